//
// Generated by NVIDIA NVVM Compiler
//
// Compiler Build ID: CL-36424714
// Cuda compilation tools, release 13.0, V13.0.88
// Based on NVVM 20.0.0
//

.version 9.0
.target sm_100
.address_size 64

	// .globl	_Z15calculateMatrixPdS_j
// _ZZN3cub18CUB_300001_SM_10006detail6reduce28DeviceReduceSingleTileKernelINS2_10policy_hubIdjN4cuda3__47maximumIvEEE10Policy1000EPdSB_jS8_ddNS5_3std3__410__identityEEEvT0_T1_T2_T3_T4_T6_E12temp_storage has been demoted
// _ZZN3cub18CUB_300001_SM_10006detail6reduce18DeviceReduceKernelINS2_10policy_hubIdjN4cuda3__47maximumIvEEE10Policy1000EPdjS8_dNS5_3std3__410__identityEEEvT0_PT3_T1_NS0_13GridEvenShareISI_EET2_T4_E12temp_storage has been demoted
// _ZZN3cub18CUB_300001_SM_10006detail6reduce28DeviceReduceSingleTileKernelINS2_10policy_hubIdjN4cuda3__47maximumIvEEE10Policy1000EPdSB_iS8_ddNS5_3std3__410__identityEEEvT0_T1_T2_T3_T4_T6_E12temp_storage has been demoted
.global .align 1 .b8 _ZN34_INTERNAL_95d7479d_4_k_cu_48f0d5474cuda3std3__45__cpo5beginE[1];
.global .align 1 .b8 _ZN34_INTERNAL_95d7479d_4_k_cu_48f0d5474cuda3std3__45__cpo3endE[1];
.global .align 1 .b8 _ZN34_INTERNAL_95d7479d_4_k_cu_48f0d5474cuda3std3__45__cpo6cbeginE[1];
.global .align 1 .b8 _ZN34_INTERNAL_95d7479d_4_k_cu_48f0d5474cuda3std3__45__cpo4cendE[1];
.global .align 1 .b8 _ZN34_INTERNAL_95d7479d_4_k_cu_48f0d5474cuda3std3__45__cpo6rbeginE[1];
.global .align 1 .b8 _ZN34_INTERNAL_95d7479d_4_k_cu_48f0d5474cuda3std3__45__cpo4rendE[1];
.global .align 1 .b8 _ZN34_INTERNAL_95d7479d_4_k_cu_48f0d5474cuda3std3__45__cpo7crbeginE[1];
.global .align 1 .b8 _ZN34_INTERNAL_95d7479d_4_k_cu_48f0d5474cuda3std3__45__cpo5crendE[1];
.global .align 1 .b8 _ZN34_INTERNAL_95d7479d_4_k_cu_48f0d5474cuda3std3__436_GLOBAL__N__95d7479d_4_k_cu_48f0d5476ignoreE[1];
.global .align 1 .b8 _ZN34_INTERNAL_95d7479d_4_k_cu_48f0d5474cuda3std3__419piecewise_constructE[1];
.global .align 1 .b8 _ZN34_INTERNAL_95d7479d_4_k_cu_48f0d5474cuda3std3__48in_placeE[1];
.global .align 1 .b8 _ZN34_INTERNAL_95d7479d_4_k_cu_48f0d5474cuda3std3__420unreachable_sentinelE[1];
.global .align 1 .b8 _ZN34_INTERNAL_95d7479d_4_k_cu_48f0d5474cuda3std3__47nulloptE[1];
.global .align 1 .b8 _ZN34_INTERNAL_95d7479d_4_k_cu_48f0d5474cuda3std3__48unexpectE[1];
.global .align 1 .b8 _ZN34_INTERNAL_95d7479d_4_k_cu_48f0d5474cuda3std6ranges3__45__cpo4swapE[1];
.global .align 1 .b8 _ZN34_INTERNAL_95d7479d_4_k_cu_48f0d5474cuda3std6ranges3__45__cpo9iter_moveE[1];
.global .align 1 .b8 _ZN34_INTERNAL_95d7479d_4_k_cu_48f0d5474cuda3std6ranges3__45__cpo5beginE[1];
.global .align 1 .b8 _ZN34_INTERNAL_95d7479d_4_k_cu_48f0d5474cuda3std6ranges3__45__cpo3endE[1];
.global .align 1 .b8 _ZN34_INTERNAL_95d7479d_4_k_cu_48f0d5474cuda3std6ranges3__45__cpo6cbeginE[1];
.global .align 1 .b8 _ZN34_INTERNAL_95d7479d_4_k_cu_48f0d5474cuda3std6ranges3__45__cpo4cendE[1];
.global .align 1 .b8 _ZN34_INTERNAL_95d7479d_4_k_cu_48f0d5474cuda3std6ranges3__45__cpo7advanceE[1];
.global .align 1 .b8 _ZN34_INTERNAL_95d7479d_4_k_cu_48f0d5474cuda3std6ranges3__45__cpo9iter_swapE[1];
.global .align 1 .b8 _ZN34_INTERNAL_95d7479d_4_k_cu_48f0d5474cuda3std6ranges3__45__cpo4nextE[1];
.global .align 1 .b8 _ZN34_INTERNAL_95d7479d_4_k_cu_48f0d5474cuda3std6ranges3__45__cpo4prevE[1];
.global .align 1 .b8 _ZN34_INTERNAL_95d7479d_4_k_cu_48f0d5474cuda3std6ranges3__45__cpo4dataE[1];
.global .align 1 .b8 _ZN34_INTERNAL_95d7479d_4_k_cu_48f0d5474cuda3std6ranges3__45__cpo5cdataE[1];
.global .align 1 .b8 _ZN34_INTERNAL_95d7479d_4_k_cu_48f0d5474cuda3std6ranges3__45__cpo4sizeE[1];
.global .align 1 .b8 _ZN34_INTERNAL_95d7479d_4_k_cu_48f0d5474cuda3std6ranges3__45__cpo5ssizeE[1];
.global .align 1 .b8 _ZN34_INTERNAL_95d7479d_4_k_cu_48f0d5474cuda3std6ranges3__45__cpo8distanceE[1];
.global .align 1 .b8 _ZN34_INTERNAL_95d7479d_4_k_cu_48f0d5476thrust24THRUST_300001_SM_1000_NS6system6detail10sequential3seqE[1];
.global .align 1 .b8 _ZN34_INTERNAL_95d7479d_4_k_cu_48f0d5476thrust24THRUST_300001_SM_1000_NS12placeholders2_1E[1];
.global .align 1 .b8 _ZN34_INTERNAL_95d7479d_4_k_cu_48f0d5476thrust24THRUST_300001_SM_1000_NS12placeholders2_2E[1];
.global .align 1 .b8 _ZN34_INTERNAL_95d7479d_4_k_cu_48f0d5476thrust24THRUST_300001_SM_1000_NS12placeholders2_3E[1];
.global .align 1 .b8 _ZN34_INTERNAL_95d7479d_4_k_cu_48f0d5476thrust24THRUST_300001_SM_1000_NS12placeholders2_4E[1];
.global .align 1 .b8 _ZN34_INTERNAL_95d7479d_4_k_cu_48f0d5476thrust24THRUST_300001_SM_1000_NS12placeholders2_5E[1];
.global .align 1 .b8 _ZN34_INTERNAL_95d7479d_4_k_cu_48f0d5476thrust24THRUST_300001_SM_1000_NS12placeholders2_6E[1];
.global .align 1 .b8 _ZN34_INTERNAL_95d7479d_4_k_cu_48f0d5476thrust24THRUST_300001_SM_1000_NS12placeholders2_7E[1];
.global .align 1 .b8 _ZN34_INTERNAL_95d7479d_4_k_cu_48f0d5476thrust24THRUST_300001_SM_1000_NS12placeholders2_8E[1];
.global .align 1 .b8 _ZN34_INTERNAL_95d7479d_4_k_cu_48f0d5476thrust24THRUST_300001_SM_1000_NS12placeholders2_9E[1];
.global .align 1 .b8 _ZN34_INTERNAL_95d7479d_4_k_cu_48f0d5476thrust24THRUST_300001_SM_1000_NS12placeholders3_10E[1];

.visible .entry _Z15calculateMatrixPdS_j(
	.param .u64 .ptr .align 1 _Z15calculateMatrixPdS_j_param_0,
	.param .u64 .ptr .align 1 _Z15calculateMatrixPdS_j_param_1,
	.param .u32 _Z15calculateMatrixPdS_j_param_2
)
{
	.reg .pred 	%p<4>;
	.reg .b32 	%r<12>;
	.reg .b64 	%rd<15>;
	.reg .b64 	%fd<9>;

	ld.param.u64 	%rd1, [_Z15calculateMatrixPdS_j_param_0];
	ld.param.u64 	%rd2, [_Z15calculateMatrixPdS_j_param_1];
	ld.param.u32 	%r3, [_Z15calculateMatrixPdS_j_param_2];
	mov.u32 	%r1, %ctaid.x;
	setp.eq.s32 	%p1, %r1, 0;
	mov.u32 	%r2, %tid.x;
	setp.eq.s32 	%p2, %r2, 0;
	or.pred  	%p3, %p1, %p2;
	@%p3 bra 	$L__BB0_2;
	cvta.to.global.u64 	%rd3, %rd1;
	cvta.to.global.u64 	%rd4, %rd2;
	mul.lo.s32 	%r4, %r3, %r2;
	add.s32 	%r5, %r1, %r4;
	add.s32 	%r6, %r5, 1;
	mul.wide.u32 	%rd5, %r6, 8;
	add.s64 	%rd6, %rd3, %rd5;
	ld.global.f64 	%fd1, [%rd6];
	add.s32 	%r7, %r5, -1;
	mul.wide.u32 	%rd7, %r7, 8;
	add.s64 	%rd8, %rd3, %rd7;
	ld.global.f64 	%fd2, [%rd8];
	add.f64 	%fd3, %fd1, %fd2;
	sub.s32 	%r8, %r4, %r3;
	add.s32 	%r9, %r8, %r1;
	mul.wide.u32 	%rd9, %r9, 8;
	add.s64 	%rd10, %rd3, %rd9;
	ld.global.f64 	%fd4, [%rd10];
	add.f64 	%fd5, %fd3, %fd4;
	shl.b32 	%r10, %r3, 1;
	add.s32 	%r11, %r9, %r10;
	mul.wide.u32 	%rd11, %r11, 8;
	add.s64 	%rd12, %rd3, %rd11;
	ld.global.f64 	%fd6, [%rd12];
	add.f64 	%fd7, %fd5, %fd6;
	mul.f64 	%fd8, %fd7, 0d3FD0000000000000;
	mul.wide.u32 	%rd13, %r5, 8;
	add.s64 	%rd14, %rd4, %rd13;
	st.global.f64 	[%rd14], %fd8;
$L__BB0_2:
	ret;

}
	// .globl	_Z14getErrorMatrixPdS_S_
.visible .entry _Z14getErrorMatrixPdS_S_(
	.param .u64 .ptr .align 1 _Z14getErrorMatrixPdS_S__param_0,
	.param .u64 .ptr .align 1 _Z14getErrorMatrixPdS_S__param_1,
	.param .u64 .ptr .align 1 _Z14getErrorMatrixPdS_S__param_2
)
{
	.reg .pred 	%p<4>;
	.reg .b32 	%r<5>;
	.reg .b64 	%rd<11>;
	.reg .b64 	%fd<5>;

	ld.param.u64 	%rd1, [_Z14getErrorMatrixPdS_S__param_0];
	ld.param.u64 	%rd2, [_Z14getErrorMatrixPdS_S__param_1];
	ld.param.u64 	%rd3, [_Z14getErrorMatrixPdS_S__param_2];
	mov.u32 	%r1, %ctaid.x;
	setp.eq.s32 	%p1, %r1, 0;
	mov.u32 	%r2, %tid.x;
	setp.eq.s32 	%p2, %r2, 0;
	or.pred  	%p3, %p1, %p2;
	@%p3 bra 	$L__BB1_2;
	cvta.to.global.u64 	%rd4, %rd2;
	cvta.to.global.u64 	%rd5, %rd1;
	cvta.to.global.u64 	%rd6, %rd3;
	mov.u32 	%r3, %ntid.x;
	mad.lo.s32 	%r4, %r1, %r3, %r2;
	mul.wide.u32 	%rd7, %r4, 8;
	add.s64 	%rd8, %rd4, %rd7;
	ld.global.f64 	%fd1, [%rd8];
	add.s64 	%rd9, %rd5, %rd7;
	ld.global.f64 	%fd2, [%rd9];
	sub.f64 	%fd3, %fd1, %fd2;
	abs.f64 	%fd4, %fd3;
	add.s64 	%rd10, %rd6, %rd7;
	st.global.f64 	[%rd10], %fd4;
$L__BB1_2:
	ret;

}
	// .globl	_ZN3cub18CUB_300001_SM_10006detail11EmptyKernelIvEEvv
.visible .entry _ZN3cub18CUB_300001_SM_10006detail11EmptyKernelIvEEvv()
{


	ret;

}
	// .globl	_ZN3cub18CUB_300001_SM_10006detail6reduce28DeviceReduceSingleTileKernelINS2_10policy_hubIdjN4cuda3__47maximumIvEEE10Policy1000EPdSB_jS8_ddNS5_3std3__410__identityEEEvT0_T1_T2_T3_T4_T6_
.visible .entry _ZN3cub18CUB_300001_SM_10006detail6reduce28DeviceReduceSingleTileKernelINS2_10policy_hubIdjN4cuda3__47maximumIvEEE10Policy1000EPdSB_jS8_ddNS5_3std3__410__identityEEEvT0_T1_T2_T3_T4_T6_(
	.param .u64 .ptr .align 1 _ZN3cub18CUB_300001_SM_10006detail6reduce28DeviceReduceSingleTileKernelINS2_10policy_hubIdjN4cuda3__47maximumIvEEE10Policy1000EPdSB_jS8_ddNS5_3std3__410__identityEEEvT0_T1_T2_T3_T4_T6__param_0,
	.param .u64 .ptr .align 1 _ZN3cub18CUB_300001_SM_10006detail6reduce28DeviceReduceSingleTileKernelINS2_10policy_hubIdjN4cuda3__47maximumIvEEE10Policy1000EPdSB_jS8_ddNS5_3std3__410__identityEEEvT0_T1_T2_T3_T4_T6__param_1,
	.param .u32 _ZN3cub18CUB_300001_SM_10006detail6reduce28DeviceReduceSingleTileKernelINS2_10policy_hubIdjN4cuda3__47maximumIvEEE10Policy1000EPdSB_jS8_ddNS5_3std3__410__identityEEEvT0_T1_T2_T3_T4_T6__param_2,
	.param .align 1 .b8 _ZN3cub18CUB_300001_SM_10006detail6reduce28DeviceReduceSingleTileKernelINS2_10policy_hubIdjN4cuda3__47maximumIvEEE10Policy1000EPdSB_jS8_ddNS5_3std3__410__identityEEEvT0_T1_T2_T3_T4_T6__param_3[1],
	.param .f64 _ZN3cub18CUB_300001_SM_10006detail6reduce28DeviceReduceSingleTileKernelINS2_10policy_hubIdjN4cuda3__47maximumIvEEE10Policy1000EPdSB_jS8_ddNS5_3std3__410__identityEEEvT0_T1_T2_T3_T4_T6__param_4,
	.param .align 1 .b8 _ZN3cub18CUB_300001_SM_10006detail6reduce28DeviceReduceSingleTileKernelINS2_10policy_hubIdjN4cuda3__47maximumIvEEE10Policy1000EPdSB_jS8_ddNS5_3std3__410__identityEEEvT0_T1_T2_T3_T4_T6__param_5[1]
)
.maxntid 256
.minnctapersm 1
{
	.reg .pred 	%p<220>;
	.reg .b32 	%r<482>;
	.reg .b64 	%rd<205>;
	.reg .b64 	%fd<381>;
	// demoted variable
	.shared .align 8 .b8 _ZZN3cub18CUB_300001_SM_10006detail6reduce28DeviceReduceSingleTileKernelINS2_10policy_hubIdjN4cuda3__47maximumIvEEE10Policy1000EPdSB_jS8_ddNS5_3std3__410__identityEEEvT0_T1_T2_T3_T4_T6_E12temp_storage[80];
	ld.param.u64 	%rd16, [_ZN3cub18CUB_300001_SM_10006detail6reduce28DeviceReduceSingleTileKernelINS2_10policy_hubIdjN4cuda3__47maximumIvEEE10Policy1000EPdSB_jS8_ddNS5_3std3__410__identityEEEvT0_T1_T2_T3_T4_T6__param_0];
	ld.param.u64 	%rd17, [_ZN3cub18CUB_300001_SM_10006detail6reduce28DeviceReduceSingleTileKernelINS2_10policy_hubIdjN4cuda3__47maximumIvEEE10Policy1000EPdSB_jS8_ddNS5_3std3__410__identityEEEvT0_T1_T2_T3_T4_T6__param_1];
	ld.param.u32 	%r69, [_ZN3cub18CUB_300001_SM_10006detail6reduce28DeviceReduceSingleTileKernelINS2_10policy_hubIdjN4cuda3__47maximumIvEEE10Policy1000EPdSB_jS8_ddNS5_3std3__410__identityEEEvT0_T1_T2_T3_T4_T6__param_2];
	ld.param.f64 	%fd58, [_ZN3cub18CUB_300001_SM_10006detail6reduce28DeviceReduceSingleTileKernelINS2_10policy_hubIdjN4cuda3__47maximumIvEEE10Policy1000EPdSB_jS8_ddNS5_3std3__410__identityEEEvT0_T1_T2_T3_T4_T6__param_4];
	cvta.to.global.u64 	%rd1, %rd17;
	setp.ne.s32 	%p1, %r69, 0;
	@%p1 bra 	$L__BB3_3;
	mov.u32 	%r455, %tid.x;
	setp.ne.s32 	%p219, %r455, 0;
	@%p219 bra 	$L__BB3_76;
	st.global.f64 	[%rd1], %fd58;
	bra.uni 	$L__BB3_76;
$L__BB3_3:
	and.b64  	%rd18, %rd16, 31;
	setp.ne.s64 	%p2, %rd18, 0;
	@%p2 bra 	$L__BB3_39;
	setp.gt.u32 	%p110, %r69, 2047;
	@%p110 bra 	$L__BB3_23;
	mov.u32 	%r1, %tid.x;
	setp.ge.u32 	%p159, %r1, %r69;
	mov.f64 	%fd359, 0d0000000000000000;
	mov.u32 	%r459, %r1;
	@%p159 bra 	$L__BB3_7;
	mul.wide.u32 	%rd168, %r1, 8;
	add.s64 	%rd167, %rd16, %rd168;
	// begin inline asm
	ld.global.nc.u64 %rd166, [%rd167];
	// end inline asm
	mov.b64 	%fd359, %rd166;
	add.s32 	%r459, %r1, 256;
$L__BB3_7:
	setp.ge.u32 	%p160, %r459, %r69;
	@%p160 bra 	$L__BB3_14;
	not.b32 	%r331, %r459;
	add.s32 	%r4, %r69, %r331;
	and.b32  	%r332, %r4, 768;
	setp.eq.s32 	%p161, %r332, 768;
	@%p161 bra 	$L__BB3_11;
	mul.wide.u32 	%rd169, %r459, 8;
	add.s64 	%rd201, %rd16, %rd169;
	shr.u32 	%r333, %r4, 8;
	add.s32 	%r334, %r333, 1;
	and.b32  	%r335, %r334, 3;
	neg.s32 	%r457, %r335;
$L__BB3_10:
	.pragma "nounroll";
	// begin inline asm
	ld.global.nc.u64 %rd170, [%rd201];
	// end inline asm
	mov.b64 	%fd272, %rd170;
	setp.lt.f64 	%p162, %fd359, %fd272;
	selp.f64 	%fd359, %fd272, %fd359, %p162;
	add.s32 	%r459, %r459, 256;
	add.s64 	%rd201, %rd201, 2048;
	add.s32 	%r457, %r457, 1;
	setp.ne.s32 	%p163, %r457, 0;
	@%p163 bra 	$L__BB3_10;
$L__BB3_11:
	setp.lt.u32 	%p164, %r4, 768;
	@%p164 bra 	$L__BB3_14;
	mul.wide.u32 	%rd172, %r459, 8;
	add.s64 	%rd202, %rd16, %rd172;
$L__BB3_13:
	// begin inline asm
	ld.global.nc.u64 %rd173, [%rd202];
	// end inline asm
	mov.b64 	%fd273, %rd173;
	setp.lt.f64 	%p165, %fd359, %fd273;
	selp.f64 	%fd274, %fd273, %fd359, %p165;
	add.s64 	%rd176, %rd202, 2048;
	// begin inline asm
	ld.global.nc.u64 %rd175, [%rd176];
	// end inline asm
	mov.b64 	%fd275, %rd175;
	setp.lt.f64 	%p166, %fd274, %fd275;
	selp.f64 	%fd276, %fd275, %fd274, %p166;
	add.s64 	%rd178, %rd202, 4096;
	// begin inline asm
	ld.global.nc.u64 %rd177, [%rd178];
	// end inline asm
	mov.b64 	%fd277, %rd177;
	setp.lt.f64 	%p167, %fd276, %fd277;
	selp.f64 	%fd278, %fd277, %fd276, %p167;
	add.s64 	%rd180, %rd202, 6144;
	// begin inline asm
	ld.global.nc.u64 %rd179, [%rd180];
	// end inline asm
	mov.b64 	%fd279, %rd179;
	setp.lt.f64 	%p168, %fd278, %fd279;
	selp.f64 	%fd359, %fd279, %fd278, %p168;
	add.s32 	%r459, %r459, 1024;
	add.s64 	%rd202, %rd202, 8192;
	setp.lt.s32 	%p169, %r459, %r69;
	@%p169 bra 	$L__BB3_13;
$L__BB3_14:
	setp.lt.u32 	%p170, %r69, 256;
	@%p170 bra 	$L__BB3_19;
	// begin inline asm
	mov.u32 %r399, %laneid;
	// end inline asm
	mov.b64 	%rd191, %fd359;
	mov.b64 	{%r401, %r406}, %rd191;
	mov.b32 	%r407, 1;
	mov.b32 	%r448, 31;
	mov.b32 	%r449, -1;
	// begin inline asm
	shfl.sync.down.b32 %r400, %r401, %r407, %r448, %r449;
	// end inline asm
	// begin inline asm
	shfl.sync.down.b32 %r405, %r406, %r407, %r448, %r449;
	// end inline asm
	mov.b64 	%rd192, {%r400, %r405};
	mov.b64 	%fd327, %rd192;
	setp.gt.s32 	%p198, %r399, 30;
	setp.lt.f64 	%p199, %fd359, %fd327;
	selp.f64 	%fd328, %fd327, %fd359, %p199;
	selp.f64 	%fd329, %fd359, %fd328, %p198;
	mov.b64 	%rd193, %fd329;
	mov.b64 	{%r411, %r416}, %rd193;
	mov.b32 	%r417, 2;
	// begin inline asm
	shfl.sync.down.b32 %r410, %r411, %r417, %r448, %r449;
	// end inline asm
	// begin inline asm
	shfl.sync.down.b32 %r415, %r416, %r417, %r448, %r449;
	// end inline asm
	mov.b64 	%rd194, {%r410, %r415};
	mov.b64 	%fd330, %rd194;
	setp.gt.s32 	%p200, %r399, 29;
	setp.lt.f64 	%p201, %fd329, %fd330;
	selp.f64 	%fd331, %fd330, %fd329, %p201;
	selp.f64 	%fd332, %fd329, %fd331, %p200;
	mov.b64 	%rd195, %fd332;
	mov.b64 	{%r421, %r426}, %rd195;
	mov.b32 	%r427, 4;
	// begin inline asm
	shfl.sync.down.b32 %r420, %r421, %r427, %r448, %r449;
	// end inline asm
	// begin inline asm
	shfl.sync.down.b32 %r425, %r426, %r427, %r448, %r449;
	// end inline asm
	mov.b64 	%rd196, {%r420, %r425};
	mov.b64 	%fd333, %rd196;
	setp.gt.s32 	%p202, %r399, 27;
	setp.lt.f64 	%p203, %fd332, %fd333;
	selp.f64 	%fd334, %fd333, %fd332, %p203;
	selp.f64 	%fd335, %fd332, %fd334, %p202;
	mov.b64 	%rd197, %fd335;
	mov.b64 	{%r431, %r436}, %rd197;
	mov.b32 	%r437, 8;
	// begin inline asm
	shfl.sync.down.b32 %r430, %r431, %r437, %r448, %r449;
	// end inline asm
	// begin inline asm
	shfl.sync.down.b32 %r435, %r436, %r437, %r448, %r449;
	// end inline asm
	mov.b64 	%rd198, {%r430, %r435};
	mov.b64 	%fd336, %rd198;
	setp.gt.s32 	%p204, %r399, 23;
	setp.lt.f64 	%p205, %fd335, %fd336;
	selp.f64 	%fd337, %fd336, %fd335, %p205;
	selp.f64 	%fd338, %fd335, %fd337, %p204;
	mov.b64 	%rd199, %fd338;
	mov.b64 	{%r441, %r446}, %rd199;
	mov.b32 	%r447, 16;
	// begin inline asm
	shfl.sync.down.b32 %r440, %r441, %r447, %r448, %r449;
	// end inline asm
	// begin inline asm
	shfl.sync.down.b32 %r445, %r446, %r447, %r448, %r449;
	// end inline asm
	mov.b64 	%rd200, {%r440, %r445};
	mov.b64 	%fd339, %rd200;
	setp.gt.s32 	%p206, %r399, 15;
	setp.lt.f64 	%p207, %fd338, %fd339;
	selp.f64 	%fd10, %fd339, %fd338, %p207;
	selp.f64 	%fd380, %fd338, %fd10, %p206;
	setp.ne.s32 	%p208, %r399, 0;
	@%p208 bra 	$L__BB3_17;
	shr.u32 	%r450, %r1, 2;
	and.b32  	%r451, %r450, 248;
	mov.u32 	%r452, _ZZN3cub18CUB_300001_SM_10006detail6reduce28DeviceReduceSingleTileKernelINS2_10policy_hubIdjN4cuda3__47maximumIvEEE10Policy1000EPdSB_jS8_ddNS5_3std3__410__identityEEEvT0_T1_T2_T3_T4_T6_E12temp_storage;
	add.s32 	%r453, %r452, %r451;
	st.shared.f64 	[%r453+8], %fd10;
$L__BB3_17:
	bar.sync 	0;
	setp.ne.s32 	%p209, %r1, 0;
	@%p209 bra 	$L__BB3_74;
	ld.shared.f64 	%fd340, [_ZZN3cub18CUB_300001_SM_10006detail6reduce28DeviceReduceSingleTileKernelINS2_10policy_hubIdjN4cuda3__47maximumIvEEE10Policy1000EPdSB_jS8_ddNS5_3std3__410__identityEEEvT0_T1_T2_T3_T4_T6_E12temp_storage+16];
	setp.lt.f64 	%p210, %fd380, %fd340;
	selp.f64 	%fd341, %fd340, %fd380, %p210;
	ld.shared.f64 	%fd342, [_ZZN3cub18CUB_300001_SM_10006detail6reduce28DeviceReduceSingleTileKernelINS2_10policy_hubIdjN4cuda3__47maximumIvEEE10Policy1000EPdSB_jS8_ddNS5_3std3__410__identityEEEvT0_T1_T2_T3_T4_T6_E12temp_storage+24];
	setp.lt.f64 	%p211, %fd341, %fd342;
	selp.f64 	%fd343, %fd342, %fd341, %p211;
	ld.shared.f64 	%fd344, [_ZZN3cub18CUB_300001_SM_10006detail6reduce28DeviceReduceSingleTileKernelINS2_10policy_hubIdjN4cuda3__47maximumIvEEE10Policy1000EPdSB_jS8_ddNS5_3std3__410__identityEEEvT0_T1_T2_T3_T4_T6_E12temp_storage+32];
	setp.lt.f64 	%p212, %fd343, %fd344;
	selp.f64 	%fd345, %fd344, %fd343, %p212;
	ld.shared.f64 	%fd346, [_ZZN3cub18CUB_300001_SM_10006detail6reduce28DeviceReduceSingleTileKernelINS2_10policy_hubIdjN4cuda3__47maximumIvEEE10Policy1000EPdSB_jS8_ddNS5_3std3__410__identityEEEvT0_T1_T2_T3_T4_T6_E12temp_storage+40];
	setp.lt.f64 	%p213, %fd345, %fd346;
	selp.f64 	%fd347, %fd346, %fd345, %p213;
	ld.shared.f64 	%fd348, [_ZZN3cub18CUB_300001_SM_10006detail6reduce28DeviceReduceSingleTileKernelINS2_10policy_hubIdjN4cuda3__47maximumIvEEE10Policy1000EPdSB_jS8_ddNS5_3std3__410__identityEEEvT0_T1_T2_T3_T4_T6_E12temp_storage+48];
	setp.lt.f64 	%p214, %fd347, %fd348;
	selp.f64 	%fd349, %fd348, %fd347, %p214;
	ld.shared.f64 	%fd350, [_ZZN3cub18CUB_300001_SM_10006detail6reduce28DeviceReduceSingleTileKernelINS2_10policy_hubIdjN4cuda3__47maximumIvEEE10Policy1000EPdSB_jS8_ddNS5_3std3__410__identityEEEvT0_T1_T2_T3_T4_T6_E12temp_storage+56];
	setp.lt.f64 	%p215, %fd349, %fd350;
	selp.f64 	%fd351, %fd350, %fd349, %p215;
	ld.shared.f64 	%fd352, [_ZZN3cub18CUB_300001_SM_10006detail6reduce28DeviceReduceSingleTileKernelINS2_10policy_hubIdjN4cuda3__47maximumIvEEE10Policy1000EPdSB_jS8_ddNS5_3std3__410__identityEEEvT0_T1_T2_T3_T4_T6_E12temp_storage+64];
	setp.lt.f64 	%p216, %fd351, %fd352;
	selp.f64 	%fd380, %fd352, %fd351, %p216;
	bra.uni 	$L__BB3_74;
$L__BB3_19:
	// begin inline asm
	mov.u32 %r336, %laneid;
	// end inline asm
	and.b32  	%r387, %r1, 992;
	add.s32 	%r388, %r387, 32;
	setp.gt.u32 	%p171, %r388, %r69;
	not.b32 	%r389, %r387;
	add.s32 	%r390, %r69, %r389;
	selp.b32 	%r385, %r390, 31, %p171;
	mov.b64 	%rd181, %fd359;
	mov.b64 	{%r338, %r343}, %rd181;
	mov.b32 	%r344, 1;
	mov.b32 	%r386, -1;
	// begin inline asm
	shfl.sync.down.b32 %r337, %r338, %r344, %r385, %r386;
	// end inline asm
	// begin inline asm
	shfl.sync.down.b32 %r342, %r343, %r344, %r385, %r386;
	// end inline asm
	mov.b64 	%rd182, {%r337, %r342};
	mov.b64 	%fd280, %rd182;
	setp.lt.s32 	%p172, %r336, %r385;
	setp.lt.f64 	%p173, %fd359, %fd280;
	selp.f64 	%fd281, %fd280, %fd359, %p173;
	selp.f64 	%fd282, %fd281, %fd359, %p172;
	mov.b64 	%rd183, %fd282;
	mov.b64 	{%r348, %r353}, %rd183;
	mov.b32 	%r354, 2;
	// begin inline asm
	shfl.sync.down.b32 %r347, %r348, %r354, %r385, %r386;
	// end inline asm
	// begin inline asm
	shfl.sync.down.b32 %r352, %r353, %r354, %r385, %r386;
	// end inline asm
	mov.b64 	%rd184, {%r347, %r352};
	mov.b64 	%fd283, %rd184;
	add.s32 	%r391, %r336, 2;
	setp.gt.s32 	%p174, %r391, %r385;
	setp.lt.f64 	%p175, %fd282, %fd283;
	selp.f64 	%fd284, %fd283, %fd282, %p175;
	selp.f64 	%fd285, %fd282, %fd284, %p174;
	mov.b64 	%rd185, %fd285;
	mov.b64 	{%r358, %r363}, %rd185;
	mov.b32 	%r364, 4;
	// begin inline asm
	shfl.sync.down.b32 %r357, %r358, %r364, %r385, %r386;
	// end inline asm
	// begin inline asm
	shfl.sync.down.b32 %r362, %r363, %r364, %r385, %r386;
	// end inline asm
	mov.b64 	%rd186, {%r357, %r362};
	mov.b64 	%fd286, %rd186;
	add.s32 	%r392, %r336, 4;
	setp.gt.s32 	%p176, %r392, %r385;
	setp.lt.f64 	%p177, %fd285, %fd286;
	selp.f64 	%fd287, %fd286, %fd285, %p177;
	selp.f64 	%fd288, %fd285, %fd287, %p176;
	mov.b64 	%rd187, %fd288;
	mov.b64 	{%r368, %r373}, %rd187;
	mov.b32 	%r374, 8;
	// begin inline asm
	shfl.sync.down.b32 %r367, %r368, %r374, %r385, %r386;
	// end inline asm
	// begin inline asm
	shfl.sync.down.b32 %r372, %r373, %r374, %r385, %r386;
	// end inline asm
	mov.b64 	%rd188, {%r367, %r372};
	mov.b64 	%fd289, %rd188;
	add.s32 	%r393, %r336, 8;
	setp.gt.s32 	%p178, %r393, %r385;
	setp.lt.f64 	%p179, %fd288, %fd289;
	selp.f64 	%fd290, %fd289, %fd288, %p179;
	selp.f64 	%fd291, %fd288, %fd290, %p178;
	mov.b64 	%rd189, %fd291;
	mov.b64 	{%r378, %r383}, %rd189;
	mov.b32 	%r384, 16;
	// begin inline asm
	shfl.sync.down.b32 %r377, %r378, %r384, %r385, %r386;
	// end inline asm
	// begin inline asm
	shfl.sync.down.b32 %r382, %r383, %r384, %r385, %r386;
	// end inline asm
	mov.b64 	%rd190, {%r377, %r382};
	mov.b64 	%fd292, %rd190;
	add.s32 	%r394, %r336, 16;
	setp.gt.s32 	%p180, %r394, %r385;
	setp.lt.f64 	%p181, %fd291, %fd292;
	selp.f64 	%fd293, %fd292, %fd291, %p181;
	selp.f64 	%fd380, %fd291, %fd293, %p180;
	setp.ne.s32 	%p182, %r336, 0;
	@%p182 bra 	$L__BB3_21;
	shr.u32 	%r395, %r1, 2;
	and.b32  	%r396, %r395, 248;
	mov.u32 	%r397, _ZZN3cub18CUB_300001_SM_10006detail6reduce28DeviceReduceSingleTileKernelINS2_10policy_hubIdjN4cuda3__47maximumIvEEE10Policy1000EPdSB_jS8_ddNS5_3std3__410__identityEEEvT0_T1_T2_T3_T4_T6_E12temp_storage;
	add.s32 	%r398, %r397, %r396;
	st.shared.f64 	[%r398+8], %fd380;
$L__BB3_21:
	bar.sync 	0;
	setp.ne.s32 	%p183, %r1, 0;
	@%p183 bra 	$L__BB3_74;
	setp.gt.u32 	%p184, %r69, 32;
	ld.shared.f64 	%fd294, [_ZZN3cub18CUB_300001_SM_10006detail6reduce28DeviceReduceSingleTileKernelINS2_10policy_hubIdjN4cuda3__47maximumIvEEE10Policy1000EPdSB_jS8_ddNS5_3std3__410__identityEEEvT0_T1_T2_T3_T4_T6_E12temp_storage+16];
	setp.lt.f64 	%p185, %fd380, %fd294;
	selp.f64 	%fd296, %fd294, %fd380, %p185;
	selp.f64 	%fd297, %fd296, %fd380, %p184;
	setp.gt.u32 	%p186, %r69, 64;
	ld.shared.f64 	%fd299, [_ZZN3cub18CUB_300001_SM_10006detail6reduce28DeviceReduceSingleTileKernelINS2_10policy_hubIdjN4cuda3__47maximumIvEEE10Policy1000EPdSB_jS8_ddNS5_3std3__410__identityEEEvT0_T1_T2_T3_T4_T6_E12temp_storage+24];
	setp.lt.f64 	%p187, %fd297, %fd299;
	selp.f64 	%fd301, %fd299, %fd297, %p187;
	selp.f64 	%fd302, %fd301, %fd297, %p186;
	setp.gt.u32 	%p188, %r69, 96;
	ld.shared.f64 	%fd304, [_ZZN3cub18CUB_300001_SM_10006detail6reduce28DeviceReduceSingleTileKernelINS2_10policy_hubIdjN4cuda3__47maximumIvEEE10Policy1000EPdSB_jS8_ddNS5_3std3__410__identityEEEvT0_T1_T2_T3_T4_T6_E12temp_storage+32];
	setp.lt.f64 	%p189, %fd302, %fd304;
	selp.f64 	%fd306, %fd304, %fd302, %p189;
	selp.f64 	%fd307, %fd306, %fd302, %p188;
	setp.gt.u32 	%p190, %r69, 128;
	ld.shared.f64 	%fd309, [_ZZN3cub18CUB_300001_SM_10006detail6reduce28DeviceReduceSingleTileKernelINS2_10policy_hubIdjN4cuda3__47maximumIvEEE10Policy1000EPdSB_jS8_ddNS5_3std3__410__identityEEEvT0_T1_T2_T3_T4_T6_E12temp_storage+40];
	setp.lt.f64 	%p191, %fd307, %fd309;
	selp.f64 	%fd311, %fd309, %fd307, %p191;
	selp.f64 	%fd312, %fd311, %fd307, %p190;
	setp.gt.u32 	%p192, %r69, 160;
	ld.shared.f64 	%fd314, [_ZZN3cub18CUB_300001_SM_10006detail6reduce28DeviceReduceSingleTileKernelINS2_10policy_hubIdjN4cuda3__47maximumIvEEE10Policy1000EPdSB_jS8_ddNS5_3std3__410__identityEEEvT0_T1_T2_T3_T4_T6_E12temp_storage+48];
	setp.lt.f64 	%p193, %fd312, %fd314;
	selp.f64 	%fd316, %fd314, %fd312, %p193;
	selp.f64 	%fd317, %fd316, %fd312, %p192;
	setp.gt.u32 	%p194, %r69, 192;
	ld.shared.f64 	%fd319, [_ZZN3cub18CUB_300001_SM_10006detail6reduce28DeviceReduceSingleTileKernelINS2_10policy_hubIdjN4cuda3__47maximumIvEEE10Policy1000EPdSB_jS8_ddNS5_3std3__410__identityEEEvT0_T1_T2_T3_T4_T6_E12temp_storage+56];
	setp.lt.f64 	%p195, %fd317, %fd319;
	selp.f64 	%fd321, %fd319, %fd317, %p195;
	selp.f64 	%fd322, %fd321, %fd317, %p194;
	setp.gt.u32 	%p196, %r69, 224;
	ld.shared.f64 	%fd324, [_ZZN3cub18CUB_300001_SM_10006detail6reduce28DeviceReduceSingleTileKernelINS2_10policy_hubIdjN4cuda3__47maximumIvEEE10Policy1000EPdSB_jS8_ddNS5_3std3__410__identityEEEvT0_T1_T2_T3_T4_T6_E12temp_storage+64];
	setp.lt.f64 	%p197, %fd322, %fd324;
	selp.f64 	%fd326, %fd324, %fd322, %p197;
	selp.f64 	%fd380, %fd326, %fd322, %p196;
	bra.uni 	$L__BB3_74;
$L__BB3_23:
	mov.u32 	%r13, %tid.x;
	shl.b32 	%r263, %r13, 2;
	mul.wide.u32 	%rd127, %r263, 8;
	add.s64 	%rd117, %rd16, %rd127;
	// begin inline asm
	ld.global.nc.v2.u64 {%rd115, %rd116}, [%rd117];
	// end inline asm
	add.s64 	%rd120, %rd117, 16;
	// begin inline asm
	ld.global.nc.v2.u64 {%rd118, %rd119}, [%rd120];
	// end inline asm
	mov.b64 	%fd206, %rd115;
	mov.b64 	%fd207, %rd116;
	mov.b64 	%fd208, %rd118;
	mov.b64 	%fd209, %rd119;
	add.s64 	%rd123, %rd117, 8192;
	// begin inline asm
	ld.global.nc.v2.u64 {%rd121, %rd122}, [%rd123];
	// end inline asm
	add.s64 	%rd126, %rd117, 8208;
	// begin inline asm
	ld.global.nc.v2.u64 {%rd124, %rd125}, [%rd126];
	// end inline asm
	mov.b64 	%fd210, %rd121;
	mov.b64 	%fd211, %rd122;
	mov.b64 	%fd212, %rd124;
	mov.b64 	%fd213, %rd125;
	setp.lt.f64 	%p111, %fd206, %fd207;
	selp.f64 	%fd214, %fd207, %fd206, %p111;
	setp.lt.f64 	%p112, %fd214, %fd208;
	selp.f64 	%fd215, %fd208, %fd214, %p112;
	setp.lt.f64 	%p113, %fd215, %fd209;
	selp.f64 	%fd216, %fd209, %fd215, %p113;
	setp.lt.f64 	%p114, %fd216, %fd210;
	selp.f64 	%fd217, %fd210, %fd216, %p114;
	setp.lt.f64 	%p115, %fd217, %fd211;
	selp.f64 	%fd218, %fd211, %fd217, %p115;
	setp.lt.f64 	%p116, %fd218, %fd212;
	selp.f64 	%fd219, %fd212, %fd218, %p116;
	setp.lt.f64 	%p117, %fd219, %fd213;
	selp.f64 	%fd366, %fd213, %fd219, %p117;
	add.s32 	%r14, %r69, -2048;
	setp.lt.u32 	%p118, %r14, 2048;
	mov.b32 	%r462, 2048;
	@%p118 bra 	$L__BB3_27;
	mov.b32 	%r462, 2048;
$L__BB3_25:
	mul.wide.u32 	%rd140, %r462, 8;
	add.s64 	%rd130, %rd117, %rd140;
	// begin inline asm
	ld.global.nc.v2.u64 {%rd128, %rd129}, [%rd130];
	// end inline asm
	add.s64 	%rd133, %rd130, 16;
	// begin inline asm
	ld.global.nc.v2.u64 {%rd131, %rd132}, [%rd133];
	// end inline asm
	mov.b64 	%fd220, %rd128;
	mov.b64 	%fd221, %rd129;
	mov.b64 	%fd222, %rd131;
	mov.b64 	%fd223, %rd132;
	add.s64 	%rd136, %rd130, 8192;
	// begin inline asm
	ld.global.nc.v2.u64 {%rd134, %rd135}, [%rd136];
	// end inline asm
	add.s64 	%rd139, %rd130, 8208;
	// begin inline asm
	ld.global.nc.v2.u64 {%rd137, %rd138}, [%rd139];
	// end inline asm
	mov.b64 	%fd224, %rd134;
	mov.b64 	%fd225, %rd135;
	mov.b64 	%fd226, %rd137;
	mov.b64 	%fd227, %rd138;
	setp.lt.f64 	%p119, %fd366, %fd220;
	selp.f64 	%fd228, %fd220, %fd366, %p119;
	setp.lt.f64 	%p120, %fd228, %fd221;
	selp.f64 	%fd229, %fd221, %fd228, %p120;
	setp.lt.f64 	%p121, %fd229, %fd222;
	selp.f64 	%fd230, %fd222, %fd229, %p121;
	setp.lt.f64 	%p122, %fd230, %fd223;
	selp.f64 	%fd231, %fd223, %fd230, %p122;
	setp.lt.f64 	%p123, %fd231, %fd224;
	selp.f64 	%fd232, %fd224, %fd231, %p123;
	setp.lt.f64 	%p124, %fd232, %fd225;
	selp.f64 	%fd233, %fd225, %fd232, %p124;
	setp.lt.f64 	%p125, %fd233, %fd226;
	selp.f64 	%fd234, %fd226, %fd233, %p125;
	setp.lt.f64 	%p126, %fd234, %fd227;
	selp.f64 	%fd366, %fd227, %fd234, %p126;
	sub.s32 	%r265, %r69, %r462;
	setp.lt.u32 	%p127, %r265, 2048;
	@%p127 bra 	$L__BB3_35;
	add.s32 	%r462, %r462, 2048;
	setp.le.u32 	%p128, %r462, %r14;
	@%p128 bra 	$L__BB3_25;
$L__BB3_27:
	setp.le.u32 	%p129, %r69, %r462;
	@%p129 bra 	$L__BB3_35;
	sub.s32 	%r18, %r69, %r462;
	setp.ge.s32 	%p130, %r13, %r18;
	@%p130 bra 	$L__BB3_35;
	not.b32 	%r266, %r13;
	add.s32 	%r267, %r69, %r266;
	sub.s32 	%r19, %r267, %r462;
	and.b32  	%r268, %r19, 768;
	setp.eq.s32 	%p131, %r268, 768;
	mov.u32 	%r466, %r13;
	@%p131 bra 	$L__BB3_32;
	add.s32 	%r464, %r13, %r462;
	shr.u32 	%r269, %r19, 8;
	add.s32 	%r270, %r269, 1;
	and.b32  	%r271, %r270, 3;
	neg.s32 	%r463, %r271;
	mov.u32 	%r466, %r13;
$L__BB3_31:
	.pragma "nounroll";
	mul.wide.u32 	%rd143, %r464, 8;
	add.s64 	%rd142, %rd16, %rd143;
	// begin inline asm
	ld.global.nc.u64 %rd141, [%rd142];
	// end inline asm
	mov.b64 	%fd236, %rd141;
	setp.lt.f64 	%p132, %fd366, %fd236;
	selp.f64 	%fd366, %fd236, %fd366, %p132;
	add.s32 	%r466, %r466, 256;
	add.s32 	%r464, %r464, 256;
	add.s32 	%r463, %r463, 1;
	setp.ne.s32 	%p133, %r463, 0;
	@%p133 bra 	$L__BB3_31;
$L__BB3_32:
	setp.lt.u32 	%p134, %r19, 768;
	@%p134 bra 	$L__BB3_35;
	add.s32 	%r468, %r466, 512;
	add.s32 	%r467, %r466, %r462;
$L__BB3_34:
	mul.wide.u32 	%rd152, %r467, 8;
	add.s64 	%rd145, %rd16, %rd152;
	// begin inline asm
	ld.global.nc.u64 %rd144, [%rd145];
	// end inline asm
	mov.b64 	%fd237, %rd144;
	setp.lt.f64 	%p135, %fd366, %fd237;
	selp.f64 	%fd238, %fd237, %fd366, %p135;
	add.s32 	%r272, %r467, 256;
	mul.wide.u32 	%rd153, %r272, 8;
	add.s64 	%rd147, %rd16, %rd153;
	// begin inline asm
	ld.global.nc.u64 %rd146, [%rd147];
	// end inline asm
	mov.b64 	%fd239, %rd146;
	setp.lt.f64 	%p136, %fd238, %fd239;
	selp.f64 	%fd240, %fd239, %fd238, %p136;
	add.s32 	%r273, %r467, 512;
	mul.wide.u32 	%rd154, %r273, 8;
	add.s64 	%rd149, %rd16, %rd154;
	// begin inline asm
	ld.global.nc.u64 %rd148, [%rd149];
	// end inline asm
	mov.b64 	%fd241, %rd148;
	setp.lt.f64 	%p137, %fd240, %fd241;
	selp.f64 	%fd242, %fd241, %fd240, %p137;
	add.s32 	%r274, %r467, 768;
	mul.wide.u32 	%rd155, %r274, 8;
	add.s64 	%rd151, %rd16, %rd155;
	// begin inline asm
	ld.global.nc.u64 %rd150, [%rd151];
	// end inline asm
	mov.b64 	%fd243, %rd150;
	setp.lt.f64 	%p138, %fd242, %fd243;
	selp.f64 	%fd366, %fd243, %fd242, %p138;
	add.s32 	%r33, %r468, 1024;
	add.s32 	%r275, %r468, 512;
	add.s32 	%r467, %r467, 1024;
	setp.lt.s32 	%p139, %r275, %r18;
	mov.u32 	%r468, %r33;
	@%p139 bra 	$L__BB3_34;
$L__BB3_35:
	// begin inline asm
	mov.u32 %r276, %laneid;
	// end inline asm
	mov.b64 	%rd156, %fd366;
	mov.b64 	{%r278, %r283}, %rd156;
	mov.b32 	%r284, 1;
	mov.b32 	%r325, 31;
	mov.b32 	%r326, -1;
	// begin inline asm
	shfl.sync.down.b32 %r277, %r278, %r284, %r325, %r326;
	// end inline asm
	// begin inline asm
	shfl.sync.down.b32 %r282, %r283, %r284, %r325, %r326;
	// end inline asm
	mov.b64 	%rd157, {%r277, %r282};
	mov.b64 	%fd244, %rd157;
	setp.gt.s32 	%p140, %r276, 30;
	setp.lt.f64 	%p141, %fd366, %fd244;
	selp.f64 	%fd245, %fd244, %fd366, %p141;
	selp.f64 	%fd246, %fd366, %fd245, %p140;
	mov.b64 	%rd158, %fd246;
	mov.b64 	{%r288, %r293}, %rd158;
	mov.b32 	%r294, 2;
	// begin inline asm
	shfl.sync.down.b32 %r287, %r288, %r294, %r325, %r326;
	// end inline asm
	// begin inline asm
	shfl.sync.down.b32 %r292, %r293, %r294, %r325, %r326;
	// end inline asm
	mov.b64 	%rd159, {%r287, %r292};
	mov.b64 	%fd247, %rd159;
	setp.gt.s32 	%p142, %r276, 29;
	setp.lt.f64 	%p143, %fd246, %fd247;
	selp.f64 	%fd248, %fd247, %fd246, %p143;
	selp.f64 	%fd249, %fd246, %fd248, %p142;
	mov.b64 	%rd160, %fd249;
	mov.b64 	{%r298, %r303}, %rd160;
	mov.b32 	%r304, 4;
	// begin inline asm
	shfl.sync.down.b32 %r297, %r298, %r304, %r325, %r326;
	// end inline asm
	// begin inline asm
	shfl.sync.down.b32 %r302, %r303, %r304, %r325, %r326;
	// end inline asm
	mov.b64 	%rd161, {%r297, %r302};
	mov.b64 	%fd250, %rd161;
	setp.gt.s32 	%p144, %r276, 27;
	setp.lt.f64 	%p145, %fd249, %fd250;
	selp.f64 	%fd251, %fd250, %fd249, %p145;
	selp.f64 	%fd252, %fd249, %fd251, %p144;
	mov.b64 	%rd162, %fd252;
	mov.b64 	{%r308, %r313}, %rd162;
	mov.b32 	%r314, 8;
	// begin inline asm
	shfl.sync.down.b32 %r307, %r308, %r314, %r325, %r326;
	// end inline asm
	// begin inline asm
	shfl.sync.down.b32 %r312, %r313, %r314, %r325, %r326;
	// end inline asm
	mov.b64 	%rd163, {%r307, %r312};
	mov.b64 	%fd253, %rd163;
	setp.gt.s32 	%p146, %r276, 23;
	setp.lt.f64 	%p147, %fd252, %fd253;
	selp.f64 	%fd254, %fd253, %fd252, %p147;
	selp.f64 	%fd255, %fd252, %fd254, %p146;
	mov.b64 	%rd164, %fd255;
	mov.b64 	{%r318, %r323}, %rd164;
	mov.b32 	%r324, 16;
	// begin inline asm
	shfl.sync.down.b32 %r317, %r318, %r324, %r325, %r326;
	// end inline asm
	// begin inline asm
	shfl.sync.down.b32 %r322, %r323, %r324, %r325, %r326;
	// end inline asm
	mov.b64 	%rd165, {%r317, %r322};
	mov.b64 	%fd256, %rd165;
	setp.gt.s32 	%p148, %r276, 15;
	setp.lt.f64 	%p149, %fd255, %fd256;
	selp.f64 	%fd26, %fd256, %fd255, %p149;
	selp.f64 	%fd380, %fd255, %fd26, %p148;
	setp.ne.s32 	%p150, %r276, 0;
	@%p150 bra 	$L__BB3_37;
	shr.u32 	%r327, %r13, 2;
	and.b32  	%r328, %r327, 248;
	mov.u32 	%r329, _ZZN3cub18CUB_300001_SM_10006detail6reduce28DeviceReduceSingleTileKernelINS2_10policy_hubIdjN4cuda3__47maximumIvEEE10Policy1000EPdSB_jS8_ddNS5_3std3__410__identityEEEvT0_T1_T2_T3_T4_T6_E12temp_storage;
	add.s32 	%r330, %r329, %r328;
	st.shared.f64 	[%r330+8], %fd26;
$L__BB3_37:
	bar.sync 	0;
	setp.ne.s32 	%p151, %r13, 0;
	@%p151 bra 	$L__BB3_74;
	ld.shared.f64 	%fd257, [_ZZN3cub18CUB_300001_SM_10006detail6reduce28DeviceReduceSingleTileKernelINS2_10policy_hubIdjN4cuda3__47maximumIvEEE10Policy1000EPdSB_jS8_ddNS5_3std3__410__identityEEEvT0_T1_T2_T3_T4_T6_E12temp_storage+16];
	setp.lt.f64 	%p152, %fd380, %fd257;
	selp.f64 	%fd258, %fd257, %fd380, %p152;
	ld.shared.f64 	%fd259, [_ZZN3cub18CUB_300001_SM_10006detail6reduce28DeviceReduceSingleTileKernelINS2_10policy_hubIdjN4cuda3__47maximumIvEEE10Policy1000EPdSB_jS8_ddNS5_3std3__410__identityEEEvT0_T1_T2_T3_T4_T6_E12temp_storage+24];
	setp.lt.f64 	%p153, %fd258, %fd259;
	selp.f64 	%fd260, %fd259, %fd258, %p153;
	ld.shared.f64 	%fd261, [_ZZN3cub18CUB_300001_SM_10006detail6reduce28DeviceReduceSingleTileKernelINS2_10policy_hubIdjN4cuda3__47maximumIvEEE10Policy1000EPdSB_jS8_ddNS5_3std3__410__identityEEEvT0_T1_T2_T3_T4_T6_E12temp_storage+32];
	setp.lt.f64 	%p154, %fd260, %fd261;
	selp.f64 	%fd262, %fd261, %fd260, %p154;
	ld.shared.f64 	%fd263, [_ZZN3cub18CUB_300001_SM_10006detail6reduce28DeviceReduceSingleTileKernelINS2_10policy_hubIdjN4cuda3__47maximumIvEEE10Policy1000EPdSB_jS8_ddNS5_3std3__410__identityEEEvT0_T1_T2_T3_T4_T6_E12temp_storage+40];
	setp.lt.f64 	%p155, %fd262, %fd263;
	selp.f64 	%fd264, %fd263, %fd262, %p155;
	ld.shared.f64 	%fd265, [_ZZN3cub18CUB_300001_SM_10006detail6reduce28DeviceReduceSingleTileKernelINS2_10policy_hubIdjN4cuda3__47maximumIvEEE10Policy1000EPdSB_jS8_ddNS5_3std3__410__identityEEEvT0_T1_T2_T3_T4_T6_E12temp_storage+48];
	setp.lt.f64 	%p156, %fd264, %fd265;
	selp.f64 	%fd266, %fd265, %fd264, %p156;
	ld.shared.f64 	%fd267, [_ZZN3cub18CUB_300001_SM_10006detail6reduce28DeviceReduceSingleTileKernelINS2_10policy_hubIdjN4cuda3__47maximumIvEEE10Policy1000EPdSB_jS8_ddNS5_3std3__410__identityEEEvT0_T1_T2_T3_T4_T6_E12temp_storage+56];
	setp.lt.f64 	%p157, %fd266, %fd267;
	selp.f64 	%fd268, %fd267, %fd266, %p157;
	ld.shared.f64 	%fd269, [_ZZN3cub18CUB_300001_SM_10006detail6reduce28DeviceReduceSingleTileKernelINS2_10policy_hubIdjN4cuda3__47maximumIvEEE10Policy1000EPdSB_jS8_ddNS5_3std3__410__identityEEEvT0_T1_T2_T3_T4_T6_E12temp_storage+64];
	setp.lt.f64 	%p158, %fd268, %fd269;
	selp.f64 	%fd380, %fd269, %fd268, %p158;
	bra.uni 	$L__BB3_74;
$L__BB3_39:
	setp.gt.u32 	%p3, %r69, 2047;
	@%p3 bra 	$L__BB3_58;
	mov.u32 	%r35, %tid.x;
	setp.ge.u32 	%p52, %r35, %r69;
	mov.f64 	%fd372, 0d0000000000000000;
	mov.u32 	%r472, %r35;
	@%p52 bra 	$L__BB3_42;
	mul.wide.u32 	%rd82, %r35, 8;
	add.s64 	%rd81, %rd16, %rd82;
	// begin inline asm
	ld.global.nc.u64 %rd80, [%rd81];
	// end inline asm
	mov.b64 	%fd372, %rd80;
	add.s32 	%r472, %r35, 256;
$L__BB3_42:
	setp.ge.u32 	%p53, %r472, %r69;
	@%p53 bra 	$L__BB3_49;
	not.b32 	%r139, %r472;
	add.s32 	%r38, %r69, %r139;
	and.b32  	%r140, %r38, 768;
	setp.eq.s32 	%p54, %r140, 768;
	@%p54 bra 	$L__BB3_46;
	mul.wide.u32 	%rd83, %r472, 8;
	add.s64 	%rd203, %rd16, %rd83;
	shr.u32 	%r141, %r38, 8;
	add.s32 	%r142, %r141, 1;
	and.b32  	%r143, %r142, 3;
	neg.s32 	%r470, %r143;
$L__BB3_45:
	.pragma "nounroll";
	// begin inline asm
	ld.global.nc.u64 %rd84, [%rd203];
	// end inline asm
	mov.b64 	%fd125, %rd84;
	setp.lt.f64 	%p55, %fd372, %fd125;
	selp.f64 	%fd372, %fd125, %fd372, %p55;
	add.s32 	%r472, %r472, 256;
	add.s64 	%rd203, %rd203, 2048;
	add.s32 	%r470, %r470, 1;
	setp.ne.s32 	%p56, %r470, 0;
	@%p56 bra 	$L__BB3_45;
$L__BB3_46:
	setp.lt.u32 	%p57, %r38, 768;
	@%p57 bra 	$L__BB3_49;
	mul.wide.u32 	%rd86, %r472, 8;
	add.s64 	%rd204, %rd16, %rd86;
$L__BB3_48:
	// begin inline asm
	ld.global.nc.u64 %rd87, [%rd204];
	// end inline asm
	mov.b64 	%fd126, %rd87;
	setp.lt.f64 	%p58, %fd372, %fd126;
	selp.f64 	%fd127, %fd126, %fd372, %p58;
	add.s64 	%rd90, %rd204, 2048;
	// begin inline asm
	ld.global.nc.u64 %rd89, [%rd90];
	// end inline asm
	mov.b64 	%fd128, %rd89;
	setp.lt.f64 	%p59, %fd127, %fd128;
	selp.f64 	%fd129, %fd128, %fd127, %p59;
	add.s64 	%rd92, %rd204, 4096;
	// begin inline asm
	ld.global.nc.u64 %rd91, [%rd92];
	// end inline asm
	mov.b64 	%fd130, %rd91;
	setp.lt.f64 	%p60, %fd129, %fd130;
	selp.f64 	%fd131, %fd130, %fd129, %p60;
	add.s64 	%rd94, %rd204, 6144;
	// begin inline asm
	ld.global.nc.u64 %rd93, [%rd94];
	// end inline asm
	mov.b64 	%fd132, %rd93;
	setp.lt.f64 	%p61, %fd131, %fd132;
	selp.f64 	%fd372, %fd132, %fd131, %p61;
	add.s32 	%r472, %r472, 1024;
	add.s64 	%rd204, %rd204, 8192;
	setp.lt.s32 	%p62, %r472, %r69;
	@%p62 bra 	$L__BB3_48;
$L__BB3_49:
	setp.lt.u32 	%p63, %r69, 256;
	@%p63 bra 	$L__BB3_54;
	// begin inline asm
	mov.u32 %r207, %laneid;
	// end inline asm
	mov.b64 	%rd105, %fd372;
	mov.b64 	{%r209, %r214}, %rd105;
	mov.b32 	%r215, 1;
	mov.b32 	%r256, 31;
	mov.b32 	%r257, -1;
	// begin inline asm
	shfl.sync.down.b32 %r208, %r209, %r215, %r256, %r257;
	// end inline asm
	// begin inline asm
	shfl.sync.down.b32 %r213, %r214, %r215, %r256, %r257;
	// end inline asm
	mov.b64 	%rd106, {%r208, %r213};
	mov.b64 	%fd180, %rd106;
	setp.gt.s32 	%p91, %r207, 30;
	setp.lt.f64 	%p92, %fd372, %fd180;
	selp.f64 	%fd181, %fd180, %fd372, %p92;
	selp.f64 	%fd182, %fd372, %fd181, %p91;
	mov.b64 	%rd107, %fd182;
	mov.b64 	{%r219, %r224}, %rd107;
	mov.b32 	%r225, 2;
	// begin inline asm
	shfl.sync.down.b32 %r218, %r219, %r225, %r256, %r257;
	// end inline asm
	// begin inline asm
	shfl.sync.down.b32 %r223, %r224, %r225, %r256, %r257;
	// end inline asm
	mov.b64 	%rd108, {%r218, %r223};
	mov.b64 	%fd183, %rd108;
	setp.gt.s32 	%p93, %r207, 29;
	setp.lt.f64 	%p94, %fd182, %fd183;
	selp.f64 	%fd184, %fd183, %fd182, %p94;
	selp.f64 	%fd185, %fd182, %fd184, %p93;
	mov.b64 	%rd109, %fd185;
	mov.b64 	{%r229, %r234}, %rd109;
	mov.b32 	%r235, 4;
	// begin inline asm
	shfl.sync.down.b32 %r228, %r229, %r235, %r256, %r257;
	// end inline asm
	// begin inline asm
	shfl.sync.down.b32 %r233, %r234, %r235, %r256, %r257;
	// end inline asm
	mov.b64 	%rd110, {%r228, %r233};
	mov.b64 	%fd186, %rd110;
	setp.gt.s32 	%p95, %r207, 27;
	setp.lt.f64 	%p96, %fd185, %fd186;
	selp.f64 	%fd187, %fd186, %fd185, %p96;
	selp.f64 	%fd188, %fd185, %fd187, %p95;
	mov.b64 	%rd111, %fd188;
	mov.b64 	{%r239, %r244}, %rd111;
	mov.b32 	%r245, 8;
	// begin inline asm
	shfl.sync.down.b32 %r238, %r239, %r245, %r256, %r257;
	// end inline asm
	// begin inline asm
	shfl.sync.down.b32 %r243, %r244, %r245, %r256, %r257;
	// end inline asm
	mov.b64 	%rd112, {%r238, %r243};
	mov.b64 	%fd189, %rd112;
	setp.gt.s32 	%p97, %r207, 23;
	setp.lt.f64 	%p98, %fd188, %fd189;
	selp.f64 	%fd190, %fd189, %fd188, %p98;
	selp.f64 	%fd191, %fd188, %fd190, %p97;
	mov.b64 	%rd113, %fd191;
	mov.b64 	{%r249, %r254}, %rd113;
	mov.b32 	%r255, 16;
	// begin inline asm
	shfl.sync.down.b32 %r248, %r249, %r255, %r256, %r257;
	// end inline asm
	// begin inline asm
	shfl.sync.down.b32 %r253, %r254, %r255, %r256, %r257;
	// end inline asm
	mov.b64 	%rd114, {%r248, %r253};
	mov.b64 	%fd192, %rd114;
	setp.gt.s32 	%p99, %r207, 15;
	setp.lt.f64 	%p100, %fd191, %fd192;
	selp.f64 	%fd38, %fd192, %fd191, %p100;
	selp.f64 	%fd380, %fd191, %fd38, %p99;
	setp.ne.s32 	%p101, %r207, 0;
	@%p101 bra 	$L__BB3_52;
	shr.u32 	%r258, %r35, 2;
	and.b32  	%r259, %r258, 248;
	mov.u32 	%r260, _ZZN3cub18CUB_300001_SM_10006detail6reduce28DeviceReduceSingleTileKernelINS2_10policy_hubIdjN4cuda3__47maximumIvEEE10Policy1000EPdSB_jS8_ddNS5_3std3__410__identityEEEvT0_T1_T2_T3_T4_T6_E12temp_storage;
	add.s32 	%r261, %r260, %r259;
	st.shared.f64 	[%r261+8], %fd38;
$L__BB3_52:
	bar.sync 	0;
	setp.ne.s32 	%p102, %r35, 0;
	@%p102 bra 	$L__BB3_74;
	ld.shared.f64 	%fd193, [_ZZN3cub18CUB_300001_SM_10006detail6reduce28DeviceReduceSingleTileKernelINS2_10policy_hubIdjN4cuda3__47maximumIvEEE10Policy1000EPdSB_jS8_ddNS5_3std3__410__identityEEEvT0_T1_T2_T3_T4_T6_E12temp_storage+16];
	setp.lt.f64 	%p103, %fd380, %fd193;
	selp.f64 	%fd194, %fd193, %fd380, %p103;
	ld.shared.f64 	%fd195, [_ZZN3cub18CUB_300001_SM_10006detail6reduce28DeviceReduceSingleTileKernelINS2_10policy_hubIdjN4cuda3__47maximumIvEEE10Policy1000EPdSB_jS8_ddNS5_3std3__410__identityEEEvT0_T1_T2_T3_T4_T6_E12temp_storage+24];
	setp.lt.f64 	%p104, %fd194, %fd195;
	selp.f64 	%fd196, %fd195, %fd194, %p104;
	ld.shared.f64 	%fd197, [_ZZN3cub18CUB_300001_SM_10006detail6reduce28DeviceReduceSingleTileKernelINS2_10policy_hubIdjN4cuda3__47maximumIvEEE10Policy1000EPdSB_jS8_ddNS5_3std3__410__identityEEEvT0_T1_T2_T3_T4_T6_E12temp_storage+32];
	setp.lt.f64 	%p105, %fd196, %fd197;
	selp.f64 	%fd198, %fd197, %fd196, %p105;
	ld.shared.f64 	%fd199, [_ZZN3cub18CUB_300001_SM_10006detail6reduce28DeviceReduceSingleTileKernelINS2_10policy_hubIdjN4cuda3__47maximumIvEEE10Policy1000EPdSB_jS8_ddNS5_3std3__410__identityEEEvT0_T1_T2_T3_T4_T6_E12temp_storage+40];
	setp.lt.f64 	%p106, %fd198, %fd199;
	selp.f64 	%fd200, %fd199, %fd198, %p106;
	ld.shared.f64 	%fd201, [_ZZN3cub18CUB_300001_SM_10006detail6reduce28DeviceReduceSingleTileKernelINS2_10policy_hubIdjN4cuda3__47maximumIvEEE10Policy1000EPdSB_jS8_ddNS5_3std3__410__identityEEEvT0_T1_T2_T3_T4_T6_E12temp_storage+48];
	setp.lt.f64 	%p107, %fd200, %fd201;
	selp.f64 	%fd202, %fd201, %fd200, %p107;
	ld.shared.f64 	%fd203, [_ZZN3cub18CUB_300001_SM_10006detail6reduce28DeviceReduceSingleTileKernelINS2_10policy_hubIdjN4cuda3__47maximumIvEEE10Policy1000EPdSB_jS8_ddNS5_3std3__410__identityEEEvT0_T1_T2_T3_T4_T6_E12temp_storage+56];
	setp.lt.f64 	%p108, %fd202, %fd203;
	selp.f64 	%fd204, %fd203, %fd202, %p108;
	ld.shared.f64 	%fd205, [_ZZN3cub18CUB_300001_SM_10006detail6reduce28DeviceReduceSingleTileKernelINS2_10policy_hubIdjN4cuda3__47maximumIvEEE10Policy1000EPdSB_jS8_ddNS5_3std3__410__identityEEEvT0_T1_T2_T3_T4_T6_E12temp_storage+64];
	setp.lt.f64 	%p109, %fd204, %fd205;
	selp.f64 	%fd380, %fd205, %fd204, %p109;
	bra.uni 	$L__BB3_74;
$L__BB3_54:
	// begin inline asm
	mov.u32 %r144, %laneid;
	// end inline asm
	and.b32  	%r195, %r35, 992;
	add.s32 	%r196, %r195, 32;
	setp.gt.u32 	%p64, %r196, %r69;
	not.b32 	%r197, %r195;
	add.s32 	%r198, %r69, %r197;
	selp.b32 	%r193, %r198, 31, %p64;
	mov.b64 	%rd95, %fd372;
	mov.b64 	{%r146, %r151}, %rd95;
	mov.b32 	%r152, 1;
	mov.b32 	%r194, -1;
	// begin inline asm
	shfl.sync.down.b32 %r145, %r146, %r152, %r193, %r194;
	// end inline asm
	// begin inline asm
	shfl.sync.down.b32 %r150, %r151, %r152, %r193, %r194;
	// end inline asm
	mov.b64 	%rd96, {%r145, %r150};
	mov.b64 	%fd133, %rd96;
	setp.lt.s32 	%p65, %r144, %r193;
	setp.lt.f64 	%p66, %fd372, %fd133;
	selp.f64 	%fd134, %fd133, %fd372, %p66;
	selp.f64 	%fd135, %fd134, %fd372, %p65;
	mov.b64 	%rd97, %fd135;
	mov.b64 	{%r156, %r161}, %rd97;
	mov.b32 	%r162, 2;
	// begin inline asm
	shfl.sync.down.b32 %r155, %r156, %r162, %r193, %r194;
	// end inline asm
	// begin inline asm
	shfl.sync.down.b32 %r160, %r161, %r162, %r193, %r194;
	// end inline asm
	mov.b64 	%rd98, {%r155, %r160};
	mov.b64 	%fd136, %rd98;
	add.s32 	%r199, %r144, 2;
	setp.gt.s32 	%p67, %r199, %r193;
	setp.lt.f64 	%p68, %fd135, %fd136;
	selp.f64 	%fd137, %fd136, %fd135, %p68;
	selp.f64 	%fd138, %fd135, %fd137, %p67;
	mov.b64 	%rd99, %fd138;
	mov.b64 	{%r166, %r171}, %rd99;
	mov.b32 	%r172, 4;
	// begin inline asm
	shfl.sync.down.b32 %r165, %r166, %r172, %r193, %r194;
	// end inline asm
	// begin inline asm
	shfl.sync.down.b32 %r170, %r171, %r172, %r193, %r194;
	// end inline asm
	mov.b64 	%rd100, {%r165, %r170};
	mov.b64 	%fd139, %rd100;
	add.s32 	%r200, %r144, 4;
	setp.gt.s32 	%p69, %r200, %r193;
	setp.lt.f64 	%p70, %fd138, %fd139;
	selp.f64 	%fd140, %fd139, %fd138, %p70;
	selp.f64 	%fd141, %fd138, %fd140, %p69;
	mov.b64 	%rd101, %fd141;
	mov.b64 	{%r176, %r181}, %rd101;
	mov.b32 	%r182, 8;
	// begin inline asm
	shfl.sync.down.b32 %r175, %r176, %r182, %r193, %r194;
	// end inline asm
	// begin inline asm
	shfl.sync.down.b32 %r180, %r181, %r182, %r193, %r194;
	// end inline asm
	mov.b64 	%rd102, {%r175, %r180};
	mov.b64 	%fd142, %rd102;
	add.s32 	%r201, %r144, 8;
	setp.gt.s32 	%p71, %r201, %r193;
	setp.lt.f64 	%p72, %fd141, %fd142;
	selp.f64 	%fd143, %fd142, %fd141, %p72;
	selp.f64 	%fd144, %fd141, %fd143, %p71;
	mov.b64 	%rd103, %fd144;
	mov.b64 	{%r186, %r191}, %rd103;
	mov.b32 	%r192, 16;
	// begin inline asm
	shfl.sync.down.b32 %r185, %r186, %r192, %r193, %r194;
	// end inline asm
	// begin inline asm
	shfl.sync.down.b32 %r190, %r191, %r192, %r193, %r194;
	// end inline asm
	mov.b64 	%rd104, {%r185, %r190};
	mov.b64 	%fd145, %rd104;
	add.s32 	%r202, %r144, 16;
	setp.gt.s32 	%p73, %r202, %r193;
	setp.lt.f64 	%p74, %fd144, %fd145;
	selp.f64 	%fd146, %fd145, %fd144, %p74;
	selp.f64 	%fd380, %fd144, %fd146, %p73;
	setp.ne.s32 	%p75, %r144, 0;
	@%p75 bra 	$L__BB3_56;
	shr.u32 	%r203, %r35, 2;
	and.b32  	%r204, %r203, 248;
	mov.u32 	%r205, _ZZN3cub18CUB_300001_SM_10006detail6reduce28DeviceReduceSingleTileKernelINS2_10policy_hubIdjN4cuda3__47maximumIvEEE10Policy1000EPdSB_jS8_ddNS5_3std3__410__identityEEEvT0_T1_T2_T3_T4_T6_E12temp_storage;
	add.s32 	%r206, %r205, %r204;
	st.shared.f64 	[%r206+8], %fd380;
$L__BB3_56:
	bar.sync 	0;
	setp.ne.s32 	%p76, %r35, 0;
	@%p76 bra 	$L__BB3_74;
	setp.gt.u32 	%p77, %r69, 32;
	ld.shared.f64 	%fd147, [_ZZN3cub18CUB_300001_SM_10006detail6reduce28DeviceReduceSingleTileKernelINS2_10policy_hubIdjN4cuda3__47maximumIvEEE10Policy1000EPdSB_jS8_ddNS5_3std3__410__identityEEEvT0_T1_T2_T3_T4_T6_E12temp_storage+16];
	setp.lt.f64 	%p78, %fd380, %fd147;
	selp.f64 	%fd149, %fd147, %fd380, %p78;
	selp.f64 	%fd150, %fd149, %fd380, %p77;
	setp.gt.u32 	%p79, %r69, 64;
	ld.shared.f64 	%fd152, [_ZZN3cub18CUB_300001_SM_10006detail6reduce28DeviceReduceSingleTileKernelINS2_10policy_hubIdjN4cuda3__47maximumIvEEE10Policy1000EPdSB_jS8_ddNS5_3std3__410__identityEEEvT0_T1_T2_T3_T4_T6_E12temp_storage+24];
	setp.lt.f64 	%p80, %fd150, %fd152;
	selp.f64 	%fd154, %fd152, %fd150, %p80;
	selp.f64 	%fd155, %fd154, %fd150, %p79;
	setp.gt.u32 	%p81, %r69, 96;
	ld.shared.f64 	%fd157, [_ZZN3cub18CUB_300001_SM_10006detail6reduce28DeviceReduceSingleTileKernelINS2_10policy_hubIdjN4cuda3__47maximumIvEEE10Policy1000EPdSB_jS8_ddNS5_3std3__410__identityEEEvT0_T1_T2_T3_T4_T6_E12temp_storage+32];
	setp.lt.f64 	%p82, %fd155, %fd157;
	selp.f64 	%fd159, %fd157, %fd155, %p82;
	selp.f64 	%fd160, %fd159, %fd155, %p81;
	setp.gt.u32 	%p83, %r69, 128;
	ld.shared.f64 	%fd162, [_ZZN3cub18CUB_300001_SM_10006detail6reduce28DeviceReduceSingleTileKernelINS2_10policy_hubIdjN4cuda3__47maximumIvEEE10Policy1000EPdSB_jS8_ddNS5_3std3__410__identityEEEvT0_T1_T2_T3_T4_T6_E12temp_storage+40];
	setp.lt.f64 	%p84, %fd160, %fd162;
	selp.f64 	%fd164, %fd162, %fd160, %p84;
	selp.f64 	%fd165, %fd164, %fd160, %p83;
	setp.gt.u32 	%p85, %r69, 160;
	ld.shared.f64 	%fd167, [_ZZN3cub18CUB_300001_SM_10006detail6reduce28DeviceReduceSingleTileKernelINS2_10policy_hubIdjN4cuda3__47maximumIvEEE10Policy1000EPdSB_jS8_ddNS5_3std3__410__identityEEEvT0_T1_T2_T3_T4_T6_E12temp_storage+48];
	setp.lt.f64 	%p86, %fd165, %fd167;
	selp.f64 	%fd169, %fd167, %fd165, %p86;
	selp.f64 	%fd170, %fd169, %fd165, %p85;
	setp.gt.u32 	%p87, %r69, 192;
	ld.shared.f64 	%fd172, [_ZZN3cub18CUB_300001_SM_10006detail6reduce28DeviceReduceSingleTileKernelINS2_10policy_hubIdjN4cuda3__47maximumIvEEE10Policy1000EPdSB_jS8_ddNS5_3std3__410__identityEEEvT0_T1_T2_T3_T4_T6_E12temp_storage+56];
	setp.lt.f64 	%p88, %fd170, %fd172;
	selp.f64 	%fd174, %fd172, %fd170, %p88;
	selp.f64 	%fd175, %fd174, %fd170, %p87;
	setp.gt.u32 	%p89, %r69, 224;
	ld.shared.f64 	%fd177, [_ZZN3cub18CUB_300001_SM_10006detail6reduce28DeviceReduceSingleTileKernelINS2_10policy_hubIdjN4cuda3__47maximumIvEEE10Policy1000EPdSB_jS8_ddNS5_3std3__410__identityEEEvT0_T1_T2_T3_T4_T6_E12temp_storage+64];
	setp.lt.f64 	%p90, %fd175, %fd177;
	selp.f64 	%fd179, %fd177, %fd175, %p90;
	selp.f64 	%fd380, %fd179, %fd175, %p89;
	bra.uni 	$L__BB3_74;
$L__BB3_58:
	mov.u32 	%r47, %tid.x;
	mul.wide.u32 	%rd35, %r47, 8;
	add.s64 	%rd20, %rd16, %rd35;
	// begin inline asm
	ld.global.nc.u64 %rd19, [%rd20];
	// end inline asm
	mov.b64 	%fd59, %rd19;
	add.s64 	%rd22, %rd20, 2048;
	// begin inline asm
	ld.global.nc.u64 %rd21, [%rd22];
	// end inline asm
	mov.b64 	%fd60, %rd21;
	add.s64 	%rd24, %rd20, 4096;
	// begin inline asm
	ld.global.nc.u64 %rd23, [%rd24];
	// end inline asm
	mov.b64 	%fd61, %rd23;
	add.s64 	%rd26, %rd20, 6144;
	// begin inline asm
	ld.global.nc.u64 %rd25, [%rd26];
	// end inline asm
	mov.b64 	%fd62, %rd25;
	add.s64 	%rd28, %rd20, 8192;
	// begin inline asm
	ld.global.nc.u64 %rd27, [%rd28];
	// end inline asm
	mov.b64 	%fd63, %rd27;
	add.s64 	%rd30, %rd20, 10240;
	// begin inline asm
	ld.global.nc.u64 %rd29, [%rd30];
	// end inline asm
	mov.b64 	%fd64, %rd29;
	add.s64 	%rd32, %rd20, 12288;
	// begin inline asm
	ld.global.nc.u64 %rd31, [%rd32];
	// end inline asm
	mov.b64 	%fd65, %rd31;
	add.s64 	%rd34, %rd20, 14336;
	// begin inline asm
	ld.global.nc.u64 %rd33, [%rd34];
	// end inline asm
	mov.b64 	%fd66, %rd33;
	setp.lt.f64 	%p4, %fd59, %fd60;
	selp.f64 	%fd67, %fd60, %fd59, %p4;
	setp.lt.f64 	%p5, %fd67, %fd61;
	selp.f64 	%fd68, %fd61, %fd67, %p5;
	setp.lt.f64 	%p6, %fd68, %fd62;
	selp.f64 	%fd69, %fd62, %fd68, %p6;
	setp.lt.f64 	%p7, %fd69, %fd63;
	selp.f64 	%fd70, %fd63, %fd69, %p7;
	setp.lt.f64 	%p8, %fd70, %fd64;
	selp.f64 	%fd71, %fd64, %fd70, %p8;
	setp.lt.f64 	%p9, %fd71, %fd65;
	selp.f64 	%fd72, %fd65, %fd71, %p9;
	setp.lt.f64 	%p10, %fd72, %fd66;
	selp.f64 	%fd379, %fd66, %fd72, %p10;
	add.s32 	%r48, %r69, -2048;
	setp.lt.u32 	%p11, %r48, 2048;
	mov.b32 	%r475, 2048;
	@%p11 bra 	$L__BB3_62;
	mov.b32 	%r475, 2048;
$L__BB3_60:
	add.s32 	%r72, %r47, %r475;
	mul.wide.u32 	%rd52, %r72, 8;
	add.s64 	%rd37, %rd16, %rd52;
	// begin inline asm
	ld.global.nc.u64 %rd36, [%rd37];
	// end inline asm
	mov.b64 	%fd73, %rd36;
	mul.wide.u32 	%rd53, %r475, 8;
	add.s64 	%rd54, %rd20, %rd53;
	add.s64 	%rd39, %rd54, 2048;
	// begin inline asm
	ld.global.nc.u64 %rd38, [%rd39];
	// end inline asm
	mov.b64 	%fd74, %rd38;
	add.s64 	%rd41, %rd54, 4096;
	// begin inline asm
	ld.global.nc.u64 %rd40, [%rd41];
	// end inline asm
	mov.b64 	%fd75, %rd40;
	add.s64 	%rd43, %rd54, 6144;
	// begin inline asm
	ld.global.nc.u64 %rd42, [%rd43];
	// end inline asm
	mov.b64 	%fd76, %rd42;
	add.s64 	%rd45, %rd54, 8192;
	// begin inline asm
	ld.global.nc.u64 %rd44, [%rd45];
	// end inline asm
	mov.b64 	%fd77, %rd44;
	add.s64 	%rd47, %rd54, 10240;
	// begin inline asm
	ld.global.nc.u64 %rd46, [%rd47];
	// end inline asm
	mov.b64 	%fd78, %rd46;
	add.s64 	%rd49, %rd54, 12288;
	// begin inline asm
	ld.global.nc.u64 %rd48, [%rd49];
	// end inline asm
	mov.b64 	%fd79, %rd48;
	add.s64 	%rd51, %rd54, 14336;
	// begin inline asm
	ld.global.nc.u64 %rd50, [%rd51];
	// end inline asm
	mov.b64 	%fd80, %rd50;
	setp.lt.f64 	%p12, %fd379, %fd73;
	selp.f64 	%fd81, %fd73, %fd379, %p12;
	setp.lt.f64 	%p13, %fd81, %fd74;
	selp.f64 	%fd82, %fd74, %fd81, %p13;
	setp.lt.f64 	%p14, %fd82, %fd75;
	selp.f64 	%fd83, %fd75, %fd82, %p14;
	setp.lt.f64 	%p15, %fd83, %fd76;
	selp.f64 	%fd84, %fd76, %fd83, %p15;
	setp.lt.f64 	%p16, %fd84, %fd77;
	selp.f64 	%fd85, %fd77, %fd84, %p16;
	setp.lt.f64 	%p17, %fd85, %fd78;
	selp.f64 	%fd86, %fd78, %fd85, %p17;
	setp.lt.f64 	%p18, %fd86, %fd79;
	selp.f64 	%fd87, %fd79, %fd86, %p18;
	setp.lt.f64 	%p19, %fd87, %fd80;
	selp.f64 	%fd379, %fd80, %fd87, %p19;
	sub.s32 	%r73, %r69, %r475;
	setp.lt.u32 	%p20, %r73, 2048;
	@%p20 bra 	$L__BB3_70;
	add.s32 	%r475, %r475, 2048;
	setp.le.u32 	%p21, %r475, %r48;
	@%p21 bra 	$L__BB3_60;
$L__BB3_62:
	setp.le.u32 	%p22, %r69, %r475;
	@%p22 bra 	$L__BB3_70;
	sub.s32 	%r52, %r69, %r475;
	setp.ge.s32 	%p23, %r47, %r52;
	@%p23 bra 	$L__BB3_70;
	not.b32 	%r74, %r47;
	add.s32 	%r75, %r69, %r74;
	sub.s32 	%r53, %r75, %r475;
	and.b32  	%r76, %r53, 768;
	setp.eq.s32 	%p24, %r76, 768;
	mov.u32 	%r479, %r47;
	@%p24 bra 	$L__BB3_67;
	add.s32 	%r477, %r47, %r475;
	shr.u32 	%r77, %r53, 8;
	add.s32 	%r78, %r77, 1;
	and.b32  	%r79, %r78, 3;
	neg.s32 	%r476, %r79;
	mov.u32 	%r479, %r47;
$L__BB3_66:
	.pragma "nounroll";
	mul.wide.u32 	%rd57, %r477, 8;
	add.s64 	%rd56, %rd16, %rd57;
	// begin inline asm
	ld.global.nc.u64 %rd55, [%rd56];
	// end inline asm
	mov.b64 	%fd89, %rd55;
	setp.lt.f64 	%p25, %fd379, %fd89;
	selp.f64 	%fd379, %fd89, %fd379, %p25;
	add.s32 	%r479, %r479, 256;
	add.s32 	%r477, %r477, 256;
	add.s32 	%r476, %r476, 1;
	setp.ne.s32 	%p26, %r476, 0;
	@%p26 bra 	$L__BB3_66;
$L__BB3_67:
	setp.lt.u32 	%p27, %r53, 768;
	@%p27 bra 	$L__BB3_70;
	add.s32 	%r481, %r479, 512;
	add.s32 	%r480, %r479, %r475;
$L__BB3_69:
	mul.wide.u32 	%rd66, %r480, 8;
	add.s64 	%rd59, %rd16, %rd66;
	// begin inline asm
	ld.global.nc.u64 %rd58, [%rd59];
	// end inline asm
	mov.b64 	%fd90, %rd58;
	setp.lt.f64 	%p28, %fd379, %fd90;
	selp.f64 	%fd91, %fd90, %fd379, %p28;
	add.s32 	%r80, %r480, 256;
	mul.wide.u32 	%rd67, %r80, 8;
	add.s64 	%rd61, %rd16, %rd67;
	// begin inline asm
	ld.global.nc.u64 %rd60, [%rd61];
	// end inline asm
	mov.b64 	%fd92, %rd60;
	setp.lt.f64 	%p29, %fd91, %fd92;
	selp.f64 	%fd93, %fd92, %fd91, %p29;
	add.s32 	%r81, %r480, 512;
	mul.wide.u32 	%rd68, %r81, 8;
	add.s64 	%rd63, %rd16, %rd68;
	// begin inline asm
	ld.global.nc.u64 %rd62, [%rd63];
	// end inline asm
	mov.b64 	%fd94, %rd62;
	setp.lt.f64 	%p30, %fd93, %fd94;
	selp.f64 	%fd95, %fd94, %fd93, %p30;
	add.s32 	%r82, %r480, 768;
	mul.wide.u32 	%rd69, %r82, 8;
	add.s64 	%rd65, %rd16, %rd69;
	// begin inline asm
	ld.global.nc.u64 %rd64, [%rd65];
	// end inline asm
	mov.b64 	%fd96, %rd64;
	setp.lt.f64 	%p31, %fd95, %fd96;
	selp.f64 	%fd379, %fd96, %fd95, %p31;
	add.s32 	%r67, %r481, 1024;
	add.s32 	%r83, %r481, 512;
	add.s32 	%r480, %r480, 1024;
	setp.lt.s32 	%p32, %r83, %r52;
	mov.u32 	%r481, %r67;
	@%p32 bra 	$L__BB3_69;
$L__BB3_70:
	// begin inline asm
	mov.u32 %r84, %laneid;
	// end inline asm
	mov.b64 	%rd70, %fd379;
	mov.b64 	{%r86, %r91}, %rd70;
	mov.b32 	%r92, 1;
	mov.b32 	%r133, 31;
	mov.b32 	%r134, -1;
	// begin inline asm
	shfl.sync.down.b32 %r85, %r86, %r92, %r133, %r134;
	// end inline asm
	// begin inline asm
	shfl.sync.down.b32 %r90, %r91, %r92, %r133, %r134;
	// end inline asm
	mov.b64 	%rd71, {%r85, %r90};
	mov.b64 	%fd97, %rd71;
	setp.gt.s32 	%p33, %r84, 30;
	setp.lt.f64 	%p34, %fd379, %fd97;
	selp.f64 	%fd98, %fd97, %fd379, %p34;
	selp.f64 	%fd99, %fd379, %fd98, %p33;
	mov.b64 	%rd72, %fd99;
	mov.b64 	{%r96, %r101}, %rd72;
	mov.b32 	%r102, 2;
	// begin inline asm
	shfl.sync.down.b32 %r95, %r96, %r102, %r133, %r134;
	// end inline asm
	// begin inline asm
	shfl.sync.down.b32 %r100, %r101, %r102, %r133, %r134;
	// end inline asm
	mov.b64 	%rd73, {%r95, %r100};
	mov.b64 	%fd100, %rd73;
	setp.gt.s32 	%p35, %r84, 29;
	setp.lt.f64 	%p36, %fd99, %fd100;
	selp.f64 	%fd101, %fd100, %fd99, %p36;
	selp.f64 	%fd102, %fd99, %fd101, %p35;
	mov.b64 	%rd74, %fd102;
	mov.b64 	{%r106, %r111}, %rd74;
	mov.b32 	%r112, 4;
	// begin inline asm
	shfl.sync.down.b32 %r105, %r106, %r112, %r133, %r134;
	// end inline asm
	// begin inline asm
	shfl.sync.down.b32 %r110, %r111, %r112, %r133, %r134;
	// end inline asm
	mov.b64 	%rd75, {%r105, %r110};
	mov.b64 	%fd103, %rd75;
	setp.gt.s32 	%p37, %r84, 27;
	setp.lt.f64 	%p38, %fd102, %fd103;
	selp.f64 	%fd104, %fd103, %fd102, %p38;
	selp.f64 	%fd105, %fd102, %fd104, %p37;
	mov.b64 	%rd76, %fd105;
	mov.b64 	{%r116, %r121}, %rd76;
	mov.b32 	%r122, 8;
	// begin inline asm
	shfl.sync.down.b32 %r115, %r116, %r122, %r133, %r134;
	// end inline asm
	// begin inline asm
	shfl.sync.down.b32 %r120, %r121, %r122, %r133, %r134;
	// end inline asm
	mov.b64 	%rd77, {%r115, %r120};
	mov.b64 	%fd106, %rd77;
	setp.gt.s32 	%p39, %r84, 23;
	setp.lt.f64 	%p40, %fd105, %fd106;
	selp.f64 	%fd107, %fd106, %fd105, %p40;
	selp.f64 	%fd108, %fd105, %fd107, %p39;
	mov.b64 	%rd78, %fd108;
	mov.b64 	{%r126, %r131}, %rd78;
	mov.b32 	%r132, 16;
	// begin inline asm
	shfl.sync.down.b32 %r125, %r126, %r132, %r133, %r134;
	// end inline asm
	// begin inline asm
	shfl.sync.down.b32 %r130, %r131, %r132, %r133, %r134;
	// end inline asm
	mov.b64 	%rd79, {%r125, %r130};
	mov.b64 	%fd109, %rd79;
	setp.gt.s32 	%p41, %r84, 15;
	setp.lt.f64 	%p42, %fd108, %fd109;
	selp.f64 	%fd54, %fd109, %fd108, %p42;
	selp.f64 	%fd380, %fd108, %fd54, %p41;
	setp.ne.s32 	%p43, %r84, 0;
	@%p43 bra 	$L__BB3_72;
	shr.u32 	%r135, %r47, 2;
	and.b32  	%r136, %r135, 248;
	mov.u32 	%r137, _ZZN3cub18CUB_300001_SM_10006detail6reduce28DeviceReduceSingleTileKernelINS2_10policy_hubIdjN4cuda3__47maximumIvEEE10Policy1000EPdSB_jS8_ddNS5_3std3__410__identityEEEvT0_T1_T2_T3_T4_T6_E12temp_storage;
	add.s32 	%r138, %r137, %r136;
	st.shared.f64 	[%r138+8], %fd54;
$L__BB3_72:
	bar.sync 	0;
	setp.ne.s32 	%p44, %r47, 0;
	@%p44 bra 	$L__BB3_74;
	ld.shared.f64 	%fd110, [_ZZN3cub18CUB_300001_SM_10006detail6reduce28DeviceReduceSingleTileKernelINS2_10policy_hubIdjN4cuda3__47maximumIvEEE10Policy1000EPdSB_jS8_ddNS5_3std3__410__identityEEEvT0_T1_T2_T3_T4_T6_E12temp_storage+16];
	setp.lt.f64 	%p45, %fd380, %fd110;
	selp.f64 	%fd111, %fd110, %fd380, %p45;
	ld.shared.f64 	%fd112, [_ZZN3cub18CUB_300001_SM_10006detail6reduce28DeviceReduceSingleTileKernelINS2_10policy_hubIdjN4cuda3__47maximumIvEEE10Policy1000EPdSB_jS8_ddNS5_3std3__410__identityEEEvT0_T1_T2_T3_T4_T6_E12temp_storage+24];
	setp.lt.f64 	%p46, %fd111, %fd112;
	selp.f64 	%fd113, %fd112, %fd111, %p46;
	ld.shared.f64 	%fd114, [_ZZN3cub18CUB_300001_SM_10006detail6reduce28DeviceReduceSingleTileKernelINS2_10policy_hubIdjN4cuda3__47maximumIvEEE10Policy1000EPdSB_jS8_ddNS5_3std3__410__identityEEEvT0_T1_T2_T3_T4_T6_E12temp_storage+32];
	setp.lt.f64 	%p47, %fd113, %fd114;
	selp.f64 	%fd115, %fd114, %fd113, %p47;
	ld.shared.f64 	%fd116, [_ZZN3cub18CUB_300001_SM_10006detail6reduce28DeviceReduceSingleTileKernelINS2_10policy_hubIdjN4cuda3__47maximumIvEEE10Policy1000EPdSB_jS8_ddNS5_3std3__410__identityEEEvT0_T1_T2_T3_T4_T6_E12temp_storage+40];
	setp.lt.f64 	%p48, %fd115, %fd116;
	selp.f64 	%fd117, %fd116, %fd115, %p48;
	ld.shared.f64 	%fd118, [_ZZN3cub18CUB_300001_SM_10006detail6reduce28DeviceReduceSingleTileKernelINS2_10policy_hubIdjN4cuda3__47maximumIvEEE10Policy1000EPdSB_jS8_ddNS5_3std3__410__identityEEEvT0_T1_T2_T3_T4_T6_E12temp_storage+48];
	setp.lt.f64 	%p49, %fd117, %fd118;
	selp.f64 	%fd119, %fd118, %fd117, %p49;
	ld.shared.f64 	%fd120, [_ZZN3cub18CUB_300001_SM_10006detail6reduce28DeviceReduceSingleTileKernelINS2_10policy_hubIdjN4cuda3__47maximumIvEEE10Policy1000EPdSB_jS8_ddNS5_3std3__410__identityEEEvT0_T1_T2_T3_T4_T6_E12temp_storage+56];
	setp.lt.f64 	%p50, %fd119, %fd120;
	selp.f64 	%fd121, %fd120, %fd119, %p50;
	ld.shared.f64 	%fd122, [_ZZN3cub18CUB_300001_SM_10006detail6reduce28DeviceReduceSingleTileKernelINS2_10policy_hubIdjN4cuda3__47maximumIvEEE10Policy1000EPdSB_jS8_ddNS5_3std3__410__identityEEEvT0_T1_T2_T3_T4_T6_E12temp_storage+64];
	setp.lt.f64 	%p51, %fd121, %fd122;
	selp.f64 	%fd380, %fd122, %fd121, %p51;
$L__BB3_74:
	mov.u32 	%r454, %tid.x;
	setp.ne.s32 	%p217, %r454, 0;
	@%p217 bra 	$L__BB3_76;
	setp.lt.f64 	%p218, %fd58, %fd380;
	selp.f64 	%fd353, %fd380, %fd58, %p218;
	st.global.f64 	[%rd1], %fd353;
$L__BB3_76:
	ret;

}
	// .globl	_ZN3cub18CUB_300001_SM_10006detail6reduce18DeviceReduceKernelINS2_10policy_hubIdjN4cuda3__47maximumIvEEE10Policy1000EPdjS8_dNS5_3std3__410__identityEEEvT0_PT3_T1_NS0_13GridEvenShareISI_EET2_T4_
.visible .entry _ZN3cub18CUB_300001_SM_10006detail6reduce18DeviceReduceKernelINS2_10policy_hubIdjN4cuda3__47maximumIvEEE10Policy1000EPdjS8_dNS5_3std3__410__identityEEEvT0_PT3_T1_NS0_13GridEvenShareISI_EET2_T4_(
	.param .u64 .ptr .align 1 _ZN3cub18CUB_300001_SM_10006detail6reduce18DeviceReduceKernelINS2_10policy_hubIdjN4cuda3__47maximumIvEEE10Policy1000EPdjS8_dNS5_3std3__410__identityEEEvT0_PT3_T1_NS0_13GridEvenShareISI_EET2_T4__param_0,
	.param .u64 .ptr .align 1 _ZN3cub18CUB_300001_SM_10006detail6reduce18DeviceReduceKernelINS2_10policy_hubIdjN4cuda3__47maximumIvEEE10Policy1000EPdjS8_dNS5_3std3__410__identityEEEvT0_PT3_T1_NS0_13GridEvenShareISI_EET2_T4__param_1,
	.param .u32 _ZN3cub18CUB_300001_SM_10006detail6reduce18DeviceReduceKernelINS2_10policy_hubIdjN4cuda3__47maximumIvEEE10Policy1000EPdjS8_dNS5_3std3__410__identityEEEvT0_PT3_T1_NS0_13GridEvenShareISI_EET2_T4__param_2,
	.param .align 4 .b8 _ZN3cub18CUB_300001_SM_10006detail6reduce18DeviceReduceKernelINS2_10policy_hubIdjN4cuda3__47maximumIvEEE10Policy1000EPdjS8_dNS5_3std3__410__identityEEEvT0_PT3_T1_NS0_13GridEvenShareISI_EET2_T4__param_3[40],
	.param .align 1 .b8 _ZN3cub18CUB_300001_SM_10006detail6reduce18DeviceReduceKernelINS2_10policy_hubIdjN4cuda3__47maximumIvEEE10Policy1000EPdjS8_dNS5_3std3__410__identityEEEvT0_PT3_T1_NS0_13GridEvenShareISI_EET2_T4__param_4[1],
	.param .align 1 .b8 _ZN3cub18CUB_300001_SM_10006detail6reduce18DeviceReduceKernelINS2_10policy_hubIdjN4cuda3__47maximumIvEEE10Policy1000EPdjS8_dNS5_3std3__410__identityEEEvT0_PT3_T1_NS0_13GridEvenShareISI_EET2_T4__param_5[1]
)
.maxntid 256
{
	.reg .pred 	%p<217>;
	.reg .b32 	%r<542>;
	.reg .b64 	%rd<197>;
	.reg .b64 	%fd<375>;
	// demoted variable
	.shared .align 8 .b8 _ZZN3cub18CUB_300001_SM_10006detail6reduce18DeviceReduceKernelINS2_10policy_hubIdjN4cuda3__47maximumIvEEE10Policy1000EPdjS8_dNS5_3std3__410__identityEEEvT0_PT3_T1_NS0_13GridEvenShareISI_EET2_T4_E12temp_storage[80];
	ld.param.u32 	%r1, [_ZN3cub18CUB_300001_SM_10006detail6reduce18DeviceReduceKernelINS2_10policy_hubIdjN4cuda3__47maximumIvEEE10Policy1000EPdjS8_dNS5_3std3__410__identityEEEvT0_PT3_T1_NS0_13GridEvenShareISI_EET2_T4__param_3+20];
	ld.param.u64 	%rd1, [_ZN3cub18CUB_300001_SM_10006detail6reduce18DeviceReduceKernelINS2_10policy_hubIdjN4cuda3__47maximumIvEEE10Policy1000EPdjS8_dNS5_3std3__410__identityEEEvT0_PT3_T1_NS0_13GridEvenShareISI_EET2_T4__param_0];
	ld.param.u32 	%r2, [_ZN3cub18CUB_300001_SM_10006detail6reduce18DeviceReduceKernelINS2_10policy_hubIdjN4cuda3__47maximumIvEEE10Policy1000EPdjS8_dNS5_3std3__410__identityEEEvT0_PT3_T1_NS0_13GridEvenShareISI_EET2_T4__param_3+24];
	mov.u32 	%r3, %ctaid.x;
	shl.b32 	%r4, %r2, 11;
	shl.b32 	%r5, %r3, 11;
	and.b64  	%rd3, %rd1, 31;
	setp.ne.s64 	%p1, %rd3, 0;
	@%p1 bra 	$L__BB4_36;
	sub.s32 	%r6, %r1, %r5;
	setp.gt.u32 	%p109, %r6, 2047;
	@%p109 bra 	$L__BB4_20;
	mov.u32 	%r7, %tid.x;
	setp.ge.u32 	%p158, %r7, %r6;
	mov.f64 	%fd355, 0d0000000000000000;
	mov.u32 	%r512, %r7;
	@%p158 bra 	$L__BB4_4;
	add.s32 	%r378, %r5, %r7;
	mul.wide.u32 	%rd157, %r378, 8;
	add.s64 	%rd156, %rd1, %rd157;
	// begin inline asm
	ld.global.nc.u64 %rd155, [%rd156];
	// end inline asm
	mov.b64 	%fd355, %rd155;
	add.s32 	%r512, %r7, 256;
$L__BB4_4:
	setp.ge.u32 	%p159, %r512, %r6;
	@%p159 bra 	$L__BB4_11;
	not.b32 	%r379, %r512;
	add.s32 	%r10, %r1, %r379;
	and.b32  	%r380, %r10, 768;
	setp.eq.s32 	%p160, %r380, 768;
	@%p160 bra 	$L__BB4_8;
	add.s32 	%r510, %r512, %r5;
	shr.u32 	%r381, %r10, 8;
	add.s32 	%r382, %r381, 1;
	and.b32  	%r383, %r382, 3;
	neg.s32 	%r509, %r383;
$L__BB4_7:
	.pragma "nounroll";
	mul.wide.u32 	%rd160, %r510, 8;
	add.s64 	%rd159, %rd1, %rd160;
	// begin inline asm
	ld.global.nc.u64 %rd158, [%rd159];
	// end inline asm
	mov.b64 	%fd269, %rd158;
	setp.lt.f64 	%p161, %fd355, %fd269;
	selp.f64 	%fd355, %fd269, %fd355, %p161;
	add.s32 	%r512, %r512, 256;
	add.s32 	%r510, %r510, 256;
	add.s32 	%r509, %r509, 1;
	setp.ne.s32 	%p162, %r509, 0;
	@%p162 bra 	$L__BB4_7;
$L__BB4_8:
	sub.s32 	%r384, %r10, %r5;
	setp.lt.u32 	%p163, %r384, 768;
	@%p163 bra 	$L__BB4_11;
	add.s32 	%r514, %r512, 512;
	add.s32 	%r513, %r512, %r5;
$L__BB4_10:
	mul.wide.u32 	%rd169, %r513, 8;
	add.s64 	%rd162, %rd1, %rd169;
	// begin inline asm
	ld.global.nc.u64 %rd161, [%rd162];
	// end inline asm
	mov.b64 	%fd270, %rd161;
	setp.lt.f64 	%p164, %fd355, %fd270;
	selp.f64 	%fd271, %fd270, %fd355, %p164;
	add.s32 	%r385, %r513, 256;
	mul.wide.u32 	%rd170, %r385, 8;
	add.s64 	%rd164, %rd1, %rd170;
	// begin inline asm
	ld.global.nc.u64 %rd163, [%rd164];
	// end inline asm
	mov.b64 	%fd272, %rd163;
	setp.lt.f64 	%p165, %fd271, %fd272;
	selp.f64 	%fd273, %fd272, %fd271, %p165;
	add.s32 	%r386, %r513, 512;
	mul.wide.u32 	%rd171, %r386, 8;
	add.s64 	%rd166, %rd1, %rd171;
	// begin inline asm
	ld.global.nc.u64 %rd165, [%rd166];
	// end inline asm
	mov.b64 	%fd274, %rd165;
	setp.lt.f64 	%p166, %fd273, %fd274;
	selp.f64 	%fd275, %fd274, %fd273, %p166;
	add.s32 	%r387, %r513, 768;
	mul.wide.u32 	%rd172, %r387, 8;
	add.s64 	%rd168, %rd1, %rd172;
	// begin inline asm
	ld.global.nc.u64 %rd167, [%rd168];
	// end inline asm
	mov.b64 	%fd276, %rd167;
	setp.lt.f64 	%p167, %fd275, %fd276;
	selp.f64 	%fd355, %fd276, %fd275, %p167;
	add.s32 	%r24, %r514, 1024;
	add.s32 	%r388, %r514, 512;
	add.s32 	%r513, %r513, 1024;
	setp.lt.s32 	%p168, %r388, %r6;
	mov.u32 	%r514, %r24;
	@%p168 bra 	$L__BB4_10;
$L__BB4_11:
	setp.lt.u32 	%p169, %r6, 256;
	@%p169 bra 	$L__BB4_16;
	// begin inline asm
	mov.u32 %r452, %laneid;
	// end inline asm
	mov.b64 	%rd183, %fd355;
	mov.b64 	{%r454, %r459}, %rd183;
	mov.b32 	%r460, 1;
	mov.b32 	%r501, 31;
	mov.b32 	%r502, -1;
	// begin inline asm
	shfl.sync.down.b32 %r453, %r454, %r460, %r501, %r502;
	// end inline asm
	// begin inline asm
	shfl.sync.down.b32 %r458, %r459, %r460, %r501, %r502;
	// end inline asm
	mov.b64 	%rd184, {%r453, %r458};
	mov.b64 	%fd324, %rd184;
	setp.gt.s32 	%p197, %r452, 30;
	setp.lt.f64 	%p198, %fd355, %fd324;
	selp.f64 	%fd325, %fd324, %fd355, %p198;
	selp.f64 	%fd326, %fd355, %fd325, %p197;
	mov.b64 	%rd185, %fd326;
	mov.b64 	{%r464, %r469}, %rd185;
	mov.b32 	%r470, 2;
	// begin inline asm
	shfl.sync.down.b32 %r463, %r464, %r470, %r501, %r502;
	// end inline asm
	// begin inline asm
	shfl.sync.down.b32 %r468, %r469, %r470, %r501, %r502;
	// end inline asm
	mov.b64 	%rd186, {%r463, %r468};
	mov.b64 	%fd327, %rd186;
	setp.gt.s32 	%p199, %r452, 29;
	setp.lt.f64 	%p200, %fd326, %fd327;
	selp.f64 	%fd328, %fd327, %fd326, %p200;
	selp.f64 	%fd329, %fd326, %fd328, %p199;
	mov.b64 	%rd187, %fd329;
	mov.b64 	{%r474, %r479}, %rd187;
	mov.b32 	%r480, 4;
	// begin inline asm
	shfl.sync.down.b32 %r473, %r474, %r480, %r501, %r502;
	// end inline asm
	// begin inline asm
	shfl.sync.down.b32 %r478, %r479, %r480, %r501, %r502;
	// end inline asm
	mov.b64 	%rd188, {%r473, %r478};
	mov.b64 	%fd330, %rd188;
	setp.gt.s32 	%p201, %r452, 27;
	setp.lt.f64 	%p202, %fd329, %fd330;
	selp.f64 	%fd331, %fd330, %fd329, %p202;
	selp.f64 	%fd332, %fd329, %fd331, %p201;
	mov.b64 	%rd189, %fd332;
	mov.b64 	{%r484, %r489}, %rd189;
	mov.b32 	%r490, 8;
	// begin inline asm
	shfl.sync.down.b32 %r483, %r484, %r490, %r501, %r502;
	// end inline asm
	// begin inline asm
	shfl.sync.down.b32 %r488, %r489, %r490, %r501, %r502;
	// end inline asm
	mov.b64 	%rd190, {%r483, %r488};
	mov.b64 	%fd333, %rd190;
	setp.gt.s32 	%p203, %r452, 23;
	setp.lt.f64 	%p204, %fd332, %fd333;
	selp.f64 	%fd334, %fd333, %fd332, %p204;
	selp.f64 	%fd335, %fd332, %fd334, %p203;
	mov.b64 	%rd191, %fd335;
	mov.b64 	{%r494, %r499}, %rd191;
	mov.b32 	%r500, 16;
	// begin inline asm
	shfl.sync.down.b32 %r493, %r494, %r500, %r501, %r502;
	// end inline asm
	// begin inline asm
	shfl.sync.down.b32 %r498, %r499, %r500, %r501, %r502;
	// end inline asm
	mov.b64 	%rd192, {%r493, %r498};
	mov.b64 	%fd336, %rd192;
	setp.gt.s32 	%p205, %r452, 15;
	setp.lt.f64 	%p206, %fd335, %fd336;
	selp.f64 	%fd10, %fd336, %fd335, %p206;
	selp.f64 	%fd374, %fd335, %fd10, %p205;
	setp.ne.s32 	%p207, %r452, 0;
	@%p207 bra 	$L__BB4_14;
	shr.u32 	%r503, %r7, 2;
	and.b32  	%r504, %r503, 248;
	mov.u32 	%r505, _ZZN3cub18CUB_300001_SM_10006detail6reduce18DeviceReduceKernelINS2_10policy_hubIdjN4cuda3__47maximumIvEEE10Policy1000EPdjS8_dNS5_3std3__410__identityEEEvT0_PT3_T1_NS0_13GridEvenShareISI_EET2_T4_E12temp_storage;
	add.s32 	%r506, %r505, %r504;
	st.shared.f64 	[%r506+8], %fd10;
$L__BB4_14:
	bar.sync 	0;
	setp.ne.s32 	%p208, %r7, 0;
	@%p208 bra 	$L__BB4_71;
	ld.shared.f64 	%fd337, [_ZZN3cub18CUB_300001_SM_10006detail6reduce18DeviceReduceKernelINS2_10policy_hubIdjN4cuda3__47maximumIvEEE10Policy1000EPdjS8_dNS5_3std3__410__identityEEEvT0_PT3_T1_NS0_13GridEvenShareISI_EET2_T4_E12temp_storage+16];
	setp.lt.f64 	%p209, %fd374, %fd337;
	selp.f64 	%fd338, %fd337, %fd374, %p209;
	ld.shared.f64 	%fd339, [_ZZN3cub18CUB_300001_SM_10006detail6reduce18DeviceReduceKernelINS2_10policy_hubIdjN4cuda3__47maximumIvEEE10Policy1000EPdjS8_dNS5_3std3__410__identityEEEvT0_PT3_T1_NS0_13GridEvenShareISI_EET2_T4_E12temp_storage+24];
	setp.lt.f64 	%p210, %fd338, %fd339;
	selp.f64 	%fd340, %fd339, %fd338, %p210;
	ld.shared.f64 	%fd341, [_ZZN3cub18CUB_300001_SM_10006detail6reduce18DeviceReduceKernelINS2_10policy_hubIdjN4cuda3__47maximumIvEEE10Policy1000EPdjS8_dNS5_3std3__410__identityEEEvT0_PT3_T1_NS0_13GridEvenShareISI_EET2_T4_E12temp_storage+32];
	setp.lt.f64 	%p211, %fd340, %fd341;
	selp.f64 	%fd342, %fd341, %fd340, %p211;
	ld.shared.f64 	%fd343, [_ZZN3cub18CUB_300001_SM_10006detail6reduce18DeviceReduceKernelINS2_10policy_hubIdjN4cuda3__47maximumIvEEE10Policy1000EPdjS8_dNS5_3std3__410__identityEEEvT0_PT3_T1_NS0_13GridEvenShareISI_EET2_T4_E12temp_storage+40];
	setp.lt.f64 	%p212, %fd342, %fd343;
	selp.f64 	%fd344, %fd343, %fd342, %p212;
	ld.shared.f64 	%fd345, [_ZZN3cub18CUB_300001_SM_10006detail6reduce18DeviceReduceKernelINS2_10policy_hubIdjN4cuda3__47maximumIvEEE10Policy1000EPdjS8_dNS5_3std3__410__identityEEEvT0_PT3_T1_NS0_13GridEvenShareISI_EET2_T4_E12temp_storage+48];
	setp.lt.f64 	%p213, %fd344, %fd345;
	selp.f64 	%fd346, %fd345, %fd344, %p213;
	ld.shared.f64 	%fd347, [_ZZN3cub18CUB_300001_SM_10006detail6reduce18DeviceReduceKernelINS2_10policy_hubIdjN4cuda3__47maximumIvEEE10Policy1000EPdjS8_dNS5_3std3__410__identityEEEvT0_PT3_T1_NS0_13GridEvenShareISI_EET2_T4_E12temp_storage+56];
	setp.lt.f64 	%p214, %fd346, %fd347;
	selp.f64 	%fd348, %fd347, %fd346, %p214;
	ld.shared.f64 	%fd349, [_ZZN3cub18CUB_300001_SM_10006detail6reduce18DeviceReduceKernelINS2_10policy_hubIdjN4cuda3__47maximumIvEEE10Policy1000EPdjS8_dNS5_3std3__410__identityEEEvT0_PT3_T1_NS0_13GridEvenShareISI_EET2_T4_E12temp_storage+64];
	setp.lt.f64 	%p215, %fd348, %fd349;
	selp.f64 	%fd374, %fd349, %fd348, %p215;
	bra.uni 	$L__BB4_71;
$L__BB4_16:
	// begin inline asm
	mov.u32 %r389, %laneid;
	// end inline asm
	and.b32  	%r440, %r7, 992;
	add.s32 	%r441, %r440, 32;
	setp.gt.u32 	%p170, %r441, %r6;
	not.b32 	%r442, %r440;
	add.s32 	%r443, %r6, %r442;
	selp.b32 	%r438, %r443, 31, %p170;
	mov.b64 	%rd173, %fd355;
	mov.b64 	{%r391, %r396}, %rd173;
	mov.b32 	%r397, 1;
	mov.b32 	%r439, -1;
	// begin inline asm
	shfl.sync.down.b32 %r390, %r391, %r397, %r438, %r439;
	// end inline asm
	// begin inline asm
	shfl.sync.down.b32 %r395, %r396, %r397, %r438, %r439;
	// end inline asm
	mov.b64 	%rd174, {%r390, %r395};
	mov.b64 	%fd277, %rd174;
	setp.lt.s32 	%p171, %r389, %r438;
	setp.lt.f64 	%p172, %fd355, %fd277;
	selp.f64 	%fd278, %fd277, %fd355, %p172;
	selp.f64 	%fd279, %fd278, %fd355, %p171;
	mov.b64 	%rd175, %fd279;
	mov.b64 	{%r401, %r406}, %rd175;
	mov.b32 	%r407, 2;
	// begin inline asm
	shfl.sync.down.b32 %r400, %r401, %r407, %r438, %r439;
	// end inline asm
	// begin inline asm
	shfl.sync.down.b32 %r405, %r406, %r407, %r438, %r439;
	// end inline asm
	mov.b64 	%rd176, {%r400, %r405};
	mov.b64 	%fd280, %rd176;
	add.s32 	%r444, %r389, 2;
	setp.gt.s32 	%p173, %r444, %r438;
	setp.lt.f64 	%p174, %fd279, %fd280;
	selp.f64 	%fd281, %fd280, %fd279, %p174;
	selp.f64 	%fd282, %fd279, %fd281, %p173;
	mov.b64 	%rd177, %fd282;
	mov.b64 	{%r411, %r416}, %rd177;
	mov.b32 	%r417, 4;
	// begin inline asm
	shfl.sync.down.b32 %r410, %r411, %r417, %r438, %r439;
	// end inline asm
	// begin inline asm
	shfl.sync.down.b32 %r415, %r416, %r417, %r438, %r439;
	// end inline asm
	mov.b64 	%rd178, {%r410, %r415};
	mov.b64 	%fd283, %rd178;
	add.s32 	%r445, %r389, 4;
	setp.gt.s32 	%p175, %r445, %r438;
	setp.lt.f64 	%p176, %fd282, %fd283;
	selp.f64 	%fd284, %fd283, %fd282, %p176;
	selp.f64 	%fd285, %fd282, %fd284, %p175;
	mov.b64 	%rd179, %fd285;
	mov.b64 	{%r421, %r426}, %rd179;
	mov.b32 	%r427, 8;
	// begin inline asm
	shfl.sync.down.b32 %r420, %r421, %r427, %r438, %r439;
	// end inline asm
	// begin inline asm
	shfl.sync.down.b32 %r425, %r426, %r427, %r438, %r439;
	// end inline asm
	mov.b64 	%rd180, {%r420, %r425};
	mov.b64 	%fd286, %rd180;
	add.s32 	%r446, %r389, 8;
	setp.gt.s32 	%p177, %r446, %r438;
	setp.lt.f64 	%p178, %fd285, %fd286;
	selp.f64 	%fd287, %fd286, %fd285, %p178;
	selp.f64 	%fd288, %fd285, %fd287, %p177;
	mov.b64 	%rd181, %fd288;
	mov.b64 	{%r431, %r436}, %rd181;
	mov.b32 	%r437, 16;
	// begin inline asm
	shfl.sync.down.b32 %r430, %r431, %r437, %r438, %r439;
	// end inline asm
	// begin inline asm
	shfl.sync.down.b32 %r435, %r436, %r437, %r438, %r439;
	// end inline asm
	mov.b64 	%rd182, {%r430, %r435};
	mov.b64 	%fd289, %rd182;
	add.s32 	%r447, %r389, 16;
	setp.gt.s32 	%p179, %r447, %r438;
	setp.lt.f64 	%p180, %fd288, %fd289;
	selp.f64 	%fd290, %fd289, %fd288, %p180;
	selp.f64 	%fd374, %fd288, %fd290, %p179;
	setp.ne.s32 	%p181, %r389, 0;
	@%p181 bra 	$L__BB4_18;
	shr.u32 	%r448, %r7, 2;
	and.b32  	%r449, %r448, 248;
	mov.u32 	%r450, _ZZN3cub18CUB_300001_SM_10006detail6reduce18DeviceReduceKernelINS2_10policy_hubIdjN4cuda3__47maximumIvEEE10Policy1000EPdjS8_dNS5_3std3__410__identityEEEvT0_PT3_T1_NS0_13GridEvenShareISI_EET2_T4_E12temp_storage;
	add.s32 	%r451, %r450, %r449;
	st.shared.f64 	[%r451+8], %fd374;
$L__BB4_18:
	bar.sync 	0;
	setp.ne.s32 	%p182, %r7, 0;
	@%p182 bra 	$L__BB4_71;
	setp.gt.u32 	%p183, %r6, 32;
	ld.shared.f64 	%fd291, [_ZZN3cub18CUB_300001_SM_10006detail6reduce18DeviceReduceKernelINS2_10policy_hubIdjN4cuda3__47maximumIvEEE10Policy1000EPdjS8_dNS5_3std3__410__identityEEEvT0_PT3_T1_NS0_13GridEvenShareISI_EET2_T4_E12temp_storage+16];
	setp.lt.f64 	%p184, %fd374, %fd291;
	selp.f64 	%fd293, %fd291, %fd374, %p184;
	selp.f64 	%fd294, %fd293, %fd374, %p183;
	setp.gt.u32 	%p185, %r6, 64;
	ld.shared.f64 	%fd296, [_ZZN3cub18CUB_300001_SM_10006detail6reduce18DeviceReduceKernelINS2_10policy_hubIdjN4cuda3__47maximumIvEEE10Policy1000EPdjS8_dNS5_3std3__410__identityEEEvT0_PT3_T1_NS0_13GridEvenShareISI_EET2_T4_E12temp_storage+24];
	setp.lt.f64 	%p186, %fd294, %fd296;
	selp.f64 	%fd298, %fd296, %fd294, %p186;
	selp.f64 	%fd299, %fd298, %fd294, %p185;
	setp.gt.u32 	%p187, %r6, 96;
	ld.shared.f64 	%fd301, [_ZZN3cub18CUB_300001_SM_10006detail6reduce18DeviceReduceKernelINS2_10policy_hubIdjN4cuda3__47maximumIvEEE10Policy1000EPdjS8_dNS5_3std3__410__identityEEEvT0_PT3_T1_NS0_13GridEvenShareISI_EET2_T4_E12temp_storage+32];
	setp.lt.f64 	%p188, %fd299, %fd301;
	selp.f64 	%fd303, %fd301, %fd299, %p188;
	selp.f64 	%fd304, %fd303, %fd299, %p187;
	setp.gt.u32 	%p189, %r6, 128;
	ld.shared.f64 	%fd306, [_ZZN3cub18CUB_300001_SM_10006detail6reduce18DeviceReduceKernelINS2_10policy_hubIdjN4cuda3__47maximumIvEEE10Policy1000EPdjS8_dNS5_3std3__410__identityEEEvT0_PT3_T1_NS0_13GridEvenShareISI_EET2_T4_E12temp_storage+40];
	setp.lt.f64 	%p190, %fd304, %fd306;
	selp.f64 	%fd308, %fd306, %fd304, %p190;
	selp.f64 	%fd309, %fd308, %fd304, %p189;
	setp.gt.u32 	%p191, %r6, 160;
	ld.shared.f64 	%fd311, [_ZZN3cub18CUB_300001_SM_10006detail6reduce18DeviceReduceKernelINS2_10policy_hubIdjN4cuda3__47maximumIvEEE10Policy1000EPdjS8_dNS5_3std3__410__identityEEEvT0_PT3_T1_NS0_13GridEvenShareISI_EET2_T4_E12temp_storage+48];
	setp.lt.f64 	%p192, %fd309, %fd311;
	selp.f64 	%fd313, %fd311, %fd309, %p192;
	selp.f64 	%fd314, %fd313, %fd309, %p191;
	setp.gt.u32 	%p193, %r6, 192;
	ld.shared.f64 	%fd316, [_ZZN3cub18CUB_300001_SM_10006detail6reduce18DeviceReduceKernelINS2_10policy_hubIdjN4cuda3__47maximumIvEEE10Policy1000EPdjS8_dNS5_3std3__410__identityEEEvT0_PT3_T1_NS0_13GridEvenShareISI_EET2_T4_E12temp_storage+56];
	setp.lt.f64 	%p194, %fd314, %fd316;
	selp.f64 	%fd318, %fd316, %fd314, %p194;
	selp.f64 	%fd319, %fd318, %fd314, %p193;
	setp.gt.u32 	%p195, %r6, 224;
	ld.shared.f64 	%fd321, [_ZZN3cub18CUB_300001_SM_10006detail6reduce18DeviceReduceKernelINS2_10policy_hubIdjN4cuda3__47maximumIvEEE10Policy1000EPdjS8_dNS5_3std3__410__identityEEEvT0_PT3_T1_NS0_13GridEvenShareISI_EET2_T4_E12temp_storage+64];
	setp.lt.f64 	%p196, %fd319, %fd321;
	selp.f64 	%fd323, %fd321, %fd319, %p196;
	selp.f64 	%fd374, %fd323, %fd319, %p195;
	bra.uni 	$L__BB4_71;
$L__BB4_20:
	mov.u32 	%r26, %tid.x;
	shl.b32 	%r305, %r26, 2;
	add.s32 	%r306, %r5, %r305;
	mul.wide.u32 	%rd113, %r306, 8;
	add.s64 	%rd103, %rd1, %rd113;
	// begin inline asm
	ld.global.nc.v2.u64 {%rd101, %rd102}, [%rd103];
	// end inline asm
	add.s64 	%rd106, %rd103, 16;
	// begin inline asm
	ld.global.nc.v2.u64 {%rd104, %rd105}, [%rd106];
	// end inline asm
	mov.b64 	%fd203, %rd101;
	mov.b64 	%fd204, %rd102;
	mov.b64 	%fd205, %rd104;
	mov.b64 	%fd206, %rd105;
	add.s64 	%rd109, %rd103, 8192;
	// begin inline asm
	ld.global.nc.v2.u64 {%rd107, %rd108}, [%rd109];
	// end inline asm
	add.s64 	%rd112, %rd103, 8208;
	// begin inline asm
	ld.global.nc.v2.u64 {%rd110, %rd111}, [%rd112];
	// end inline asm
	mov.b64 	%fd207, %rd107;
	mov.b64 	%fd208, %rd108;
	mov.b64 	%fd209, %rd110;
	mov.b64 	%fd210, %rd111;
	setp.lt.f64 	%p110, %fd203, %fd204;
	selp.f64 	%fd211, %fd204, %fd203, %p110;
	setp.lt.f64 	%p111, %fd211, %fd205;
	selp.f64 	%fd212, %fd205, %fd211, %p111;
	setp.lt.f64 	%p112, %fd212, %fd206;
	selp.f64 	%fd213, %fd206, %fd212, %p112;
	setp.lt.f64 	%p113, %fd213, %fd207;
	selp.f64 	%fd214, %fd207, %fd213, %p113;
	setp.lt.f64 	%p114, %fd214, %fd208;
	selp.f64 	%fd215, %fd208, %fd214, %p114;
	setp.lt.f64 	%p115, %fd215, %fd209;
	selp.f64 	%fd216, %fd209, %fd215, %p115;
	setp.lt.f64 	%p116, %fd216, %fd210;
	selp.f64 	%fd361, %fd210, %fd216, %p116;
	setp.lt.u32 	%p117, %r6, %r4;
	@%p117 bra 	$L__BB4_32;
	add.s32 	%r27, %r4, %r5;
	add.s32 	%r516, %r27, 256;
	add.s32 	%r515, %r27, %r26;
	mov.b32 	%r517, 0;
$L__BB4_22:
	add.s32 	%r5, %r5, %r4;
	add.s32 	%r308, %r1, -2048;
	setp.gt.u32 	%p118, %r5, %r308;
	@%p118 bra 	$L__BB4_24;
	cvt.u64.u32 	%rd126, %r5;
	cvt.u64.u32 	%rd127, %r305;
	add.s64 	%rd128, %rd126, %rd127;
	shl.b64 	%rd129, %rd128, 3;
	add.s64 	%rd116, %rd1, %rd129;
	// begin inline asm
	ld.global.nc.v2.u64 {%rd114, %rd115}, [%rd116];
	// end inline asm
	add.s64 	%rd119, %rd116, 16;
	// begin inline asm
	ld.global.nc.v2.u64 {%rd117, %rd118}, [%rd119];
	// end inline asm
	mov.b64 	%fd217, %rd114;
	mov.b64 	%fd218, %rd115;
	mov.b64 	%fd219, %rd117;
	mov.b64 	%fd220, %rd118;
	add.s64 	%rd122, %rd116, 8192;
	// begin inline asm
	ld.global.nc.v2.u64 {%rd120, %rd121}, [%rd122];
	// end inline asm
	add.s64 	%rd125, %rd116, 8208;
	// begin inline asm
	ld.global.nc.v2.u64 {%rd123, %rd124}, [%rd125];
	// end inline asm
	mov.b64 	%fd221, %rd120;
	mov.b64 	%fd222, %rd121;
	mov.b64 	%fd223, %rd123;
	mov.b64 	%fd224, %rd124;
	setp.lt.f64 	%p119, %fd361, %fd217;
	selp.f64 	%fd225, %fd217, %fd361, %p119;
	setp.lt.f64 	%p120, %fd225, %fd218;
	selp.f64 	%fd226, %fd218, %fd225, %p120;
	setp.lt.f64 	%p121, %fd226, %fd219;
	selp.f64 	%fd227, %fd219, %fd226, %p121;
	setp.lt.f64 	%p122, %fd227, %fd220;
	selp.f64 	%fd228, %fd220, %fd227, %p122;
	setp.lt.f64 	%p123, %fd228, %fd221;
	selp.f64 	%fd229, %fd221, %fd228, %p123;
	setp.lt.f64 	%p124, %fd229, %fd222;
	selp.f64 	%fd230, %fd222, %fd229, %p124;
	setp.lt.f64 	%p125, %fd230, %fd223;
	selp.f64 	%fd231, %fd223, %fd230, %p125;
	setp.lt.f64 	%p126, %fd231, %fd224;
	selp.f64 	%fd361, %fd224, %fd231, %p126;
	sub.s32 	%r310, %r1, %r5;
	setp.lt.u32 	%p127, %r310, %r4;
	add.s32 	%r517, %r517, 1;
	add.s32 	%r516, %r516, %r4;
	add.s32 	%r515, %r515, %r4;
	@%p127 bra 	$L__BB4_32;
	bra.uni 	$L__BB4_22;
$L__BB4_24:
	setp.le.u32 	%p128, %r1, %r5;
	@%p128 bra 	$L__BB4_32;
	sub.s32 	%r38, %r1, %r5;
	setp.ge.s32 	%p129, %r26, %r38;
	@%p129 bra 	$L__BB4_32;
	not.b32 	%r311, %r26;
	add.s32 	%r312, %r1, %r311;
	sub.s32 	%r313, %r312, %r27;
	mul.lo.s32 	%r314, %r2, %r517;
	shl.b32 	%r315, %r314, 11;
	sub.s32 	%r39, %r313, %r315;
	shr.u32 	%r316, %r312, 8;
	add.s32 	%r40, %r316, 1;
	and.b32  	%r317, %r312, 768;
	setp.eq.s32 	%p130, %r317, 768;
	mov.u32 	%r522, %r26;
	@%p130 bra 	$L__BB4_29;
	and.b32  	%r318, %r40, 3;
	neg.s32 	%r519, %r318;
	mov.u32 	%r522, %r26;
$L__BB4_28:
	.pragma "nounroll";
	mul.wide.u32 	%rd132, %r515, 8;
	add.s64 	%rd131, %rd1, %rd132;
	// begin inline asm
	ld.global.nc.u64 %rd130, [%rd131];
	// end inline asm
	mov.b64 	%fd233, %rd130;
	setp.lt.f64 	%p131, %fd361, %fd233;
	selp.f64 	%fd361, %fd233, %fd361, %p131;
	add.s32 	%r522, %r522, 256;
	add.s32 	%r515, %r515, 256;
	add.s32 	%r519, %r519, 1;
	setp.ne.s32 	%p132, %r519, 0;
	@%p132 bra 	$L__BB4_28;
$L__BB4_29:
	setp.lt.u32 	%p133, %r39, 768;
	@%p133 bra 	$L__BB4_32;
	add.s32 	%r524, %r522, 512;
	add.s32 	%r523, %r522, %r516;
$L__BB4_31:
	add.s32 	%r319, %r523, -256;
	mul.wide.u32 	%rd141, %r319, 8;
	add.s64 	%rd134, %rd1, %rd141;
	// begin inline asm
	ld.global.nc.u64 %rd133, [%rd134];
	// end inline asm
	mov.b64 	%fd234, %rd133;
	setp.lt.f64 	%p134, %fd361, %fd234;
	selp.f64 	%fd235, %fd234, %fd361, %p134;
	mul.wide.u32 	%rd142, %r523, 8;
	add.s64 	%rd136, %rd1, %rd142;
	// begin inline asm
	ld.global.nc.u64 %rd135, [%rd136];
	// end inline asm
	mov.b64 	%fd236, %rd135;
	setp.lt.f64 	%p135, %fd235, %fd236;
	selp.f64 	%fd237, %fd236, %fd235, %p135;
	add.s32 	%r320, %r523, 256;
	mul.wide.u32 	%rd143, %r320, 8;
	add.s64 	%rd138, %rd1, %rd143;
	// begin inline asm
	ld.global.nc.u64 %rd137, [%rd138];
	// end inline asm
	mov.b64 	%fd238, %rd137;
	setp.lt.f64 	%p136, %fd237, %fd238;
	selp.f64 	%fd239, %fd238, %fd237, %p136;
	add.s32 	%r321, %r523, 512;
	mul.wide.u32 	%rd144, %r321, 8;
	add.s64 	%rd140, %rd1, %rd144;
	// begin inline asm
	ld.global.nc.u64 %rd139, [%rd140];
	// end inline asm
	mov.b64 	%fd240, %rd139;
	setp.lt.f64 	%p137, %fd239, %fd240;
	selp.f64 	%fd361, %fd240, %fd239, %p137;
	add.s32 	%r53, %r524, 1024;
	add.s32 	%r322, %r524, 512;
	add.s32 	%r523, %r523, 1024;
	setp.lt.s32 	%p138, %r322, %r38;
	mov.u32 	%r524, %r53;
	@%p138 bra 	$L__BB4_31;
$L__BB4_32:
	// begin inline asm
	mov.u32 %r323, %laneid;
	// end inline asm
	mov.b64 	%rd145, %fd361;
	mov.b64 	{%r325, %r330}, %rd145;
	mov.b32 	%r331, 1;
	mov.b32 	%r372, 31;
	mov.b32 	%r373, -1;
	// begin inline asm
	shfl.sync.down.b32 %r324, %r325, %r331, %r372, %r373;
	// end inline asm
	// begin inline asm
	shfl.sync.down.b32 %r329, %r330, %r331, %r372, %r373;
	// end inline asm
	mov.b64 	%rd146, {%r324, %r329};
	mov.b64 	%fd241, %rd146;
	setp.gt.s32 	%p139, %r323, 30;
	setp.lt.f64 	%p140, %fd361, %fd241;
	selp.f64 	%fd242, %fd241, %fd361, %p140;
	selp.f64 	%fd243, %fd361, %fd242, %p139;
	mov.b64 	%rd147, %fd243;
	mov.b64 	{%r335, %r340}, %rd147;
	mov.b32 	%r341, 2;
	// begin inline asm
	shfl.sync.down.b32 %r334, %r335, %r341, %r372, %r373;
	// end inline asm
	// begin inline asm
	shfl.sync.down.b32 %r339, %r340, %r341, %r372, %r373;
	// end inline asm
	mov.b64 	%rd148, {%r334, %r339};
	mov.b64 	%fd244, %rd148;
	setp.gt.s32 	%p141, %r323, 29;
	setp.lt.f64 	%p142, %fd243, %fd244;
	selp.f64 	%fd245, %fd244, %fd243, %p142;
	selp.f64 	%fd246, %fd243, %fd245, %p141;
	mov.b64 	%rd149, %fd246;
	mov.b64 	{%r345, %r350}, %rd149;
	mov.b32 	%r351, 4;
	// begin inline asm
	shfl.sync.down.b32 %r344, %r345, %r351, %r372, %r373;
	// end inline asm
	// begin inline asm
	shfl.sync.down.b32 %r349, %r350, %r351, %r372, %r373;
	// end inline asm
	mov.b64 	%rd150, {%r344, %r349};
	mov.b64 	%fd247, %rd150;
	setp.gt.s32 	%p143, %r323, 27;
	setp.lt.f64 	%p144, %fd246, %fd247;
	selp.f64 	%fd248, %fd247, %fd246, %p144;
	selp.f64 	%fd249, %fd246, %fd248, %p143;
	mov.b64 	%rd151, %fd249;
	mov.b64 	{%r355, %r360}, %rd151;
	mov.b32 	%r361, 8;
	// begin inline asm
	shfl.sync.down.b32 %r354, %r355, %r361, %r372, %r373;
	// end inline asm
	// begin inline asm
	shfl.sync.down.b32 %r359, %r360, %r361, %r372, %r373;
	// end inline asm
	mov.b64 	%rd152, {%r354, %r359};
	mov.b64 	%fd250, %rd152;
	setp.gt.s32 	%p145, %r323, 23;
	setp.lt.f64 	%p146, %fd249, %fd250;
	selp.f64 	%fd251, %fd250, %fd249, %p146;
	selp.f64 	%fd252, %fd249, %fd251, %p145;
	mov.b64 	%rd153, %fd252;
	mov.b64 	{%r365, %r370}, %rd153;
	mov.b32 	%r371, 16;
	// begin inline asm
	shfl.sync.down.b32 %r364, %r365, %r371, %r372, %r373;
	// end inline asm
	// begin inline asm
	shfl.sync.down.b32 %r369, %r370, %r371, %r372, %r373;
	// end inline asm
	mov.b64 	%rd154, {%r364, %r369};
	mov.b64 	%fd253, %rd154;
	setp.gt.s32 	%p147, %r323, 15;
	setp.lt.f64 	%p148, %fd252, %fd253;
	selp.f64 	%fd25, %fd253, %fd252, %p148;
	selp.f64 	%fd374, %fd252, %fd25, %p147;
	setp.ne.s32 	%p149, %r323, 0;
	@%p149 bra 	$L__BB4_34;
	shr.u32 	%r374, %r26, 2;
	and.b32  	%r375, %r374, 248;
	mov.u32 	%r376, _ZZN3cub18CUB_300001_SM_10006detail6reduce18DeviceReduceKernelINS2_10policy_hubIdjN4cuda3__47maximumIvEEE10Policy1000EPdjS8_dNS5_3std3__410__identityEEEvT0_PT3_T1_NS0_13GridEvenShareISI_EET2_T4_E12temp_storage;
	add.s32 	%r377, %r376, %r375;
	st.shared.f64 	[%r377+8], %fd25;
$L__BB4_34:
	bar.sync 	0;
	setp.ne.s32 	%p150, %r26, 0;
	@%p150 bra 	$L__BB4_71;
	ld.shared.f64 	%fd254, [_ZZN3cub18CUB_300001_SM_10006detail6reduce18DeviceReduceKernelINS2_10policy_hubIdjN4cuda3__47maximumIvEEE10Policy1000EPdjS8_dNS5_3std3__410__identityEEEvT0_PT3_T1_NS0_13GridEvenShareISI_EET2_T4_E12temp_storage+16];
	setp.lt.f64 	%p151, %fd374, %fd254;
	selp.f64 	%fd255, %fd254, %fd374, %p151;
	ld.shared.f64 	%fd256, [_ZZN3cub18CUB_300001_SM_10006detail6reduce18DeviceReduceKernelINS2_10policy_hubIdjN4cuda3__47maximumIvEEE10Policy1000EPdjS8_dNS5_3std3__410__identityEEEvT0_PT3_T1_NS0_13GridEvenShareISI_EET2_T4_E12temp_storage+24];
	setp.lt.f64 	%p152, %fd255, %fd256;
	selp.f64 	%fd257, %fd256, %fd255, %p152;
	ld.shared.f64 	%fd258, [_ZZN3cub18CUB_300001_SM_10006detail6reduce18DeviceReduceKernelINS2_10policy_hubIdjN4cuda3__47maximumIvEEE10Policy1000EPdjS8_dNS5_3std3__410__identityEEEvT0_PT3_T1_NS0_13GridEvenShareISI_EET2_T4_E12temp_storage+32];
	setp.lt.f64 	%p153, %fd257, %fd258;
	selp.f64 	%fd259, %fd258, %fd257, %p153;
	ld.shared.f64 	%fd260, [_ZZN3cub18CUB_300001_SM_10006detail6reduce18DeviceReduceKernelINS2_10policy_hubIdjN4cuda3__47maximumIvEEE10Policy1000EPdjS8_dNS5_3std3__410__identityEEEvT0_PT3_T1_NS0_13GridEvenShareISI_EET2_T4_E12temp_storage+40];
	setp.lt.f64 	%p154, %fd259, %fd260;
	selp.f64 	%fd261, %fd260, %fd259, %p154;
	ld.shared.f64 	%fd262, [_ZZN3cub18CUB_300001_SM_10006detail6reduce18DeviceReduceKernelINS2_10policy_hubIdjN4cuda3__47maximumIvEEE10Policy1000EPdjS8_dNS5_3std3__410__identityEEEvT0_PT3_T1_NS0_13GridEvenShareISI_EET2_T4_E12temp_storage+48];
	setp.lt.f64 	%p155, %fd261, %fd262;
	selp.f64 	%fd263, %fd262, %fd261, %p155;
	ld.shared.f64 	%fd264, [_ZZN3cub18CUB_300001_SM_10006detail6reduce18DeviceReduceKernelINS2_10policy_hubIdjN4cuda3__47maximumIvEEE10Policy1000EPdjS8_dNS5_3std3__410__identityEEEvT0_PT3_T1_NS0_13GridEvenShareISI_EET2_T4_E12temp_storage+56];
	setp.lt.f64 	%p156, %fd263, %fd264;
	selp.f64 	%fd265, %fd264, %fd263, %p156;
	ld.shared.f64 	%fd266, [_ZZN3cub18CUB_300001_SM_10006detail6reduce18DeviceReduceKernelINS2_10policy_hubIdjN4cuda3__47maximumIvEEE10Policy1000EPdjS8_dNS5_3std3__410__identityEEEvT0_PT3_T1_NS0_13GridEvenShareISI_EET2_T4_E12temp_storage+64];
	setp.lt.f64 	%p157, %fd265, %fd266;
	selp.f64 	%fd374, %fd266, %fd265, %p157;
	bra.uni 	$L__BB4_71;
$L__BB4_36:
	sub.s32 	%r55, %r1, %r5;
	setp.gt.u32 	%p2, %r55, 2047;
	@%p2 bra 	$L__BB4_55;
	mov.u32 	%r56, %tid.x;
	setp.ge.u32 	%p51, %r56, %r55;
	mov.f64 	%fd367, 0d0000000000000000;
	mov.u32 	%r529, %r56;
	@%p51 bra 	$L__BB4_39;
	add.s32 	%r176, %r5, %r56;
	mul.wide.u32 	%rd65, %r176, 8;
	add.s64 	%rd64, %rd1, %rd65;
	// begin inline asm
	ld.global.nc.u64 %rd63, [%rd64];
	// end inline asm
	mov.b64 	%fd367, %rd63;
	add.s32 	%r529, %r56, 256;
$L__BB4_39:
	setp.ge.u32 	%p52, %r529, %r55;
	@%p52 bra 	$L__BB4_46;
	not.b32 	%r177, %r529;
	add.s32 	%r59, %r1, %r177;
	and.b32  	%r178, %r59, 768;
	setp.eq.s32 	%p53, %r178, 768;
	@%p53 bra 	$L__BB4_43;
	add.s32 	%r527, %r529, %r5;
	shr.u32 	%r179, %r59, 8;
	add.s32 	%r180, %r179, 1;
	and.b32  	%r181, %r180, 3;
	neg.s32 	%r526, %r181;
$L__BB4_42:
	.pragma "nounroll";
	mul.wide.u32 	%rd68, %r527, 8;
	add.s64 	%rd67, %rd1, %rd68;
	// begin inline asm
	ld.global.nc.u64 %rd66, [%rd67];
	// end inline asm
	mov.b64 	%fd122, %rd66;
	setp.lt.f64 	%p54, %fd367, %fd122;
	selp.f64 	%fd367, %fd122, %fd367, %p54;
	add.s32 	%r529, %r529, 256;
	add.s32 	%r527, %r527, 256;
	add.s32 	%r526, %r526, 1;
	setp.ne.s32 	%p55, %r526, 0;
	@%p55 bra 	$L__BB4_42;
$L__BB4_43:
	sub.s32 	%r182, %r59, %r5;
	setp.lt.u32 	%p56, %r182, 768;
	@%p56 bra 	$L__BB4_46;
	add.s32 	%r531, %r529, 512;
	add.s32 	%r530, %r529, %r5;
$L__BB4_45:
	mul.wide.u32 	%rd77, %r530, 8;
	add.s64 	%rd70, %rd1, %rd77;
	// begin inline asm
	ld.global.nc.u64 %rd69, [%rd70];
	// end inline asm
	mov.b64 	%fd123, %rd69;
	setp.lt.f64 	%p57, %fd367, %fd123;
	selp.f64 	%fd124, %fd123, %fd367, %p57;
	add.s32 	%r183, %r530, 256;
	mul.wide.u32 	%rd78, %r183, 8;
	add.s64 	%rd72, %rd1, %rd78;
	// begin inline asm
	ld.global.nc.u64 %rd71, [%rd72];
	// end inline asm
	mov.b64 	%fd125, %rd71;
	setp.lt.f64 	%p58, %fd124, %fd125;
	selp.f64 	%fd126, %fd125, %fd124, %p58;
	add.s32 	%r184, %r530, 512;
	mul.wide.u32 	%rd79, %r184, 8;
	add.s64 	%rd74, %rd1, %rd79;
	// begin inline asm
	ld.global.nc.u64 %rd73, [%rd74];
	// end inline asm
	mov.b64 	%fd127, %rd73;
	setp.lt.f64 	%p59, %fd126, %fd127;
	selp.f64 	%fd128, %fd127, %fd126, %p59;
	add.s32 	%r185, %r530, 768;
	mul.wide.u32 	%rd80, %r185, 8;
	add.s64 	%rd76, %rd1, %rd80;
	// begin inline asm
	ld.global.nc.u64 %rd75, [%rd76];
	// end inline asm
	mov.b64 	%fd129, %rd75;
	setp.lt.f64 	%p60, %fd128, %fd129;
	selp.f64 	%fd367, %fd129, %fd128, %p60;
	add.s32 	%r73, %r531, 1024;
	add.s32 	%r186, %r531, 512;
	add.s32 	%r530, %r530, 1024;
	setp.lt.s32 	%p61, %r186, %r55;
	mov.u32 	%r531, %r73;
	@%p61 bra 	$L__BB4_45;
$L__BB4_46:
	setp.lt.u32 	%p62, %r55, 256;
	@%p62 bra 	$L__BB4_51;
	// begin inline asm
	mov.u32 %r250, %laneid;
	// end inline asm
	mov.b64 	%rd91, %fd367;
	mov.b64 	{%r252, %r257}, %rd91;
	mov.b32 	%r258, 1;
	mov.b32 	%r299, 31;
	mov.b32 	%r300, -1;
	// begin inline asm
	shfl.sync.down.b32 %r251, %r252, %r258, %r299, %r300;
	// end inline asm
	// begin inline asm
	shfl.sync.down.b32 %r256, %r257, %r258, %r299, %r300;
	// end inline asm
	mov.b64 	%rd92, {%r251, %r256};
	mov.b64 	%fd177, %rd92;
	setp.gt.s32 	%p90, %r250, 30;
	setp.lt.f64 	%p91, %fd367, %fd177;
	selp.f64 	%fd178, %fd177, %fd367, %p91;
	selp.f64 	%fd179, %fd367, %fd178, %p90;
	mov.b64 	%rd93, %fd179;
	mov.b64 	{%r262, %r267}, %rd93;
	mov.b32 	%r268, 2;
	// begin inline asm
	shfl.sync.down.b32 %r261, %r262, %r268, %r299, %r300;
	// end inline asm
	// begin inline asm
	shfl.sync.down.b32 %r266, %r267, %r268, %r299, %r300;
	// end inline asm
	mov.b64 	%rd94, {%r261, %r266};
	mov.b64 	%fd180, %rd94;
	setp.gt.s32 	%p92, %r250, 29;
	setp.lt.f64 	%p93, %fd179, %fd180;
	selp.f64 	%fd181, %fd180, %fd179, %p93;
	selp.f64 	%fd182, %fd179, %fd181, %p92;
	mov.b64 	%rd95, %fd182;
	mov.b64 	{%r272, %r277}, %rd95;
	mov.b32 	%r278, 4;
	// begin inline asm
	shfl.sync.down.b32 %r271, %r272, %r278, %r299, %r300;
	// end inline asm
	// begin inline asm
	shfl.sync.down.b32 %r276, %r277, %r278, %r299, %r300;
	// end inline asm
	mov.b64 	%rd96, {%r271, %r276};
	mov.b64 	%fd183, %rd96;
	setp.gt.s32 	%p94, %r250, 27;
	setp.lt.f64 	%p95, %fd182, %fd183;
	selp.f64 	%fd184, %fd183, %fd182, %p95;
	selp.f64 	%fd185, %fd182, %fd184, %p94;
	mov.b64 	%rd97, %fd185;
	mov.b64 	{%r282, %r287}, %rd97;
	mov.b32 	%r288, 8;
	// begin inline asm
	shfl.sync.down.b32 %r281, %r282, %r288, %r299, %r300;
	// end inline asm
	// begin inline asm
	shfl.sync.down.b32 %r286, %r287, %r288, %r299, %r300;
	// end inline asm
	mov.b64 	%rd98, {%r281, %r286};
	mov.b64 	%fd186, %rd98;
	setp.gt.s32 	%p96, %r250, 23;
	setp.lt.f64 	%p97, %fd185, %fd186;
	selp.f64 	%fd187, %fd186, %fd185, %p97;
	selp.f64 	%fd188, %fd185, %fd187, %p96;
	mov.b64 	%rd99, %fd188;
	mov.b64 	{%r292, %r297}, %rd99;
	mov.b32 	%r298, 16;
	// begin inline asm
	shfl.sync.down.b32 %r291, %r292, %r298, %r299, %r300;
	// end inline asm
	// begin inline asm
	shfl.sync.down.b32 %r296, %r297, %r298, %r299, %r300;
	// end inline asm
	mov.b64 	%rd100, {%r291, %r296};
	mov.b64 	%fd189, %rd100;
	setp.gt.s32 	%p98, %r250, 15;
	setp.lt.f64 	%p99, %fd188, %fd189;
	selp.f64 	%fd37, %fd189, %fd188, %p99;
	selp.f64 	%fd374, %fd188, %fd37, %p98;
	setp.ne.s32 	%p100, %r250, 0;
	@%p100 bra 	$L__BB4_49;
	shr.u32 	%r301, %r56, 2;
	and.b32  	%r302, %r301, 248;
	mov.u32 	%r303, _ZZN3cub18CUB_300001_SM_10006detail6reduce18DeviceReduceKernelINS2_10policy_hubIdjN4cuda3__47maximumIvEEE10Policy1000EPdjS8_dNS5_3std3__410__identityEEEvT0_PT3_T1_NS0_13GridEvenShareISI_EET2_T4_E12temp_storage;
	add.s32 	%r304, %r303, %r302;
	st.shared.f64 	[%r304+8], %fd37;
$L__BB4_49:
	bar.sync 	0;
	setp.ne.s32 	%p101, %r56, 0;
	@%p101 bra 	$L__BB4_71;
	ld.shared.f64 	%fd190, [_ZZN3cub18CUB_300001_SM_10006detail6reduce18DeviceReduceKernelINS2_10policy_hubIdjN4cuda3__47maximumIvEEE10Policy1000EPdjS8_dNS5_3std3__410__identityEEEvT0_PT3_T1_NS0_13GridEvenShareISI_EET2_T4_E12temp_storage+16];
	setp.lt.f64 	%p102, %fd374, %fd190;
	selp.f64 	%fd191, %fd190, %fd374, %p102;
	ld.shared.f64 	%fd192, [_ZZN3cub18CUB_300001_SM_10006detail6reduce18DeviceReduceKernelINS2_10policy_hubIdjN4cuda3__47maximumIvEEE10Policy1000EPdjS8_dNS5_3std3__410__identityEEEvT0_PT3_T1_NS0_13GridEvenShareISI_EET2_T4_E12temp_storage+24];
	setp.lt.f64 	%p103, %fd191, %fd192;
	selp.f64 	%fd193, %fd192, %fd191, %p103;
	ld.shared.f64 	%fd194, [_ZZN3cub18CUB_300001_SM_10006detail6reduce18DeviceReduceKernelINS2_10policy_hubIdjN4cuda3__47maximumIvEEE10Policy1000EPdjS8_dNS5_3std3__410__identityEEEvT0_PT3_T1_NS0_13GridEvenShareISI_EET2_T4_E12temp_storage+32];
	setp.lt.f64 	%p104, %fd193, %fd194;
	selp.f64 	%fd195, %fd194, %fd193, %p104;
	ld.shared.f64 	%fd196, [_ZZN3cub18CUB_300001_SM_10006detail6reduce18DeviceReduceKernelINS2_10policy_hubIdjN4cuda3__47maximumIvEEE10Policy1000EPdjS8_dNS5_3std3__410__identityEEEvT0_PT3_T1_NS0_13GridEvenShareISI_EET2_T4_E12temp_storage+40];
	setp.lt.f64 	%p105, %fd195, %fd196;
	selp.f64 	%fd197, %fd196, %fd195, %p105;
	ld.shared.f64 	%fd198, [_ZZN3cub18CUB_300001_SM_10006detail6reduce18DeviceReduceKernelINS2_10policy_hubIdjN4cuda3__47maximumIvEEE10Policy1000EPdjS8_dNS5_3std3__410__identityEEEvT0_PT3_T1_NS0_13GridEvenShareISI_EET2_T4_E12temp_storage+48];
	setp.lt.f64 	%p106, %fd197, %fd198;
	selp.f64 	%fd199, %fd198, %fd197, %p106;
	ld.shared.f64 	%fd200, [_ZZN3cub18CUB_300001_SM_10006detail6reduce18DeviceReduceKernelINS2_10policy_hubIdjN4cuda3__47maximumIvEEE10Policy1000EPdjS8_dNS5_3std3__410__identityEEEvT0_PT3_T1_NS0_13GridEvenShareISI_EET2_T4_E12temp_storage+56];
	setp.lt.f64 	%p107, %fd199, %fd200;
	selp.f64 	%fd201, %fd200, %fd199, %p107;
	ld.shared.f64 	%fd202, [_ZZN3cub18CUB_300001_SM_10006detail6reduce18DeviceReduceKernelINS2_10policy_hubIdjN4cuda3__47maximumIvEEE10Policy1000EPdjS8_dNS5_3std3__410__identityEEEvT0_PT3_T1_NS0_13GridEvenShareISI_EET2_T4_E12temp_storage+64];
	setp.lt.f64 	%p108, %fd201, %fd202;
	selp.f64 	%fd374, %fd202, %fd201, %p108;
	bra.uni 	$L__BB4_71;
$L__BB4_51:
	// begin inline asm
	mov.u32 %r187, %laneid;
	// end inline asm
	and.b32  	%r238, %r56, 992;
	add.s32 	%r239, %r238, 32;
	setp.gt.u32 	%p63, %r239, %r55;
	not.b32 	%r240, %r238;
	add.s32 	%r241, %r55, %r240;
	selp.b32 	%r236, %r241, 31, %p63;
	mov.b64 	%rd81, %fd367;
	mov.b64 	{%r189, %r194}, %rd81;
	mov.b32 	%r195, 1;
	mov.b32 	%r237, -1;
	// begin inline asm
	shfl.sync.down.b32 %r188, %r189, %r195, %r236, %r237;
	// end inline asm
	// begin inline asm
	shfl.sync.down.b32 %r193, %r194, %r195, %r236, %r237;
	// end inline asm
	mov.b64 	%rd82, {%r188, %r193};
	mov.b64 	%fd130, %rd82;
	setp.lt.s32 	%p64, %r187, %r236;
	setp.lt.f64 	%p65, %fd367, %fd130;
	selp.f64 	%fd131, %fd130, %fd367, %p65;
	selp.f64 	%fd132, %fd131, %fd367, %p64;
	mov.b64 	%rd83, %fd132;
	mov.b64 	{%r199, %r204}, %rd83;
	mov.b32 	%r205, 2;
	// begin inline asm
	shfl.sync.down.b32 %r198, %r199, %r205, %r236, %r237;
	// end inline asm
	// begin inline asm
	shfl.sync.down.b32 %r203, %r204, %r205, %r236, %r237;
	// end inline asm
	mov.b64 	%rd84, {%r198, %r203};
	mov.b64 	%fd133, %rd84;
	add.s32 	%r242, %r187, 2;
	setp.gt.s32 	%p66, %r242, %r236;
	setp.lt.f64 	%p67, %fd132, %fd133;
	selp.f64 	%fd134, %fd133, %fd132, %p67;
	selp.f64 	%fd135, %fd132, %fd134, %p66;
	mov.b64 	%rd85, %fd135;
	mov.b64 	{%r209, %r214}, %rd85;
	mov.b32 	%r215, 4;
	// begin inline asm
	shfl.sync.down.b32 %r208, %r209, %r215, %r236, %r237;
	// end inline asm
	// begin inline asm
	shfl.sync.down.b32 %r213, %r214, %r215, %r236, %r237;
	// end inline asm
	mov.b64 	%rd86, {%r208, %r213};
	mov.b64 	%fd136, %rd86;
	add.s32 	%r243, %r187, 4;
	setp.gt.s32 	%p68, %r243, %r236;
	setp.lt.f64 	%p69, %fd135, %fd136;
	selp.f64 	%fd137, %fd136, %fd135, %p69;
	selp.f64 	%fd138, %fd135, %fd137, %p68;
	mov.b64 	%rd87, %fd138;
	mov.b64 	{%r219, %r224}, %rd87;
	mov.b32 	%r225, 8;
	// begin inline asm
	shfl.sync.down.b32 %r218, %r219, %r225, %r236, %r237;
	// end inline asm
	// begin inline asm
	shfl.sync.down.b32 %r223, %r224, %r225, %r236, %r237;
	// end inline asm
	mov.b64 	%rd88, {%r218, %r223};
	mov.b64 	%fd139, %rd88;
	add.s32 	%r244, %r187, 8;
	setp.gt.s32 	%p70, %r244, %r236;
	setp.lt.f64 	%p71, %fd138, %fd139;
	selp.f64 	%fd140, %fd139, %fd138, %p71;
	selp.f64 	%fd141, %fd138, %fd140, %p70;
	mov.b64 	%rd89, %fd141;
	mov.b64 	{%r229, %r234}, %rd89;
	mov.b32 	%r235, 16;
	// begin inline asm
	shfl.sync.down.b32 %r228, %r229, %r235, %r236, %r237;
	// end inline asm
	// begin inline asm
	shfl.sync.down.b32 %r233, %r234, %r235, %r236, %r237;
	// end inline asm
	mov.b64 	%rd90, {%r228, %r233};
	mov.b64 	%fd142, %rd90;
	add.s32 	%r245, %r187, 16;
	setp.gt.s32 	%p72, %r245, %r236;
	setp.lt.f64 	%p73, %fd141, %fd142;
	selp.f64 	%fd143, %fd142, %fd141, %p73;
	selp.f64 	%fd374, %fd141, %fd143, %p72;
	setp.ne.s32 	%p74, %r187, 0;
	@%p74 bra 	$L__BB4_53;
	shr.u32 	%r246, %r56, 2;
	and.b32  	%r247, %r246, 248;
	mov.u32 	%r248, _ZZN3cub18CUB_300001_SM_10006detail6reduce18DeviceReduceKernelINS2_10policy_hubIdjN4cuda3__47maximumIvEEE10Policy1000EPdjS8_dNS5_3std3__410__identityEEEvT0_PT3_T1_NS0_13GridEvenShareISI_EET2_T4_E12temp_storage;
	add.s32 	%r249, %r248, %r247;
	st.shared.f64 	[%r249+8], %fd374;
$L__BB4_53:
	bar.sync 	0;
	setp.ne.s32 	%p75, %r56, 0;
	@%p75 bra 	$L__BB4_71;
	setp.gt.u32 	%p76, %r55, 32;
	ld.shared.f64 	%fd144, [_ZZN3cub18CUB_300001_SM_10006detail6reduce18DeviceReduceKernelINS2_10policy_hubIdjN4cuda3__47maximumIvEEE10Policy1000EPdjS8_dNS5_3std3__410__identityEEEvT0_PT3_T1_NS0_13GridEvenShareISI_EET2_T4_E12temp_storage+16];
	setp.lt.f64 	%p77, %fd374, %fd144;
	selp.f64 	%fd146, %fd144, %fd374, %p77;
	selp.f64 	%fd147, %fd146, %fd374, %p76;
	setp.gt.u32 	%p78, %r55, 64;
	ld.shared.f64 	%fd149, [_ZZN3cub18CUB_300001_SM_10006detail6reduce18DeviceReduceKernelINS2_10policy_hubIdjN4cuda3__47maximumIvEEE10Policy1000EPdjS8_dNS5_3std3__410__identityEEEvT0_PT3_T1_NS0_13GridEvenShareISI_EET2_T4_E12temp_storage+24];
	setp.lt.f64 	%p79, %fd147, %fd149;
	selp.f64 	%fd151, %fd149, %fd147, %p79;
	selp.f64 	%fd152, %fd151, %fd147, %p78;
	setp.gt.u32 	%p80, %r55, 96;
	ld.shared.f64 	%fd154, [_ZZN3cub18CUB_300001_SM_10006detail6reduce18DeviceReduceKernelINS2_10policy_hubIdjN4cuda3__47maximumIvEEE10Policy1000EPdjS8_dNS5_3std3__410__identityEEEvT0_PT3_T1_NS0_13GridEvenShareISI_EET2_T4_E12temp_storage+32];
	setp.lt.f64 	%p81, %fd152, %fd154;
	selp.f64 	%fd156, %fd154, %fd152, %p81;
	selp.f64 	%fd157, %fd156, %fd152, %p80;
	setp.gt.u32 	%p82, %r55, 128;
	ld.shared.f64 	%fd159, [_ZZN3cub18CUB_300001_SM_10006detail6reduce18DeviceReduceKernelINS2_10policy_hubIdjN4cuda3__47maximumIvEEE10Policy1000EPdjS8_dNS5_3std3__410__identityEEEvT0_PT3_T1_NS0_13GridEvenShareISI_EET2_T4_E12temp_storage+40];
	setp.lt.f64 	%p83, %fd157, %fd159;
	selp.f64 	%fd161, %fd159, %fd157, %p83;
	selp.f64 	%fd162, %fd161, %fd157, %p82;
	setp.gt.u32 	%p84, %r55, 160;
	ld.shared.f64 	%fd164, [_ZZN3cub18CUB_300001_SM_10006detail6reduce18DeviceReduceKernelINS2_10policy_hubIdjN4cuda3__47maximumIvEEE10Policy1000EPdjS8_dNS5_3std3__410__identityEEEvT0_PT3_T1_NS0_13GridEvenShareISI_EET2_T4_E12temp_storage+48];
	setp.lt.f64 	%p85, %fd162, %fd164;
	selp.f64 	%fd166, %fd164, %fd162, %p85;
	selp.f64 	%fd167, %fd166, %fd162, %p84;
	setp.gt.u32 	%p86, %r55, 192;
	ld.shared.f64 	%fd169, [_ZZN3cub18CUB_300001_SM_10006detail6reduce18DeviceReduceKernelINS2_10policy_hubIdjN4cuda3__47maximumIvEEE10Policy1000EPdjS8_dNS5_3std3__410__identityEEEvT0_PT3_T1_NS0_13GridEvenShareISI_EET2_T4_E12temp_storage+56];
	setp.lt.f64 	%p87, %fd167, %fd169;
	selp.f64 	%fd171, %fd169, %fd167, %p87;
	selp.f64 	%fd172, %fd171, %fd167, %p86;
	setp.gt.u32 	%p88, %r55, 224;
	ld.shared.f64 	%fd174, [_ZZN3cub18CUB_300001_SM_10006detail6reduce18DeviceReduceKernelINS2_10policy_hubIdjN4cuda3__47maximumIvEEE10Policy1000EPdjS8_dNS5_3std3__410__identityEEEvT0_PT3_T1_NS0_13GridEvenShareISI_EET2_T4_E12temp_storage+64];
	setp.lt.f64 	%p89, %fd172, %fd174;
	selp.f64 	%fd176, %fd174, %fd172, %p89;
	selp.f64 	%fd374, %fd176, %fd172, %p88;
	bra.uni 	$L__BB4_71;
$L__BB4_55:
	mov.u32 	%r75, %tid.x;
	add.s32 	%r104, %r75, %r5;
	mul.wide.u32 	%rd20, %r104, 8;
	add.s64 	%rd5, %rd1, %rd20;
	// begin inline asm
	ld.global.nc.u64 %rd4, [%rd5];
	// end inline asm
	mov.b64 	%fd56, %rd4;
	add.s64 	%rd7, %rd5, 2048;
	// begin inline asm
	ld.global.nc.u64 %rd6, [%rd7];
	// end inline asm
	mov.b64 	%fd57, %rd6;
	add.s64 	%rd9, %rd5, 4096;
	// begin inline asm
	ld.global.nc.u64 %rd8, [%rd9];
	// end inline asm
	mov.b64 	%fd58, %rd8;
	add.s64 	%rd11, %rd5, 6144;
	// begin inline asm
	ld.global.nc.u64 %rd10, [%rd11];
	// end inline asm
	mov.b64 	%fd59, %rd10;
	add.s64 	%rd13, %rd5, 8192;
	// begin inline asm
	ld.global.nc.u64 %rd12, [%rd13];
	// end inline asm
	mov.b64 	%fd60, %rd12;
	add.s64 	%rd15, %rd5, 10240;
	// begin inline asm
	ld.global.nc.u64 %rd14, [%rd15];
	// end inline asm
	mov.b64 	%fd61, %rd14;
	add.s64 	%rd17, %rd5, 12288;
	// begin inline asm
	ld.global.nc.u64 %rd16, [%rd17];
	// end inline asm
	mov.b64 	%fd62, %rd16;
	add.s64 	%rd19, %rd5, 14336;
	// begin inline asm
	ld.global.nc.u64 %rd18, [%rd19];
	// end inline asm
	mov.b64 	%fd63, %rd18;
	setp.lt.f64 	%p3, %fd56, %fd57;
	selp.f64 	%fd64, %fd57, %fd56, %p3;
	setp.lt.f64 	%p4, %fd64, %fd58;
	selp.f64 	%fd65, %fd58, %fd64, %p4;
	setp.lt.f64 	%p5, %fd65, %fd59;
	selp.f64 	%fd66, %fd59, %fd65, %p5;
	setp.lt.f64 	%p6, %fd66, %fd60;
	selp.f64 	%fd67, %fd60, %fd66, %p6;
	setp.lt.f64 	%p7, %fd67, %fd61;
	selp.f64 	%fd68, %fd61, %fd67, %p7;
	setp.lt.f64 	%p8, %fd68, %fd62;
	selp.f64 	%fd69, %fd62, %fd68, %p8;
	setp.lt.f64 	%p9, %fd69, %fd63;
	selp.f64 	%fd373, %fd63, %fd69, %p9;
	setp.lt.u32 	%p10, %r55, %r4;
	@%p10 bra 	$L__BB4_67;
	add.s32 	%r76, %r4, %r5;
	add.s32 	%r533, %r76, 256;
	add.s32 	%r532, %r76, %r75;
	mov.b32 	%r534, 0;
$L__BB4_57:
	add.s32 	%r5, %r5, %r4;
	add.s32 	%r106, %r1, -2048;
	setp.gt.u32 	%p11, %r5, %r106;
	@%p11 bra 	$L__BB4_59;
	add.s32 	%r107, %r75, %r5;
	mul.wide.u32 	%rd37, %r107, 8;
	add.s64 	%rd22, %rd1, %rd37;
	// begin inline asm
	ld.global.nc.u64 %rd21, [%rd22];
	// end inline asm
	mov.b64 	%fd70, %rd21;
	add.s64 	%rd24, %rd22, 2048;
	// begin inline asm
	ld.global.nc.u64 %rd23, [%rd24];
	// end inline asm
	mov.b64 	%fd71, %rd23;
	add.s64 	%rd26, %rd22, 4096;
	// begin inline asm
	ld.global.nc.u64 %rd25, [%rd26];
	// end inline asm
	mov.b64 	%fd72, %rd25;
	add.s64 	%rd28, %rd22, 6144;
	// begin inline asm
	ld.global.nc.u64 %rd27, [%rd28];
	// end inline asm
	mov.b64 	%fd73, %rd27;
	add.s64 	%rd30, %rd22, 8192;
	// begin inline asm
	ld.global.nc.u64 %rd29, [%rd30];
	// end inline asm
	mov.b64 	%fd74, %rd29;
	add.s64 	%rd32, %rd22, 10240;
	// begin inline asm
	ld.global.nc.u64 %rd31, [%rd32];
	// end inline asm
	mov.b64 	%fd75, %rd31;
	add.s64 	%rd34, %rd22, 12288;
	// begin inline asm
	ld.global.nc.u64 %rd33, [%rd34];
	// end inline asm
	mov.b64 	%fd76, %rd33;
	add.s64 	%rd36, %rd22, 14336;
	// begin inline asm
	ld.global.nc.u64 %rd35, [%rd36];
	// end inline asm
	mov.b64 	%fd77, %rd35;
	setp.lt.f64 	%p12, %fd373, %fd70;
	selp.f64 	%fd78, %fd70, %fd373, %p12;
	setp.lt.f64 	%p13, %fd78, %fd71;
	selp.f64 	%fd79, %fd71, %fd78, %p13;
	setp.lt.f64 	%p14, %fd79, %fd72;
	selp.f64 	%fd80, %fd72, %fd79, %p14;
	setp.lt.f64 	%p15, %fd80, %fd73;
	selp.f64 	%fd81, %fd73, %fd80, %p15;
	setp.lt.f64 	%p16, %fd81, %fd74;
	selp.f64 	%fd82, %fd74, %fd81, %p16;
	setp.lt.f64 	%p17, %fd82, %fd75;
	selp.f64 	%fd83, %fd75, %fd82, %p17;
	setp.lt.f64 	%p18, %fd83, %fd76;
	selp.f64 	%fd84, %fd76, %fd83, %p18;
	setp.lt.f64 	%p19, %fd84, %fd77;
	selp.f64 	%fd373, %fd77, %fd84, %p19;
	sub.s32 	%r108, %r1, %r5;
	setp.lt.u32 	%p20, %r108, %r4;
	add.s32 	%r534, %r534, 1;
	add.s32 	%r533, %r533, %r4;
	add.s32 	%r532, %r532, %r4;
	@%p20 bra 	$L__BB4_67;
	bra.uni 	$L__BB4_57;
$L__BB4_59:
	setp.le.u32 	%p21, %r1, %r5;
	@%p21 bra 	$L__BB4_67;
	sub.s32 	%r87, %r1, %r5;
	setp.ge.s32 	%p22, %r75, %r87;
	@%p22 bra 	$L__BB4_67;
	not.b32 	%r109, %r75;
	add.s32 	%r110, %r1, %r109;
	sub.s32 	%r111, %r110, %r76;
	mul.lo.s32 	%r112, %r2, %r534;
	shl.b32 	%r113, %r112, 11;
	sub.s32 	%r88, %r111, %r113;
	shr.u32 	%r114, %r110, 8;
	add.s32 	%r89, %r114, 1;
	and.b32  	%r115, %r110, 768;
	setp.eq.s32 	%p23, %r115, 768;
	mov.u32 	%r539, %r75;
	@%p23 bra 	$L__BB4_64;
	and.b32  	%r116, %r89, 3;
	neg.s32 	%r536, %r116;
	mov.u32 	%r539, %r75;
$L__BB4_63:
	.pragma "nounroll";
	mul.wide.u32 	%rd40, %r532, 8;
	add.s64 	%rd39, %rd1, %rd40;
	// begin inline asm
	ld.global.nc.u64 %rd38, [%rd39];
	// end inline asm
	mov.b64 	%fd86, %rd38;
	setp.lt.f64 	%p24, %fd373, %fd86;
	selp.f64 	%fd373, %fd86, %fd373, %p24;
	add.s32 	%r539, %r539, 256;
	add.s32 	%r532, %r532, 256;
	add.s32 	%r536, %r536, 1;
	setp.ne.s32 	%p25, %r536, 0;
	@%p25 bra 	$L__BB4_63;
$L__BB4_64:
	setp.lt.u32 	%p26, %r88, 768;
	@%p26 bra 	$L__BB4_67;
	add.s32 	%r541, %r539, 512;
	add.s32 	%r540, %r539, %r533;
$L__BB4_66:
	add.s32 	%r117, %r540, -256;
	mul.wide.u32 	%rd49, %r117, 8;
	add.s64 	%rd42, %rd1, %rd49;
	// begin inline asm
	ld.global.nc.u64 %rd41, [%rd42];
	// end inline asm
	mov.b64 	%fd87, %rd41;
	setp.lt.f64 	%p27, %fd373, %fd87;
	selp.f64 	%fd88, %fd87, %fd373, %p27;
	mul.wide.u32 	%rd50, %r540, 8;
	add.s64 	%rd44, %rd1, %rd50;
	// begin inline asm
	ld.global.nc.u64 %rd43, [%rd44];
	// end inline asm
	mov.b64 	%fd89, %rd43;
	setp.lt.f64 	%p28, %fd88, %fd89;
	selp.f64 	%fd90, %fd89, %fd88, %p28;
	add.s32 	%r118, %r540, 256;
	mul.wide.u32 	%rd51, %r118, 8;
	add.s64 	%rd46, %rd1, %rd51;
	// begin inline asm
	ld.global.nc.u64 %rd45, [%rd46];
	// end inline asm
	mov.b64 	%fd91, %rd45;
	setp.lt.f64 	%p29, %fd90, %fd91;
	selp.f64 	%fd92, %fd91, %fd90, %p29;
	add.s32 	%r119, %r540, 512;
	mul.wide.u32 	%rd52, %r119, 8;
	add.s64 	%rd48, %rd1, %rd52;
	// begin inline asm
	ld.global.nc.u64 %rd47, [%rd48];
	// end inline asm
	mov.b64 	%fd93, %rd47;
	setp.lt.f64 	%p30, %fd92, %fd93;
	selp.f64 	%fd373, %fd93, %fd92, %p30;
	add.s32 	%r102, %r541, 1024;
	add.s32 	%r120, %r541, 512;
	add.s32 	%r540, %r540, 1024;
	setp.lt.s32 	%p31, %r120, %r87;
	mov.u32 	%r541, %r102;
	@%p31 bra 	$L__BB4_66;
$L__BB4_67:
	// begin inline asm
	mov.u32 %r121, %laneid;
	// end inline asm
	mov.b64 	%rd53, %fd373;
	mov.b64 	{%r123, %r128}, %rd53;
	mov.b32 	%r129, 1;
	mov.b32 	%r170, 31;
	mov.b32 	%r171, -1;
	// begin inline asm
	shfl.sync.down.b32 %r122, %r123, %r129, %r170, %r171;
	// end inline asm
	// begin inline asm
	shfl.sync.down.b32 %r127, %r128, %r129, %r170, %r171;
	// end inline asm
	mov.b64 	%rd54, {%r122, %r127};
	mov.b64 	%fd94, %rd54;
	setp.gt.s32 	%p32, %r121, 30;
	setp.lt.f64 	%p33, %fd373, %fd94;
	selp.f64 	%fd95, %fd94, %fd373, %p33;
	selp.f64 	%fd96, %fd373, %fd95, %p32;
	mov.b64 	%rd55, %fd96;
	mov.b64 	{%r133, %r138}, %rd55;
	mov.b32 	%r139, 2;
	// begin inline asm
	shfl.sync.down.b32 %r132, %r133, %r139, %r170, %r171;
	// end inline asm
	// begin inline asm
	shfl.sync.down.b32 %r137, %r138, %r139, %r170, %r171;
	// end inline asm
	mov.b64 	%rd56, {%r132, %r137};
	mov.b64 	%fd97, %rd56;
	setp.gt.s32 	%p34, %r121, 29;
	setp.lt.f64 	%p35, %fd96, %fd97;
	selp.f64 	%fd98, %fd97, %fd96, %p35;
	selp.f64 	%fd99, %fd96, %fd98, %p34;
	mov.b64 	%rd57, %fd99;
	mov.b64 	{%r143, %r148}, %rd57;
	mov.b32 	%r149, 4;
	// begin inline asm
	shfl.sync.down.b32 %r142, %r143, %r149, %r170, %r171;
	// end inline asm
	// begin inline asm
	shfl.sync.down.b32 %r147, %r148, %r149, %r170, %r171;
	// end inline asm
	mov.b64 	%rd58, {%r142, %r147};
	mov.b64 	%fd100, %rd58;
	setp.gt.s32 	%p36, %r121, 27;
	setp.lt.f64 	%p37, %fd99, %fd100;
	selp.f64 	%fd101, %fd100, %fd99, %p37;
	selp.f64 	%fd102, %fd99, %fd101, %p36;
	mov.b64 	%rd59, %fd102;
	mov.b64 	{%r153, %r158}, %rd59;
	mov.b32 	%r159, 8;
	// begin inline asm
	shfl.sync.down.b32 %r152, %r153, %r159, %r170, %r171;
	// end inline asm
	// begin inline asm
	shfl.sync.down.b32 %r157, %r158, %r159, %r170, %r171;
	// end inline asm
	mov.b64 	%rd60, {%r152, %r157};
	mov.b64 	%fd103, %rd60;
	setp.gt.s32 	%p38, %r121, 23;
	setp.lt.f64 	%p39, %fd102, %fd103;
	selp.f64 	%fd104, %fd103, %fd102, %p39;
	selp.f64 	%fd105, %fd102, %fd104, %p38;
	mov.b64 	%rd61, %fd105;
	mov.b64 	{%r163, %r168}, %rd61;
	mov.b32 	%r169, 16;
	// begin inline asm
	shfl.sync.down.b32 %r162, %r163, %r169, %r170, %r171;
	// end inline asm
	// begin inline asm
	shfl.sync.down.b32 %r167, %r168, %r169, %r170, %r171;
	// end inline asm
	mov.b64 	%rd62, {%r162, %r167};
	mov.b64 	%fd106, %rd62;
	setp.gt.s32 	%p40, %r121, 15;
	setp.lt.f64 	%p41, %fd105, %fd106;
	selp.f64 	%fd52, %fd106, %fd105, %p41;
	selp.f64 	%fd374, %fd105, %fd52, %p40;
	setp.ne.s32 	%p42, %r121, 0;
	@%p42 bra 	$L__BB4_69;
	shr.u32 	%r172, %r75, 2;
	and.b32  	%r173, %r172, 248;
	mov.u32 	%r174, _ZZN3cub18CUB_300001_SM_10006detail6reduce18DeviceReduceKernelINS2_10policy_hubIdjN4cuda3__47maximumIvEEE10Policy1000EPdjS8_dNS5_3std3__410__identityEEEvT0_PT3_T1_NS0_13GridEvenShareISI_EET2_T4_E12temp_storage;
	add.s32 	%r175, %r174, %r173;
	st.shared.f64 	[%r175+8], %fd52;
$L__BB4_69:
	bar.sync 	0;
	setp.ne.s32 	%p43, %r75, 0;
	@%p43 bra 	$L__BB4_71;
	ld.shared.f64 	%fd107, [_ZZN3cub18CUB_300001_SM_10006detail6reduce18DeviceReduceKernelINS2_10policy_hubIdjN4cuda3__47maximumIvEEE10Policy1000EPdjS8_dNS5_3std3__410__identityEEEvT0_PT3_T1_NS0_13GridEvenShareISI_EET2_T4_E12temp_storage+16];
	setp.lt.f64 	%p44, %fd374, %fd107;
	selp.f64 	%fd108, %fd107, %fd374, %p44;
	ld.shared.f64 	%fd109, [_ZZN3cub18CUB_300001_SM_10006detail6reduce18DeviceReduceKernelINS2_10policy_hubIdjN4cuda3__47maximumIvEEE10Policy1000EPdjS8_dNS5_3std3__410__identityEEEvT0_PT3_T1_NS0_13GridEvenShareISI_EET2_T4_E12temp_storage+24];
	setp.lt.f64 	%p45, %fd108, %fd109;
	selp.f64 	%fd110, %fd109, %fd108, %p45;
	ld.shared.f64 	%fd111, [_ZZN3cub18CUB_300001_SM_10006detail6reduce18DeviceReduceKernelINS2_10policy_hubIdjN4cuda3__47maximumIvEEE10Policy1000EPdjS8_dNS5_3std3__410__identityEEEvT0_PT3_T1_NS0_13GridEvenShareISI_EET2_T4_E12temp_storage+32];
	setp.lt.f64 	%p46, %fd110, %fd111;
	selp.f64 	%fd112, %fd111, %fd110, %p46;
	ld.shared.f64 	%fd113, [_ZZN3cub18CUB_300001_SM_10006detail6reduce18DeviceReduceKernelINS2_10policy_hubIdjN4cuda3__47maximumIvEEE10Policy1000EPdjS8_dNS5_3std3__410__identityEEEvT0_PT3_T1_NS0_13GridEvenShareISI_EET2_T4_E12temp_storage+40];
	setp.lt.f64 	%p47, %fd112, %fd113;
	selp.f64 	%fd114, %fd113, %fd112, %p47;
	ld.shared.f64 	%fd115, [_ZZN3cub18CUB_300001_SM_10006detail6reduce18DeviceReduceKernelINS2_10policy_hubIdjN4cuda3__47maximumIvEEE10Policy1000EPdjS8_dNS5_3std3__410__identityEEEvT0_PT3_T1_NS0_13GridEvenShareISI_EET2_T4_E12temp_storage+48];
	setp.lt.f64 	%p48, %fd114, %fd115;
	selp.f64 	%fd116, %fd115, %fd114, %p48;
	ld.shared.f64 	%fd117, [_ZZN3cub18CUB_300001_SM_10006detail6reduce18DeviceReduceKernelINS2_10policy_hubIdjN4cuda3__47maximumIvEEE10Policy1000EPdjS8_dNS5_3std3__410__identityEEEvT0_PT3_T1_NS0_13GridEvenShareISI_EET2_T4_E12temp_storage+56];
	setp.lt.f64 	%p49, %fd116, %fd117;
	selp.f64 	%fd118, %fd117, %fd116, %p49;
	ld.shared.f64 	%fd119, [_ZZN3cub18CUB_300001_SM_10006detail6reduce18DeviceReduceKernelINS2_10policy_hubIdjN4cuda3__47maximumIvEEE10Policy1000EPdjS8_dNS5_3std3__410__identityEEEvT0_PT3_T1_NS0_13GridEvenShareISI_EET2_T4_E12temp_storage+64];
	setp.lt.f64 	%p50, %fd118, %fd119;
	selp.f64 	%fd374, %fd119, %fd118, %p50;
$L__BB4_71:
	mov.u32 	%r507, %tid.x;
	setp.ne.s32 	%p216, %r507, 0;
	@%p216 bra 	$L__BB4_73;
	ld.param.u64 	%rd196, [_ZN3cub18CUB_300001_SM_10006detail6reduce18DeviceReduceKernelINS2_10policy_hubIdjN4cuda3__47maximumIvEEE10Policy1000EPdjS8_dNS5_3std3__410__identityEEEvT0_PT3_T1_NS0_13GridEvenShareISI_EET2_T4__param_1];
	cvta.to.global.u64 	%rd193, %rd196;
	mul.wide.u32 	%rd194, %r3, 8;
	add.s64 	%rd195, %rd193, %rd194;
	st.global.f64 	[%rd195], %fd374;
$L__BB4_73:
	ret;

}
	// .globl	_ZN3cub18CUB_300001_SM_10006detail6reduce28DeviceReduceSingleTileKernelINS2_10policy_hubIdjN4cuda3__47maximumIvEEE10Policy1000EPdSB_iS8_ddNS5_3std3__410__identityEEEvT0_T1_T2_T3_T4_T6_
.visible .entry _ZN3cub18CUB_300001_SM_10006detail6reduce28DeviceReduceSingleTileKernelINS2_10policy_hubIdjN4cuda3__47maximumIvEEE10Policy1000EPdSB_iS8_ddNS5_3std3__410__identityEEEvT0_T1_T2_T3_T4_T6_(
	.param .u64 .ptr .align 1 _ZN3cub18CUB_300001_SM_10006detail6reduce28DeviceReduceSingleTileKernelINS2_10policy_hubIdjN4cuda3__47maximumIvEEE10Policy1000EPdSB_iS8_ddNS5_3std3__410__identityEEEvT0_T1_T2_T3_T4_T6__param_0,
	.param .u64 .ptr .align 1 _ZN3cub18CUB_300001_SM_10006detail6reduce28DeviceReduceSingleTileKernelINS2_10policy_hubIdjN4cuda3__47maximumIvEEE10Policy1000EPdSB_iS8_ddNS5_3std3__410__identityEEEvT0_T1_T2_T3_T4_T6__param_1,
	.param .u32 _ZN3cub18CUB_300001_SM_10006detail6reduce28DeviceReduceSingleTileKernelINS2_10policy_hubIdjN4cuda3__47maximumIvEEE10Policy1000EPdSB_iS8_ddNS5_3std3__410__identityEEEvT0_T1_T2_T3_T4_T6__param_2,
	.param .align 1 .b8 _ZN3cub18CUB_300001_SM_10006detail6reduce28DeviceReduceSingleTileKernelINS2_10policy_hubIdjN4cuda3__47maximumIvEEE10Policy1000EPdSB_iS8_ddNS5_3std3__410__identityEEEvT0_T1_T2_T3_T4_T6__param_3[1],
	.param .f64 _ZN3cub18CUB_300001_SM_10006detail6reduce28DeviceReduceSingleTileKernelINS2_10policy_hubIdjN4cuda3__47maximumIvEEE10Policy1000EPdSB_iS8_ddNS5_3std3__410__identityEEEvT0_T1_T2_T3_T4_T6__param_4,
	.param .align 1 .b8 _ZN3cub18CUB_300001_SM_10006detail6reduce28DeviceReduceSingleTileKernelINS2_10policy_hubIdjN4cuda3__47maximumIvEEE10Policy1000EPdSB_iS8_ddNS5_3std3__410__identityEEEvT0_T1_T2_T3_T4_T6__param_5[1]
)
.maxntid 256
.minnctapersm 1
{
	.reg .pred 	%p<220>;
	.reg .b32 	%r<472>;
	.reg .b64 	%rd<206>;
	.reg .b64 	%fd<381>;
	// demoted variable
	.shared .align 8 .b8 _ZZN3cub18CUB_300001_SM_10006detail6reduce28DeviceReduceSingleTileKernelINS2_10policy_hubIdjN4cuda3__47maximumIvEEE10Policy1000EPdSB_iS8_ddNS5_3std3__410__identityEEEvT0_T1_T2_T3_T4_T6_E12temp_storage[80];
	ld.param.u64 	%rd15, [_ZN3cub18CUB_300001_SM_10006detail6reduce28DeviceReduceSingleTileKernelINS2_10policy_hubIdjN4cuda3__47maximumIvEEE10Policy1000EPdSB_iS8_ddNS5_3std3__410__identityEEEvT0_T1_T2_T3_T4_T6__param_0];
	ld.param.u64 	%rd16, [_ZN3cub18CUB_300001_SM_10006detail6reduce28DeviceReduceSingleTileKernelINS2_10policy_hubIdjN4cuda3__47maximumIvEEE10Policy1000EPdSB_iS8_ddNS5_3std3__410__identityEEEvT0_T1_T2_T3_T4_T6__param_1];
	ld.param.u32 	%r68, [_ZN3cub18CUB_300001_SM_10006detail6reduce28DeviceReduceSingleTileKernelINS2_10policy_hubIdjN4cuda3__47maximumIvEEE10Policy1000EPdSB_iS8_ddNS5_3std3__410__identityEEEvT0_T1_T2_T3_T4_T6__param_2];
	ld.param.f64 	%fd58, [_ZN3cub18CUB_300001_SM_10006detail6reduce28DeviceReduceSingleTileKernelINS2_10policy_hubIdjN4cuda3__47maximumIvEEE10Policy1000EPdSB_iS8_ddNS5_3std3__410__identityEEEvT0_T1_T2_T3_T4_T6__param_4];
	cvta.to.global.u64 	%rd1, %rd16;
	setp.ne.s32 	%p1, %r68, 0;
	@%p1 bra 	$L__BB5_3;
	mov.u32 	%r445, %tid.x;
	setp.ne.s32 	%p219, %r445, 0;
	@%p219 bra 	$L__BB5_74;
	st.global.f64 	[%rd1], %fd58;
	bra.uni 	$L__BB5_74;
$L__BB5_3:
	and.b64  	%rd17, %rd15, 31;
	setp.ne.s64 	%p2, %rd17, 0;
	@%p2 bra 	$L__BB5_38;
	setp.gt.s32 	%p110, %r68, 2047;
	@%p110 bra 	$L__BB5_22;
	mov.u32 	%r1, %tid.x;
	setp.ge.s32 	%p159, %r1, %r68;
	mov.f64 	%fd359, 0d0000000000000000;
	mov.u32 	%r449, %r1;
	@%p159 bra 	$L__BB5_7;
	mul.wide.u32 	%rd169, %r1, 8;
	add.s64 	%rd168, %rd15, %rd169;
	// begin inline asm
	ld.global.nc.u64 %rd167, [%rd168];
	// end inline asm
	mov.b64 	%fd359, %rd167;
	add.s32 	%r449, %r1, 256;
$L__BB5_7:
	setp.ge.s32 	%p160, %r449, %r68;
	@%p160 bra 	$L__BB5_13;
	not.b32 	%r321, %r449;
	add.s32 	%r4, %r68, %r321;
	and.b32  	%r322, %r4, 768;
	setp.eq.s32 	%p161, %r322, 768;
	@%p161 bra 	$L__BB5_11;
	mul.wide.u32 	%rd170, %r449, 8;
	add.s64 	%rd202, %rd15, %rd170;
	shr.u32 	%r323, %r4, 8;
	add.s32 	%r324, %r323, 1;
	and.b32  	%r325, %r324, 3;
	neg.s32 	%r447, %r325;
$L__BB5_10:
	.pragma "nounroll";
	// begin inline asm
	ld.global.nc.u64 %rd171, [%rd202];
	// end inline asm
	mov.b64 	%fd272, %rd171;
	setp.lt.f64 	%p162, %fd359, %fd272;
	selp.f64 	%fd359, %fd272, %fd359, %p162;
	add.s32 	%r449, %r449, 256;
	add.s64 	%rd202, %rd202, 2048;
	add.s32 	%r447, %r447, 1;
	setp.ne.s32 	%p163, %r447, 0;
	@%p163 bra 	$L__BB5_10;
$L__BB5_11:
	setp.lt.u32 	%p164, %r4, 768;
	@%p164 bra 	$L__BB5_13;
$L__BB5_12:
	mul.wide.s32 	%rd181, %r449, 8;
	add.s64 	%rd174, %rd15, %rd181;
	// begin inline asm
	ld.global.nc.u64 %rd173, [%rd174];
	// end inline asm
	mov.b64 	%fd273, %rd173;
	setp.lt.f64 	%p165, %fd359, %fd273;
	selp.f64 	%fd274, %fd273, %fd359, %p165;
	add.s64 	%rd176, %rd174, 2048;
	// begin inline asm
	ld.global.nc.u64 %rd175, [%rd176];
	// end inline asm
	mov.b64 	%fd275, %rd175;
	setp.lt.f64 	%p166, %fd274, %fd275;
	selp.f64 	%fd276, %fd275, %fd274, %p166;
	add.s64 	%rd178, %rd174, 4096;
	// begin inline asm
	ld.global.nc.u64 %rd177, [%rd178];
	// end inline asm
	mov.b64 	%fd277, %rd177;
	setp.lt.f64 	%p167, %fd276, %fd277;
	selp.f64 	%fd278, %fd277, %fd276, %p167;
	add.s64 	%rd180, %rd174, 6144;
	// begin inline asm
	ld.global.nc.u64 %rd179, [%rd180];
	// end inline asm
	mov.b64 	%fd279, %rd179;
	setp.lt.f64 	%p168, %fd278, %fd279;
	selp.f64 	%fd359, %fd279, %fd278, %p168;
	add.s32 	%r449, %r449, 1024;
	setp.lt.s32 	%p169, %r449, %r68;
	@%p169 bra 	$L__BB5_12;
$L__BB5_13:
	setp.lt.s32 	%p170, %r68, 256;
	@%p170 bra 	$L__BB5_18;
	// begin inline asm
	mov.u32 %r389, %laneid;
	// end inline asm
	mov.b64 	%rd192, %fd359;
	mov.b64 	{%r391, %r396}, %rd192;
	mov.b32 	%r397, 1;
	mov.b32 	%r438, 31;
	mov.b32 	%r439, -1;
	// begin inline asm
	shfl.sync.down.b32 %r390, %r391, %r397, %r438, %r439;
	// end inline asm
	// begin inline asm
	shfl.sync.down.b32 %r395, %r396, %r397, %r438, %r439;
	// end inline asm
	mov.b64 	%rd193, {%r390, %r395};
	mov.b64 	%fd327, %rd193;
	setp.gt.s32 	%p198, %r389, 30;
	setp.lt.f64 	%p199, %fd359, %fd327;
	selp.f64 	%fd328, %fd327, %fd359, %p199;
	selp.f64 	%fd329, %fd359, %fd328, %p198;
	mov.b64 	%rd194, %fd329;
	mov.b64 	{%r401, %r406}, %rd194;
	mov.b32 	%r407, 2;
	// begin inline asm
	shfl.sync.down.b32 %r400, %r401, %r407, %r438, %r439;
	// end inline asm
	// begin inline asm
	shfl.sync.down.b32 %r405, %r406, %r407, %r438, %r439;
	// end inline asm
	mov.b64 	%rd195, {%r400, %r405};
	mov.b64 	%fd330, %rd195;
	setp.gt.s32 	%p200, %r389, 29;
	setp.lt.f64 	%p201, %fd329, %fd330;
	selp.f64 	%fd331, %fd330, %fd329, %p201;
	selp.f64 	%fd332, %fd329, %fd331, %p200;
	mov.b64 	%rd196, %fd332;
	mov.b64 	{%r411, %r416}, %rd196;
	mov.b32 	%r417, 4;
	// begin inline asm
	shfl.sync.down.b32 %r410, %r411, %r417, %r438, %r439;
	// end inline asm
	// begin inline asm
	shfl.sync.down.b32 %r415, %r416, %r417, %r438, %r439;
	// end inline asm
	mov.b64 	%rd197, {%r410, %r415};
	mov.b64 	%fd333, %rd197;
	setp.gt.s32 	%p202, %r389, 27;
	setp.lt.f64 	%p203, %fd332, %fd333;
	selp.f64 	%fd334, %fd333, %fd332, %p203;
	selp.f64 	%fd335, %fd332, %fd334, %p202;
	mov.b64 	%rd198, %fd335;
	mov.b64 	{%r421, %r426}, %rd198;
	mov.b32 	%r427, 8;
	// begin inline asm
	shfl.sync.down.b32 %r420, %r421, %r427, %r438, %r439;
	// end inline asm
	// begin inline asm
	shfl.sync.down.b32 %r425, %r426, %r427, %r438, %r439;
	// end inline asm
	mov.b64 	%rd199, {%r420, %r425};
	mov.b64 	%fd336, %rd199;
	setp.gt.s32 	%p204, %r389, 23;
	setp.lt.f64 	%p205, %fd335, %fd336;
	selp.f64 	%fd337, %fd336, %fd335, %p205;
	selp.f64 	%fd338, %fd335, %fd337, %p204;
	mov.b64 	%rd200, %fd338;
	mov.b64 	{%r431, %r436}, %rd200;
	mov.b32 	%r437, 16;
	// begin inline asm
	shfl.sync.down.b32 %r430, %r431, %r437, %r438, %r439;
	// end inline asm
	// begin inline asm
	shfl.sync.down.b32 %r435, %r436, %r437, %r438, %r439;
	// end inline asm
	mov.b64 	%rd201, {%r430, %r435};
	mov.b64 	%fd339, %rd201;
	setp.gt.s32 	%p206, %r389, 15;
	setp.lt.f64 	%p207, %fd338, %fd339;
	selp.f64 	%fd10, %fd339, %fd338, %p207;
	selp.f64 	%fd380, %fd338, %fd10, %p206;
	setp.ne.s32 	%p208, %r389, 0;
	@%p208 bra 	$L__BB5_16;
	shr.u32 	%r440, %r1, 2;
	and.b32  	%r441, %r440, 248;
	mov.u32 	%r442, _ZZN3cub18CUB_300001_SM_10006detail6reduce28DeviceReduceSingleTileKernelINS2_10policy_hubIdjN4cuda3__47maximumIvEEE10Policy1000EPdSB_iS8_ddNS5_3std3__410__identityEEEvT0_T1_T2_T3_T4_T6_E12temp_storage;
	add.s32 	%r443, %r442, %r441;
	st.shared.f64 	[%r443+8], %fd10;
$L__BB5_16:
	bar.sync 	0;
	setp.ne.s32 	%p209, %r1, 0;
	@%p209 bra 	$L__BB5_72;
	ld.shared.f64 	%fd340, [_ZZN3cub18CUB_300001_SM_10006detail6reduce28DeviceReduceSingleTileKernelINS2_10policy_hubIdjN4cuda3__47maximumIvEEE10Policy1000EPdSB_iS8_ddNS5_3std3__410__identityEEEvT0_T1_T2_T3_T4_T6_E12temp_storage+16];
	setp.lt.f64 	%p210, %fd380, %fd340;
	selp.f64 	%fd341, %fd340, %fd380, %p210;
	ld.shared.f64 	%fd342, [_ZZN3cub18CUB_300001_SM_10006detail6reduce28DeviceReduceSingleTileKernelINS2_10policy_hubIdjN4cuda3__47maximumIvEEE10Policy1000EPdSB_iS8_ddNS5_3std3__410__identityEEEvT0_T1_T2_T3_T4_T6_E12temp_storage+24];
	setp.lt.f64 	%p211, %fd341, %fd342;
	selp.f64 	%fd343, %fd342, %fd341, %p211;
	ld.shared.f64 	%fd344, [_ZZN3cub18CUB_300001_SM_10006detail6reduce28DeviceReduceSingleTileKernelINS2_10policy_hubIdjN4cuda3__47maximumIvEEE10Policy1000EPdSB_iS8_ddNS5_3std3__410__identityEEEvT0_T1_T2_T3_T4_T6_E12temp_storage+32];
	setp.lt.f64 	%p212, %fd343, %fd344;
	selp.f64 	%fd345, %fd344, %fd343, %p212;
	ld.shared.f64 	%fd346, [_ZZN3cub18CUB_300001_SM_10006detail6reduce28DeviceReduceSingleTileKernelINS2_10policy_hubIdjN4cuda3__47maximumIvEEE10Policy1000EPdSB_iS8_ddNS5_3std3__410__identityEEEvT0_T1_T2_T3_T4_T6_E12temp_storage+40];
	setp.lt.f64 	%p213, %fd345, %fd346;
	selp.f64 	%fd347, %fd346, %fd345, %p213;
	ld.shared.f64 	%fd348, [_ZZN3cub18CUB_300001_SM_10006detail6reduce28DeviceReduceSingleTileKernelINS2_10policy_hubIdjN4cuda3__47maximumIvEEE10Policy1000EPdSB_iS8_ddNS5_3std3__410__identityEEEvT0_T1_T2_T3_T4_T6_E12temp_storage+48];
	setp.lt.f64 	%p214, %fd347, %fd348;
	selp.f64 	%fd349, %fd348, %fd347, %p214;
	ld.shared.f64 	%fd350, [_ZZN3cub18CUB_300001_SM_10006detail6reduce28DeviceReduceSingleTileKernelINS2_10policy_hubIdjN4cuda3__47maximumIvEEE10Policy1000EPdSB_iS8_ddNS5_3std3__410__identityEEEvT0_T1_T2_T3_T4_T6_E12temp_storage+56];
	setp.lt.f64 	%p215, %fd349, %fd350;
	selp.f64 	%fd351, %fd350, %fd349, %p215;
	ld.shared.f64 	%fd352, [_ZZN3cub18CUB_300001_SM_10006detail6reduce28DeviceReduceSingleTileKernelINS2_10policy_hubIdjN4cuda3__47maximumIvEEE10Policy1000EPdSB_iS8_ddNS5_3std3__410__identityEEEvT0_T1_T2_T3_T4_T6_E12temp_storage+64];
	setp.lt.f64 	%p216, %fd351, %fd352;
	selp.f64 	%fd380, %fd352, %fd351, %p216;
	bra.uni 	$L__BB5_72;
$L__BB5_18:
	// begin inline asm
	mov.u32 %r326, %laneid;
	// end inline asm
	and.b32  	%r377, %r1, 992;
	add.s32 	%r378, %r377, 32;
	setp.gt.s32 	%p171, %r378, %r68;
	not.b32 	%r379, %r377;
	add.s32 	%r380, %r68, %r379;
	selp.b32 	%r375, %r380, 31, %p171;
	mov.b64 	%rd182, %fd359;
	mov.b64 	{%r328, %r333}, %rd182;
	mov.b32 	%r334, 1;
	mov.b32 	%r376, -1;
	// begin inline asm
	shfl.sync.down.b32 %r327, %r328, %r334, %r375, %r376;
	// end inline asm
	// begin inline asm
	shfl.sync.down.b32 %r332, %r333, %r334, %r375, %r376;
	// end inline asm
	mov.b64 	%rd183, {%r327, %r332};
	mov.b64 	%fd280, %rd183;
	setp.lt.s32 	%p172, %r326, %r375;
	setp.lt.f64 	%p173, %fd359, %fd280;
	selp.f64 	%fd281, %fd280, %fd359, %p173;
	selp.f64 	%fd282, %fd281, %fd359, %p172;
	mov.b64 	%rd184, %fd282;
	mov.b64 	{%r338, %r343}, %rd184;
	mov.b32 	%r344, 2;
	// begin inline asm
	shfl.sync.down.b32 %r337, %r338, %r344, %r375, %r376;
	// end inline asm
	// begin inline asm
	shfl.sync.down.b32 %r342, %r343, %r344, %r375, %r376;
	// end inline asm
	mov.b64 	%rd185, {%r337, %r342};
	mov.b64 	%fd283, %rd185;
	add.s32 	%r381, %r326, 2;
	setp.gt.s32 	%p174, %r381, %r375;
	setp.lt.f64 	%p175, %fd282, %fd283;
	selp.f64 	%fd284, %fd283, %fd282, %p175;
	selp.f64 	%fd285, %fd282, %fd284, %p174;
	mov.b64 	%rd186, %fd285;
	mov.b64 	{%r348, %r353}, %rd186;
	mov.b32 	%r354, 4;
	// begin inline asm
	shfl.sync.down.b32 %r347, %r348, %r354, %r375, %r376;
	// end inline asm
	// begin inline asm
	shfl.sync.down.b32 %r352, %r353, %r354, %r375, %r376;
	// end inline asm
	mov.b64 	%rd187, {%r347, %r352};
	mov.b64 	%fd286, %rd187;
	add.s32 	%r382, %r326, 4;
	setp.gt.s32 	%p176, %r382, %r375;
	setp.lt.f64 	%p177, %fd285, %fd286;
	selp.f64 	%fd287, %fd286, %fd285, %p177;
	selp.f64 	%fd288, %fd285, %fd287, %p176;
	mov.b64 	%rd188, %fd288;
	mov.b64 	{%r358, %r363}, %rd188;
	mov.b32 	%r364, 8;
	// begin inline asm
	shfl.sync.down.b32 %r357, %r358, %r364, %r375, %r376;
	// end inline asm
	// begin inline asm
	shfl.sync.down.b32 %r362, %r363, %r364, %r375, %r376;
	// end inline asm
	mov.b64 	%rd189, {%r357, %r362};
	mov.b64 	%fd289, %rd189;
	add.s32 	%r383, %r326, 8;
	setp.gt.s32 	%p178, %r383, %r375;
	setp.lt.f64 	%p179, %fd288, %fd289;
	selp.f64 	%fd290, %fd289, %fd288, %p179;
	selp.f64 	%fd291, %fd288, %fd290, %p178;
	mov.b64 	%rd190, %fd291;
	mov.b64 	{%r368, %r373}, %rd190;
	mov.b32 	%r374, 16;
	// begin inline asm
	shfl.sync.down.b32 %r367, %r368, %r374, %r375, %r376;
	// end inline asm
	// begin inline asm
	shfl.sync.down.b32 %r372, %r373, %r374, %r375, %r376;
	// end inline asm
	mov.b64 	%rd191, {%r367, %r372};
	mov.b64 	%fd292, %rd191;
	add.s32 	%r384, %r326, 16;
	setp.gt.s32 	%p180, %r384, %r375;
	setp.lt.f64 	%p181, %fd291, %fd292;
	selp.f64 	%fd293, %fd292, %fd291, %p181;
	selp.f64 	%fd380, %fd291, %fd293, %p180;
	setp.ne.s32 	%p182, %r326, 0;
	@%p182 bra 	$L__BB5_20;
	shr.u32 	%r385, %r1, 2;
	and.b32  	%r386, %r385, 248;
	mov.u32 	%r387, _ZZN3cub18CUB_300001_SM_10006detail6reduce28DeviceReduceSingleTileKernelINS2_10policy_hubIdjN4cuda3__47maximumIvEEE10Policy1000EPdSB_iS8_ddNS5_3std3__410__identityEEEvT0_T1_T2_T3_T4_T6_E12temp_storage;
	add.s32 	%r388, %r387, %r386;
	st.shared.f64 	[%r388+8], %fd380;
$L__BB5_20:
	bar.sync 	0;
	setp.ne.s32 	%p183, %r1, 0;
	@%p183 bra 	$L__BB5_72;
	setp.gt.s32 	%p184, %r68, 32;
	ld.shared.f64 	%fd294, [_ZZN3cub18CUB_300001_SM_10006detail6reduce28DeviceReduceSingleTileKernelINS2_10policy_hubIdjN4cuda3__47maximumIvEEE10Policy1000EPdSB_iS8_ddNS5_3std3__410__identityEEEvT0_T1_T2_T3_T4_T6_E12temp_storage+16];
	setp.lt.f64 	%p185, %fd380, %fd294;
	selp.f64 	%fd296, %fd294, %fd380, %p185;
	selp.f64 	%fd297, %fd296, %fd380, %p184;
	setp.gt.s32 	%p186, %r68, 64;
	ld.shared.f64 	%fd299, [_ZZN3cub18CUB_300001_SM_10006detail6reduce28DeviceReduceSingleTileKernelINS2_10policy_hubIdjN4cuda3__47maximumIvEEE10Policy1000EPdSB_iS8_ddNS5_3std3__410__identityEEEvT0_T1_T2_T3_T4_T6_E12temp_storage+24];
	setp.lt.f64 	%p187, %fd297, %fd299;
	selp.f64 	%fd301, %fd299, %fd297, %p187;
	selp.f64 	%fd302, %fd301, %fd297, %p186;
	setp.gt.s32 	%p188, %r68, 96;
	ld.shared.f64 	%fd304, [_ZZN3cub18CUB_300001_SM_10006detail6reduce28DeviceReduceSingleTileKernelINS2_10policy_hubIdjN4cuda3__47maximumIvEEE10Policy1000EPdSB_iS8_ddNS5_3std3__410__identityEEEvT0_T1_T2_T3_T4_T6_E12temp_storage+32];
	setp.lt.f64 	%p189, %fd302, %fd304;
	selp.f64 	%fd306, %fd304, %fd302, %p189;
	selp.f64 	%fd307, %fd306, %fd302, %p188;
	setp.gt.s32 	%p190, %r68, 128;
	ld.shared.f64 	%fd309, [_ZZN3cub18CUB_300001_SM_10006detail6reduce28DeviceReduceSingleTileKernelINS2_10policy_hubIdjN4cuda3__47maximumIvEEE10Policy1000EPdSB_iS8_ddNS5_3std3__410__identityEEEvT0_T1_T2_T3_T4_T6_E12temp_storage+40];
	setp.lt.f64 	%p191, %fd307, %fd309;
	selp.f64 	%fd311, %fd309, %fd307, %p191;
	selp.f64 	%fd312, %fd311, %fd307, %p190;
	setp.gt.s32 	%p192, %r68, 160;
	ld.shared.f64 	%fd314, [_ZZN3cub18CUB_300001_SM_10006detail6reduce28DeviceReduceSingleTileKernelINS2_10policy_hubIdjN4cuda3__47maximumIvEEE10Policy1000EPdSB_iS8_ddNS5_3std3__410__identityEEEvT0_T1_T2_T3_T4_T6_E12temp_storage+48];
	setp.lt.f64 	%p193, %fd312, %fd314;
	selp.f64 	%fd316, %fd314, %fd312, %p193;
	selp.f64 	%fd317, %fd316, %fd312, %p192;
	setp.gt.s32 	%p194, %r68, 192;
	ld.shared.f64 	%fd319, [_ZZN3cub18CUB_300001_SM_10006detail6reduce28DeviceReduceSingleTileKernelINS2_10policy_hubIdjN4cuda3__47maximumIvEEE10Policy1000EPdSB_iS8_ddNS5_3std3__410__identityEEEvT0_T1_T2_T3_T4_T6_E12temp_storage+56];
	setp.lt.f64 	%p195, %fd317, %fd319;
	selp.f64 	%fd321, %fd319, %fd317, %p195;
	selp.f64 	%fd322, %fd321, %fd317, %p194;
	setp.gt.s32 	%p196, %r68, 224;
	ld.shared.f64 	%fd324, [_ZZN3cub18CUB_300001_SM_10006detail6reduce28DeviceReduceSingleTileKernelINS2_10policy_hubIdjN4cuda3__47maximumIvEEE10Policy1000EPdSB_iS8_ddNS5_3std3__410__identityEEEvT0_T1_T2_T3_T4_T6_E12temp_storage+64];
	setp.lt.f64 	%p197, %fd322, %fd324;
	selp.f64 	%fd326, %fd324, %fd322, %p197;
	selp.f64 	%fd380, %fd326, %fd322, %p196;
	bra.uni 	$L__BB5_72;
$L__BB5_22:
	mov.u32 	%r13, %tid.x;
	shl.b32 	%r14, %r13, 2;
	mul.wide.u32 	%rd126, %r14, 8;
	add.s64 	%rd116, %rd15, %rd126;
	// begin inline asm
	ld.global.nc.v2.u64 {%rd114, %rd115}, [%rd116];
	// end inline asm
	add.s64 	%rd119, %rd116, 16;
	// begin inline asm
	ld.global.nc.v2.u64 {%rd117, %rd118}, [%rd119];
	// end inline asm
	mov.b64 	%fd206, %rd114;
	mov.b64 	%fd207, %rd115;
	mov.b64 	%fd208, %rd117;
	mov.b64 	%fd209, %rd118;
	add.s64 	%rd122, %rd116, 8192;
	// begin inline asm
	ld.global.nc.v2.u64 {%rd120, %rd121}, [%rd122];
	// end inline asm
	add.s64 	%rd125, %rd116, 8208;
	// begin inline asm
	ld.global.nc.v2.u64 {%rd123, %rd124}, [%rd125];
	// end inline asm
	mov.b64 	%fd210, %rd120;
	mov.b64 	%fd211, %rd121;
	mov.b64 	%fd212, %rd123;
	mov.b64 	%fd213, %rd124;
	setp.lt.f64 	%p111, %fd206, %fd207;
	selp.f64 	%fd214, %fd207, %fd206, %p111;
	setp.lt.f64 	%p112, %fd214, %fd208;
	selp.f64 	%fd215, %fd208, %fd214, %p112;
	setp.lt.f64 	%p113, %fd215, %fd209;
	selp.f64 	%fd216, %fd209, %fd215, %p113;
	setp.lt.f64 	%p114, %fd216, %fd210;
	selp.f64 	%fd217, %fd210, %fd216, %p114;
	setp.lt.f64 	%p115, %fd217, %fd211;
	selp.f64 	%fd218, %fd211, %fd217, %p115;
	setp.lt.f64 	%p116, %fd218, %fd212;
	selp.f64 	%fd219, %fd212, %fd218, %p116;
	setp.lt.f64 	%p117, %fd219, %fd213;
	selp.f64 	%fd366, %fd213, %fd219, %p117;
	setp.lt.u32 	%p118, %r68, 4096;
	mov.b32 	%r452, 2048;
	@%p118 bra 	$L__BB5_26;
	add.s32 	%r15, %r68, -2048;
	mov.b32 	%r452, 2048;
$L__BB5_24:
	add.s32 	%r258, %r452, %r14;
	mul.wide.u32 	%rd139, %r258, 8;
	add.s64 	%rd129, %rd15, %rd139;
	// begin inline asm
	ld.global.nc.v2.u64 {%rd127, %rd128}, [%rd129];
	// end inline asm
	add.s64 	%rd132, %rd129, 16;
	// begin inline asm
	ld.global.nc.v2.u64 {%rd130, %rd131}, [%rd132];
	// end inline asm
	mov.b64 	%fd220, %rd127;
	mov.b64 	%fd221, %rd128;
	mov.b64 	%fd222, %rd130;
	mov.b64 	%fd223, %rd131;
	add.s64 	%rd135, %rd129, 8192;
	// begin inline asm
	ld.global.nc.v2.u64 {%rd133, %rd134}, [%rd135];
	// end inline asm
	add.s64 	%rd138, %rd129, 8208;
	// begin inline asm
	ld.global.nc.v2.u64 {%rd136, %rd137}, [%rd138];
	// end inline asm
	mov.b64 	%fd224, %rd133;
	mov.b64 	%fd225, %rd134;
	mov.b64 	%fd226, %rd136;
	mov.b64 	%fd227, %rd137;
	setp.lt.f64 	%p119, %fd366, %fd220;
	selp.f64 	%fd228, %fd220, %fd366, %p119;
	setp.lt.f64 	%p120, %fd228, %fd221;
	selp.f64 	%fd229, %fd221, %fd228, %p120;
	setp.lt.f64 	%p121, %fd229, %fd222;
	selp.f64 	%fd230, %fd222, %fd229, %p121;
	setp.lt.f64 	%p122, %fd230, %fd223;
	selp.f64 	%fd231, %fd223, %fd230, %p122;
	setp.lt.f64 	%p123, %fd231, %fd224;
	selp.f64 	%fd232, %fd224, %fd231, %p123;
	setp.lt.f64 	%p124, %fd232, %fd225;
	selp.f64 	%fd233, %fd225, %fd232, %p124;
	setp.lt.f64 	%p125, %fd233, %fd226;
	selp.f64 	%fd234, %fd226, %fd233, %p125;
	setp.lt.f64 	%p126, %fd234, %fd227;
	selp.f64 	%fd366, %fd227, %fd234, %p126;
	sub.s32 	%r259, %r68, %r452;
	setp.lt.s32 	%p127, %r259, 2048;
	@%p127 bra 	$L__BB5_34;
	add.s32 	%r452, %r452, 2048;
	setp.le.s32 	%p128, %r452, %r15;
	@%p128 bra 	$L__BB5_24;
$L__BB5_26:
	setp.le.s32 	%p129, %r68, %r452;
	@%p129 bra 	$L__BB5_34;
	sub.s32 	%r19, %r68, %r452;
	setp.ge.s32 	%p130, %r13, %r19;
	@%p130 bra 	$L__BB5_34;
	not.b32 	%r260, %r13;
	add.s32 	%r261, %r68, %r260;
	sub.s32 	%r20, %r261, %r452;
	and.b32  	%r262, %r20, 768;
	setp.eq.s32 	%p131, %r262, 768;
	mov.u32 	%r456, %r13;
	@%p131 bra 	$L__BB5_31;
	add.s32 	%r454, %r13, %r452;
	shr.u32 	%r263, %r20, 8;
	add.s32 	%r264, %r263, 1;
	and.b32  	%r265, %r264, 3;
	neg.s32 	%r453, %r265;
	mov.u32 	%r456, %r13;
$L__BB5_30:
	.pragma "nounroll";
	mul.wide.u32 	%rd142, %r454, 8;
	add.s64 	%rd141, %rd15, %rd142;
	// begin inline asm
	ld.global.nc.u64 %rd140, [%rd141];
	// end inline asm
	mov.b64 	%fd236, %rd140;
	setp.lt.f64 	%p132, %fd366, %fd236;
	selp.f64 	%fd366, %fd236, %fd366, %p132;
	add.s32 	%r456, %r456, 256;
	add.s32 	%r454, %r454, 256;
	add.s32 	%r453, %r453, 1;
	setp.ne.s32 	%p133, %r453, 0;
	@%p133 bra 	$L__BB5_30;
$L__BB5_31:
	setp.lt.u32 	%p134, %r20, 768;
	@%p134 bra 	$L__BB5_34;
	cvt.u64.u32 	%rd143, %r456;
	cvt.u64.u32 	%rd144, %r452;
	add.s64 	%rd145, %rd143, %rd144;
	shl.b64 	%rd146, %rd145, 3;
	add.s64 	%rd147, %rd146, %rd15;
	add.s64 	%rd203, %rd147, 4096;
	add.s32 	%r457, %r456, %r452;
$L__BB5_33:
	mul.wide.u32 	%rd156, %r457, 8;
	add.s64 	%rd149, %rd15, %rd156;
	// begin inline asm
	ld.global.nc.u64 %rd148, [%rd149];
	// end inline asm
	mov.b64 	%fd237, %rd148;
	setp.lt.f64 	%p135, %fd366, %fd237;
	selp.f64 	%fd238, %fd237, %fd366, %p135;
	add.s64 	%rd151, %rd203, -2048;
	// begin inline asm
	ld.global.nc.u64 %rd150, [%rd151];
	// end inline asm
	mov.b64 	%fd239, %rd150;
	setp.lt.f64 	%p136, %fd238, %fd239;
	selp.f64 	%fd240, %fd239, %fd238, %p136;
	// begin inline asm
	ld.global.nc.u64 %rd152, [%rd203];
	// end inline asm
	mov.b64 	%fd241, %rd152;
	setp.lt.f64 	%p137, %fd240, %fd241;
	selp.f64 	%fd242, %fd241, %fd240, %p137;
	add.s64 	%rd155, %rd203, 2048;
	// begin inline asm
	ld.global.nc.u64 %rd154, [%rd155];
	// end inline asm
	mov.b64 	%fd243, %rd154;
	setp.lt.f64 	%p138, %fd242, %fd243;
	selp.f64 	%fd366, %fd243, %fd242, %p138;
	add.s32 	%r456, %r456, 1024;
	add.s64 	%rd203, %rd203, 8192;
	add.s32 	%r457, %r457, 1024;
	setp.lt.s32 	%p139, %r456, %r19;
	@%p139 bra 	$L__BB5_33;
$L__BB5_34:
	// begin inline asm
	mov.u32 %r266, %laneid;
	// end inline asm
	mov.b64 	%rd157, %fd366;
	mov.b64 	{%r268, %r273}, %rd157;
	mov.b32 	%r274, 1;
	mov.b32 	%r315, 31;
	mov.b32 	%r316, -1;
	// begin inline asm
	shfl.sync.down.b32 %r267, %r268, %r274, %r315, %r316;
	// end inline asm
	// begin inline asm
	shfl.sync.down.b32 %r272, %r273, %r274, %r315, %r316;
	// end inline asm
	mov.b64 	%rd158, {%r267, %r272};
	mov.b64 	%fd244, %rd158;
	setp.gt.s32 	%p140, %r266, 30;
	setp.lt.f64 	%p141, %fd366, %fd244;
	selp.f64 	%fd245, %fd244, %fd366, %p141;
	selp.f64 	%fd246, %fd366, %fd245, %p140;
	mov.b64 	%rd159, %fd246;
	mov.b64 	{%r278, %r283}, %rd159;
	mov.b32 	%r284, 2;
	// begin inline asm
	shfl.sync.down.b32 %r277, %r278, %r284, %r315, %r316;
	// end inline asm
	// begin inline asm
	shfl.sync.down.b32 %r282, %r283, %r284, %r315, %r316;
	// end inline asm
	mov.b64 	%rd160, {%r277, %r282};
	mov.b64 	%fd247, %rd160;
	setp.gt.s32 	%p142, %r266, 29;
	setp.lt.f64 	%p143, %fd246, %fd247;
	selp.f64 	%fd248, %fd247, %fd246, %p143;
	selp.f64 	%fd249, %fd246, %fd248, %p142;
	mov.b64 	%rd161, %fd249;
	mov.b64 	{%r288, %r293}, %rd161;
	mov.b32 	%r294, 4;
	// begin inline asm
	shfl.sync.down.b32 %r287, %r288, %r294, %r315, %r316;
	// end inline asm
	// begin inline asm
	shfl.sync.down.b32 %r292, %r293, %r294, %r315, %r316;
	// end inline asm
	mov.b64 	%rd162, {%r287, %r292};
	mov.b64 	%fd250, %rd162;
	setp.gt.s32 	%p144, %r266, 27;
	setp.lt.f64 	%p145, %fd249, %fd250;
	selp.f64 	%fd251, %fd250, %fd249, %p145;
	selp.f64 	%fd252, %fd249, %fd251, %p144;
	mov.b64 	%rd163, %fd252;
	mov.b64 	{%r298, %r303}, %rd163;
	mov.b32 	%r304, 8;
	// begin inline asm
	shfl.sync.down.b32 %r297, %r298, %r304, %r315, %r316;
	// end inline asm
	// begin inline asm
	shfl.sync.down.b32 %r302, %r303, %r304, %r315, %r316;
	// end inline asm
	mov.b64 	%rd164, {%r297, %r302};
	mov.b64 	%fd253, %rd164;
	setp.gt.s32 	%p146, %r266, 23;
	setp.lt.f64 	%p147, %fd252, %fd253;
	selp.f64 	%fd254, %fd253, %fd252, %p147;
	selp.f64 	%fd255, %fd252, %fd254, %p146;
	mov.b64 	%rd165, %fd255;
	mov.b64 	{%r308, %r313}, %rd165;
	mov.b32 	%r314, 16;
	// begin inline asm
	shfl.sync.down.b32 %r307, %r308, %r314, %r315, %r316;
	// end inline asm
	// begin inline asm
	shfl.sync.down.b32 %r312, %r313, %r314, %r315, %r316;
	// end inline asm
	mov.b64 	%rd166, {%r307, %r312};
	mov.b64 	%fd256, %rd166;
	setp.gt.s32 	%p148, %r266, 15;
	setp.lt.f64 	%p149, %fd255, %fd256;
	selp.f64 	%fd26, %fd256, %fd255, %p149;
	selp.f64 	%fd380, %fd255, %fd26, %p148;
	setp.ne.s32 	%p150, %r266, 0;
	@%p150 bra 	$L__BB5_36;
	shr.u32 	%r317, %r13, 2;
	and.b32  	%r318, %r317, 248;
	mov.u32 	%r319, _ZZN3cub18CUB_300001_SM_10006detail6reduce28DeviceReduceSingleTileKernelINS2_10policy_hubIdjN4cuda3__47maximumIvEEE10Policy1000EPdSB_iS8_ddNS5_3std3__410__identityEEEvT0_T1_T2_T3_T4_T6_E12temp_storage;
	add.s32 	%r320, %r319, %r318;
	st.shared.f64 	[%r320+8], %fd26;
$L__BB5_36:
	bar.sync 	0;
	setp.ne.s32 	%p151, %r13, 0;
	@%p151 bra 	$L__BB5_72;
	ld.shared.f64 	%fd257, [_ZZN3cub18CUB_300001_SM_10006detail6reduce28DeviceReduceSingleTileKernelINS2_10policy_hubIdjN4cuda3__47maximumIvEEE10Policy1000EPdSB_iS8_ddNS5_3std3__410__identityEEEvT0_T1_T2_T3_T4_T6_E12temp_storage+16];
	setp.lt.f64 	%p152, %fd380, %fd257;
	selp.f64 	%fd258, %fd257, %fd380, %p152;
	ld.shared.f64 	%fd259, [_ZZN3cub18CUB_300001_SM_10006detail6reduce28DeviceReduceSingleTileKernelINS2_10policy_hubIdjN4cuda3__47maximumIvEEE10Policy1000EPdSB_iS8_ddNS5_3std3__410__identityEEEvT0_T1_T2_T3_T4_T6_E12temp_storage+24];
	setp.lt.f64 	%p153, %fd258, %fd259;
	selp.f64 	%fd260, %fd259, %fd258, %p153;
	ld.shared.f64 	%fd261, [_ZZN3cub18CUB_300001_SM_10006detail6reduce28DeviceReduceSingleTileKernelINS2_10policy_hubIdjN4cuda3__47maximumIvEEE10Policy1000EPdSB_iS8_ddNS5_3std3__410__identityEEEvT0_T1_T2_T3_T4_T6_E12temp_storage+32];
	setp.lt.f64 	%p154, %fd260, %fd261;
	selp.f64 	%fd262, %fd261, %fd260, %p154;
	ld.shared.f64 	%fd263, [_ZZN3cub18CUB_300001_SM_10006detail6reduce28DeviceReduceSingleTileKernelINS2_10policy_hubIdjN4cuda3__47maximumIvEEE10Policy1000EPdSB_iS8_ddNS5_3std3__410__identityEEEvT0_T1_T2_T3_T4_T6_E12temp_storage+40];
	setp.lt.f64 	%p155, %fd262, %fd263;
	selp.f64 	%fd264, %fd263, %fd262, %p155;
	ld.shared.f64 	%fd265, [_ZZN3cub18CUB_300001_SM_10006detail6reduce28DeviceReduceSingleTileKernelINS2_10policy_hubIdjN4cuda3__47maximumIvEEE10Policy1000EPdSB_iS8_ddNS5_3std3__410__identityEEEvT0_T1_T2_T3_T4_T6_E12temp_storage+48];
	setp.lt.f64 	%p156, %fd264, %fd265;
	selp.f64 	%fd266, %fd265, %fd264, %p156;
	ld.shared.f64 	%fd267, [_ZZN3cub18CUB_300001_SM_10006detail6reduce28DeviceReduceSingleTileKernelINS2_10policy_hubIdjN4cuda3__47maximumIvEEE10Policy1000EPdSB_iS8_ddNS5_3std3__410__identityEEEvT0_T1_T2_T3_T4_T6_E12temp_storage+56];
	setp.lt.f64 	%p157, %fd266, %fd267;
	selp.f64 	%fd268, %fd267, %fd266, %p157;
	ld.shared.f64 	%fd269, [_ZZN3cub18CUB_300001_SM_10006detail6reduce28DeviceReduceSingleTileKernelINS2_10policy_hubIdjN4cuda3__47maximumIvEEE10Policy1000EPdSB_iS8_ddNS5_3std3__410__identityEEEvT0_T1_T2_T3_T4_T6_E12temp_storage+64];
	setp.lt.f64 	%p158, %fd268, %fd269;
	selp.f64 	%fd380, %fd269, %fd268, %p158;
	bra.uni 	$L__BB5_72;
$L__BB5_38:
	setp.gt.s32 	%p3, %r68, 2047;
	@%p3 bra 	$L__BB5_56;
	mov.u32 	%r35, %tid.x;
	setp.ge.s32 	%p52, %r35, %r68;
	mov.f64 	%fd372, 0d0000000000000000;
	mov.u32 	%r462, %r35;
	@%p52 bra 	$L__BB5_41;
	mul.wide.u32 	%rd81, %r35, 8;
	add.s64 	%rd80, %rd15, %rd81;
	// begin inline asm
	ld.global.nc.u64 %rd79, [%rd80];
	// end inline asm
	mov.b64 	%fd372, %rd79;
	add.s32 	%r462, %r35, 256;
$L__BB5_41:
	setp.ge.s32 	%p53, %r462, %r68;
	@%p53 bra 	$L__BB5_47;
	not.b32 	%r133, %r462;
	add.s32 	%r38, %r68, %r133;
	and.b32  	%r134, %r38, 768;
	setp.eq.s32 	%p54, %r134, 768;
	@%p54 bra 	$L__BB5_45;
	mul.wide.u32 	%rd82, %r462, 8;
	add.s64 	%rd204, %rd15, %rd82;
	shr.u32 	%r135, %r38, 8;
	add.s32 	%r136, %r135, 1;
	and.b32  	%r137, %r136, 3;
	neg.s32 	%r460, %r137;
$L__BB5_44:
	.pragma "nounroll";
	// begin inline asm
	ld.global.nc.u64 %rd83, [%rd204];
	// end inline asm
	mov.b64 	%fd125, %rd83;
	setp.lt.f64 	%p55, %fd372, %fd125;
	selp.f64 	%fd372, %fd125, %fd372, %p55;
	add.s32 	%r462, %r462, 256;
	add.s64 	%rd204, %rd204, 2048;
	add.s32 	%r460, %r460, 1;
	setp.ne.s32 	%p56, %r460, 0;
	@%p56 bra 	$L__BB5_44;
$L__BB5_45:
	setp.lt.u32 	%p57, %r38, 768;
	@%p57 bra 	$L__BB5_47;
$L__BB5_46:
	mul.wide.s32 	%rd93, %r462, 8;
	add.s64 	%rd86, %rd15, %rd93;
	// begin inline asm
	ld.global.nc.u64 %rd85, [%rd86];
	// end inline asm
	mov.b64 	%fd126, %rd85;
	setp.lt.f64 	%p58, %fd372, %fd126;
	selp.f64 	%fd127, %fd126, %fd372, %p58;
	add.s64 	%rd88, %rd86, 2048;
	// begin inline asm
	ld.global.nc.u64 %rd87, [%rd88];
	// end inline asm
	mov.b64 	%fd128, %rd87;
	setp.lt.f64 	%p59, %fd127, %fd128;
	selp.f64 	%fd129, %fd128, %fd127, %p59;
	add.s64 	%rd90, %rd86, 4096;
	// begin inline asm
	ld.global.nc.u64 %rd89, [%rd90];
	// end inline asm
	mov.b64 	%fd130, %rd89;
	setp.lt.f64 	%p60, %fd129, %fd130;
	selp.f64 	%fd131, %fd130, %fd129, %p60;
	add.s64 	%rd92, %rd86, 6144;
	// begin inline asm
	ld.global.nc.u64 %rd91, [%rd92];
	// end inline asm
	mov.b64 	%fd132, %rd91;
	setp.lt.f64 	%p61, %fd131, %fd132;
	selp.f64 	%fd372, %fd132, %fd131, %p61;
	add.s32 	%r462, %r462, 1024;
	setp.lt.s32 	%p62, %r462, %r68;
	@%p62 bra 	$L__BB5_46;
$L__BB5_47:
	setp.lt.s32 	%p63, %r68, 256;
	@%p63 bra 	$L__BB5_52;
	// begin inline asm
	mov.u32 %r201, %laneid;
	// end inline asm
	mov.b64 	%rd104, %fd372;
	mov.b64 	{%r203, %r208}, %rd104;
	mov.b32 	%r209, 1;
	mov.b32 	%r250, 31;
	mov.b32 	%r251, -1;
	// begin inline asm
	shfl.sync.down.b32 %r202, %r203, %r209, %r250, %r251;
	// end inline asm
	// begin inline asm
	shfl.sync.down.b32 %r207, %r208, %r209, %r250, %r251;
	// end inline asm
	mov.b64 	%rd105, {%r202, %r207};
	mov.b64 	%fd180, %rd105;
	setp.gt.s32 	%p91, %r201, 30;
	setp.lt.f64 	%p92, %fd372, %fd180;
	selp.f64 	%fd181, %fd180, %fd372, %p92;
	selp.f64 	%fd182, %fd372, %fd181, %p91;
	mov.b64 	%rd106, %fd182;
	mov.b64 	{%r213, %r218}, %rd106;
	mov.b32 	%r219, 2;
	// begin inline asm
	shfl.sync.down.b32 %r212, %r213, %r219, %r250, %r251;
	// end inline asm
	// begin inline asm
	shfl.sync.down.b32 %r217, %r218, %r219, %r250, %r251;
	// end inline asm
	mov.b64 	%rd107, {%r212, %r217};
	mov.b64 	%fd183, %rd107;
	setp.gt.s32 	%p93, %r201, 29;
	setp.lt.f64 	%p94, %fd182, %fd183;
	selp.f64 	%fd184, %fd183, %fd182, %p94;
	selp.f64 	%fd185, %fd182, %fd184, %p93;
	mov.b64 	%rd108, %fd185;
	mov.b64 	{%r223, %r228}, %rd108;
	mov.b32 	%r229, 4;
	// begin inline asm
	shfl.sync.down.b32 %r222, %r223, %r229, %r250, %r251;
	// end inline asm
	// begin inline asm
	shfl.sync.down.b32 %r227, %r228, %r229, %r250, %r251;
	// end inline asm
	mov.b64 	%rd109, {%r222, %r227};
	mov.b64 	%fd186, %rd109;
	setp.gt.s32 	%p95, %r201, 27;
	setp.lt.f64 	%p96, %fd185, %fd186;
	selp.f64 	%fd187, %fd186, %fd185, %p96;
	selp.f64 	%fd188, %fd185, %fd187, %p95;
	mov.b64 	%rd110, %fd188;
	mov.b64 	{%r233, %r238}, %rd110;
	mov.b32 	%r239, 8;
	// begin inline asm
	shfl.sync.down.b32 %r232, %r233, %r239, %r250, %r251;
	// end inline asm
	// begin inline asm
	shfl.sync.down.b32 %r237, %r238, %r239, %r250, %r251;
	// end inline asm
	mov.b64 	%rd111, {%r232, %r237};
	mov.b64 	%fd189, %rd111;
	setp.gt.s32 	%p97, %r201, 23;
	setp.lt.f64 	%p98, %fd188, %fd189;
	selp.f64 	%fd190, %fd189, %fd188, %p98;
	selp.f64 	%fd191, %fd188, %fd190, %p97;
	mov.b64 	%rd112, %fd191;
	mov.b64 	{%r243, %r248}, %rd112;
	mov.b32 	%r249, 16;
	// begin inline asm
	shfl.sync.down.b32 %r242, %r243, %r249, %r250, %r251;
	// end inline asm
	// begin inline asm
	shfl.sync.down.b32 %r247, %r248, %r249, %r250, %r251;
	// end inline asm
	mov.b64 	%rd113, {%r242, %r247};
	mov.b64 	%fd192, %rd113;
	setp.gt.s32 	%p99, %r201, 15;
	setp.lt.f64 	%p100, %fd191, %fd192;
	selp.f64 	%fd38, %fd192, %fd191, %p100;
	selp.f64 	%fd380, %fd191, %fd38, %p99;
	setp.ne.s32 	%p101, %r201, 0;
	@%p101 bra 	$L__BB5_50;
	shr.u32 	%r252, %r35, 2;
	and.b32  	%r253, %r252, 248;
	mov.u32 	%r254, _ZZN3cub18CUB_300001_SM_10006detail6reduce28DeviceReduceSingleTileKernelINS2_10policy_hubIdjN4cuda3__47maximumIvEEE10Policy1000EPdSB_iS8_ddNS5_3std3__410__identityEEEvT0_T1_T2_T3_T4_T6_E12temp_storage;
	add.s32 	%r255, %r254, %r253;
	st.shared.f64 	[%r255+8], %fd38;
$L__BB5_50:
	bar.sync 	0;
	setp.ne.s32 	%p102, %r35, 0;
	@%p102 bra 	$L__BB5_72;
	ld.shared.f64 	%fd193, [_ZZN3cub18CUB_300001_SM_10006detail6reduce28DeviceReduceSingleTileKernelINS2_10policy_hubIdjN4cuda3__47maximumIvEEE10Policy1000EPdSB_iS8_ddNS5_3std3__410__identityEEEvT0_T1_T2_T3_T4_T6_E12temp_storage+16];
	setp.lt.f64 	%p103, %fd380, %fd193;
	selp.f64 	%fd194, %fd193, %fd380, %p103;
	ld.shared.f64 	%fd195, [_ZZN3cub18CUB_300001_SM_10006detail6reduce28DeviceReduceSingleTileKernelINS2_10policy_hubIdjN4cuda3__47maximumIvEEE10Policy1000EPdSB_iS8_ddNS5_3std3__410__identityEEEvT0_T1_T2_T3_T4_T6_E12temp_storage+24];
	setp.lt.f64 	%p104, %fd194, %fd195;
	selp.f64 	%fd196, %fd195, %fd194, %p104;
	ld.shared.f64 	%fd197, [_ZZN3cub18CUB_300001_SM_10006detail6reduce28DeviceReduceSingleTileKernelINS2_10policy_hubIdjN4cuda3__47maximumIvEEE10Policy1000EPdSB_iS8_ddNS5_3std3__410__identityEEEvT0_T1_T2_T3_T4_T6_E12temp_storage+32];
	setp.lt.f64 	%p105, %fd196, %fd197;
	selp.f64 	%fd198, %fd197, %fd196, %p105;
	ld.shared.f64 	%fd199, [_ZZN3cub18CUB_300001_SM_10006detail6reduce28DeviceReduceSingleTileKernelINS2_10policy_hubIdjN4cuda3__47maximumIvEEE10Policy1000EPdSB_iS8_ddNS5_3std3__410__identityEEEvT0_T1_T2_T3_T4_T6_E12temp_storage+40];
	setp.lt.f64 	%p106, %fd198, %fd199;
	selp.f64 	%fd200, %fd199, %fd198, %p106;
	ld.shared.f64 	%fd201, [_ZZN3cub18CUB_300001_SM_10006detail6reduce28DeviceReduceSingleTileKernelINS2_10policy_hubIdjN4cuda3__47maximumIvEEE10Policy1000EPdSB_iS8_ddNS5_3std3__410__identityEEEvT0_T1_T2_T3_T4_T6_E12temp_storage+48];
	setp.lt.f64 	%p107, %fd200, %fd201;
	selp.f64 	%fd202, %fd201, %fd200, %p107;
	ld.shared.f64 	%fd203, [_ZZN3cub18CUB_300001_SM_10006detail6reduce28DeviceReduceSingleTileKernelINS2_10policy_hubIdjN4cuda3__47maximumIvEEE10Policy1000EPdSB_iS8_ddNS5_3std3__410__identityEEEvT0_T1_T2_T3_T4_T6_E12temp_storage+56];
	setp.lt.f64 	%p108, %fd202, %fd203;
	selp.f64 	%fd204, %fd203, %fd202, %p108;
	ld.shared.f64 	%fd205, [_ZZN3cub18CUB_300001_SM_10006detail6reduce28DeviceReduceSingleTileKernelINS2_10policy_hubIdjN4cuda3__47maximumIvEEE10Policy1000EPdSB_iS8_ddNS5_3std3__410__identityEEEvT0_T1_T2_T3_T4_T6_E12temp_storage+64];
	setp.lt.f64 	%p109, %fd204, %fd205;
	selp.f64 	%fd380, %fd205, %fd204, %p109;
	bra.uni 	$L__BB5_72;
$L__BB5_52:
	// begin inline asm
	mov.u32 %r138, %laneid;
	// end inline asm
	and.b32  	%r189, %r35, 992;
	add.s32 	%r190, %r189, 32;
	setp.gt.s32 	%p64, %r190, %r68;
	not.b32 	%r191, %r189;
	add.s32 	%r192, %r68, %r191;
	selp.b32 	%r187, %r192, 31, %p64;
	mov.b64 	%rd94, %fd372;
	mov.b64 	{%r140, %r145}, %rd94;
	mov.b32 	%r146, 1;
	mov.b32 	%r188, -1;
	// begin inline asm
	shfl.sync.down.b32 %r139, %r140, %r146, %r187, %r188;
	// end inline asm
	// begin inline asm
	shfl.sync.down.b32 %r144, %r145, %r146, %r187, %r188;
	// end inline asm
	mov.b64 	%rd95, {%r139, %r144};
	mov.b64 	%fd133, %rd95;
	setp.lt.s32 	%p65, %r138, %r187;
	setp.lt.f64 	%p66, %fd372, %fd133;
	selp.f64 	%fd134, %fd133, %fd372, %p66;
	selp.f64 	%fd135, %fd134, %fd372, %p65;
	mov.b64 	%rd96, %fd135;
	mov.b64 	{%r150, %r155}, %rd96;
	mov.b32 	%r156, 2;
	// begin inline asm
	shfl.sync.down.b32 %r149, %r150, %r156, %r187, %r188;
	// end inline asm
	// begin inline asm
	shfl.sync.down.b32 %r154, %r155, %r156, %r187, %r188;
	// end inline asm
	mov.b64 	%rd97, {%r149, %r154};
	mov.b64 	%fd136, %rd97;
	add.s32 	%r193, %r138, 2;
	setp.gt.s32 	%p67, %r193, %r187;
	setp.lt.f64 	%p68, %fd135, %fd136;
	selp.f64 	%fd137, %fd136, %fd135, %p68;
	selp.f64 	%fd138, %fd135, %fd137, %p67;
	mov.b64 	%rd98, %fd138;
	mov.b64 	{%r160, %r165}, %rd98;
	mov.b32 	%r166, 4;
	// begin inline asm
	shfl.sync.down.b32 %r159, %r160, %r166, %r187, %r188;
	// end inline asm
	// begin inline asm
	shfl.sync.down.b32 %r164, %r165, %r166, %r187, %r188;
	// end inline asm
	mov.b64 	%rd99, {%r159, %r164};
	mov.b64 	%fd139, %rd99;
	add.s32 	%r194, %r138, 4;
	setp.gt.s32 	%p69, %r194, %r187;
	setp.lt.f64 	%p70, %fd138, %fd139;
	selp.f64 	%fd140, %fd139, %fd138, %p70;
	selp.f64 	%fd141, %fd138, %fd140, %p69;
	mov.b64 	%rd100, %fd141;
	mov.b64 	{%r170, %r175}, %rd100;
	mov.b32 	%r176, 8;
	// begin inline asm
	shfl.sync.down.b32 %r169, %r170, %r176, %r187, %r188;
	// end inline asm
	// begin inline asm
	shfl.sync.down.b32 %r174, %r175, %r176, %r187, %r188;
	// end inline asm
	mov.b64 	%rd101, {%r169, %r174};
	mov.b64 	%fd142, %rd101;
	add.s32 	%r195, %r138, 8;
	setp.gt.s32 	%p71, %r195, %r187;
	setp.lt.f64 	%p72, %fd141, %fd142;
	selp.f64 	%fd143, %fd142, %fd141, %p72;
	selp.f64 	%fd144, %fd141, %fd143, %p71;
	mov.b64 	%rd102, %fd144;
	mov.b64 	{%r180, %r185}, %rd102;
	mov.b32 	%r186, 16;
	// begin inline asm
	shfl.sync.down.b32 %r179, %r180, %r186, %r187, %r188;
	// end inline asm
	// begin inline asm
	shfl.sync.down.b32 %r184, %r185, %r186, %r187, %r188;
	// end inline asm
	mov.b64 	%rd103, {%r179, %r184};
	mov.b64 	%fd145, %rd103;
	add.s32 	%r196, %r138, 16;
	setp.gt.s32 	%p73, %r196, %r187;
	setp.lt.f64 	%p74, %fd144, %fd145;
	selp.f64 	%fd146, %fd145, %fd144, %p74;
	selp.f64 	%fd380, %fd144, %fd146, %p73;
	setp.ne.s32 	%p75, %r138, 0;
	@%p75 bra 	$L__BB5_54;
	shr.u32 	%r197, %r35, 2;
	and.b32  	%r198, %r197, 248;
	mov.u32 	%r199, _ZZN3cub18CUB_300001_SM_10006detail6reduce28DeviceReduceSingleTileKernelINS2_10policy_hubIdjN4cuda3__47maximumIvEEE10Policy1000EPdSB_iS8_ddNS5_3std3__410__identityEEEvT0_T1_T2_T3_T4_T6_E12temp_storage;
	add.s32 	%r200, %r199, %r198;
	st.shared.f64 	[%r200+8], %fd380;
$L__BB5_54:
	bar.sync 	0;
	setp.ne.s32 	%p76, %r35, 0;
	@%p76 bra 	$L__BB5_72;
	setp.gt.s32 	%p77, %r68, 32;
	ld.shared.f64 	%fd147, [_ZZN3cub18CUB_300001_SM_10006detail6reduce28DeviceReduceSingleTileKernelINS2_10policy_hubIdjN4cuda3__47maximumIvEEE10Policy1000EPdSB_iS8_ddNS5_3std3__410__identityEEEvT0_T1_T2_T3_T4_T6_E12temp_storage+16];
	setp.lt.f64 	%p78, %fd380, %fd147;
	selp.f64 	%fd149, %fd147, %fd380, %p78;
	selp.f64 	%fd150, %fd149, %fd380, %p77;
	setp.gt.s32 	%p79, %r68, 64;
	ld.shared.f64 	%fd152, [_ZZN3cub18CUB_300001_SM_10006detail6reduce28DeviceReduceSingleTileKernelINS2_10policy_hubIdjN4cuda3__47maximumIvEEE10Policy1000EPdSB_iS8_ddNS5_3std3__410__identityEEEvT0_T1_T2_T3_T4_T6_E12temp_storage+24];
	setp.lt.f64 	%p80, %fd150, %fd152;
	selp.f64 	%fd154, %fd152, %fd150, %p80;
	selp.f64 	%fd155, %fd154, %fd150, %p79;
	setp.gt.s32 	%p81, %r68, 96;
	ld.shared.f64 	%fd157, [_ZZN3cub18CUB_300001_SM_10006detail6reduce28DeviceReduceSingleTileKernelINS2_10policy_hubIdjN4cuda3__47maximumIvEEE10Policy1000EPdSB_iS8_ddNS5_3std3__410__identityEEEvT0_T1_T2_T3_T4_T6_E12temp_storage+32];
	setp.lt.f64 	%p82, %fd155, %fd157;
	selp.f64 	%fd159, %fd157, %fd155, %p82;
	selp.f64 	%fd160, %fd159, %fd155, %p81;
	setp.gt.s32 	%p83, %r68, 128;
	ld.shared.f64 	%fd162, [_ZZN3cub18CUB_300001_SM_10006detail6reduce28DeviceReduceSingleTileKernelINS2_10policy_hubIdjN4cuda3__47maximumIvEEE10Policy1000EPdSB_iS8_ddNS5_3std3__410__identityEEEvT0_T1_T2_T3_T4_T6_E12temp_storage+40];
	setp.lt.f64 	%p84, %fd160, %fd162;
	selp.f64 	%fd164, %fd162, %fd160, %p84;
	selp.f64 	%fd165, %fd164, %fd160, %p83;
	setp.gt.s32 	%p85, %r68, 160;
	ld.shared.f64 	%fd167, [_ZZN3cub18CUB_300001_SM_10006detail6reduce28DeviceReduceSingleTileKernelINS2_10policy_hubIdjN4cuda3__47maximumIvEEE10Policy1000EPdSB_iS8_ddNS5_3std3__410__identityEEEvT0_T1_T2_T3_T4_T6_E12temp_storage+48];
	setp.lt.f64 	%p86, %fd165, %fd167;
	selp.f64 	%fd169, %fd167, %fd165, %p86;
	selp.f64 	%fd170, %fd169, %fd165, %p85;
	setp.gt.s32 	%p87, %r68, 192;
	ld.shared.f64 	%fd172, [_ZZN3cub18CUB_300001_SM_10006detail6reduce28DeviceReduceSingleTileKernelINS2_10policy_hubIdjN4cuda3__47maximumIvEEE10Policy1000EPdSB_iS8_ddNS5_3std3__410__identityEEEvT0_T1_T2_T3_T4_T6_E12temp_storage+56];
	setp.lt.f64 	%p88, %fd170, %fd172;
	selp.f64 	%fd174, %fd172, %fd170, %p88;
	selp.f64 	%fd175, %fd174, %fd170, %p87;
	setp.gt.s32 	%p89, %r68, 224;
	ld.shared.f64 	%fd177, [_ZZN3cub18CUB_300001_SM_10006detail6reduce28DeviceReduceSingleTileKernelINS2_10policy_hubIdjN4cuda3__47maximumIvEEE10Policy1000EPdSB_iS8_ddNS5_3std3__410__identityEEEvT0_T1_T2_T3_T4_T6_E12temp_storage+64];
	setp.lt.f64 	%p90, %fd175, %fd177;
	selp.f64 	%fd179, %fd177, %fd175, %p90;
	selp.f64 	%fd380, %fd179, %fd175, %p89;
	bra.uni 	$L__BB5_72;
$L__BB5_56:
	mov.u32 	%r47, %tid.x;
	mul.wide.u32 	%rd34, %r47, 8;
	add.s64 	%rd19, %rd15, %rd34;
	// begin inline asm
	ld.global.nc.u64 %rd18, [%rd19];
	// end inline asm
	mov.b64 	%fd59, %rd18;
	add.s64 	%rd21, %rd19, 2048;
	// begin inline asm
	ld.global.nc.u64 %rd20, [%rd21];
	// end inline asm
	mov.b64 	%fd60, %rd20;
	add.s64 	%rd23, %rd19, 4096;
	// begin inline asm
	ld.global.nc.u64 %rd22, [%rd23];
	// end inline asm
	mov.b64 	%fd61, %rd22;
	add.s64 	%rd25, %rd19, 6144;
	// begin inline asm
	ld.global.nc.u64 %rd24, [%rd25];
	// end inline asm
	mov.b64 	%fd62, %rd24;
	add.s64 	%rd27, %rd19, 8192;
	// begin inline asm
	ld.global.nc.u64 %rd26, [%rd27];
	// end inline asm
	mov.b64 	%fd63, %rd26;
	add.s64 	%rd29, %rd19, 10240;
	// begin inline asm
	ld.global.nc.u64 %rd28, [%rd29];
	// end inline asm
	mov.b64 	%fd64, %rd28;
	add.s64 	%rd31, %rd19, 12288;
	// begin inline asm
	ld.global.nc.u64 %rd30, [%rd31];
	// end inline asm
	mov.b64 	%fd65, %rd30;
	add.s64 	%rd33, %rd19, 14336;
	// begin inline asm
	ld.global.nc.u64 %rd32, [%rd33];
	// end inline asm
	mov.b64 	%fd66, %rd32;
	setp.lt.f64 	%p4, %fd59, %fd60;
	selp.f64 	%fd67, %fd60, %fd59, %p4;
	setp.lt.f64 	%p5, %fd67, %fd61;
	selp.f64 	%fd68, %fd61, %fd67, %p5;
	setp.lt.f64 	%p6, %fd68, %fd62;
	selp.f64 	%fd69, %fd62, %fd68, %p6;
	setp.lt.f64 	%p7, %fd69, %fd63;
	selp.f64 	%fd70, %fd63, %fd69, %p7;
	setp.lt.f64 	%p8, %fd70, %fd64;
	selp.f64 	%fd71, %fd64, %fd70, %p8;
	setp.lt.f64 	%p9, %fd71, %fd65;
	selp.f64 	%fd72, %fd65, %fd71, %p9;
	setp.lt.f64 	%p10, %fd72, %fd66;
	selp.f64 	%fd379, %fd66, %fd72, %p10;
	setp.lt.u32 	%p11, %r68, 4096;
	mov.b32 	%r465, 2048;
	@%p11 bra 	$L__BB5_60;
	add.s32 	%r48, %r68, -2048;
	mov.b32 	%r465, 2048;
$L__BB5_58:
	mul.wide.s32 	%rd51, %r465, 8;
	add.s64 	%rd36, %rd19, %rd51;
	// begin inline asm
	ld.global.nc.u64 %rd35, [%rd36];
	// end inline asm
	mov.b64 	%fd73, %rd35;
	add.s64 	%rd38, %rd36, 2048;
	// begin inline asm
	ld.global.nc.u64 %rd37, [%rd38];
	// end inline asm
	mov.b64 	%fd74, %rd37;
	add.s64 	%rd40, %rd36, 4096;
	// begin inline asm
	ld.global.nc.u64 %rd39, [%rd40];
	// end inline asm
	mov.b64 	%fd75, %rd39;
	add.s64 	%rd42, %rd36, 6144;
	// begin inline asm
	ld.global.nc.u64 %rd41, [%rd42];
	// end inline asm
	mov.b64 	%fd76, %rd41;
	add.s64 	%rd44, %rd36, 8192;
	// begin inline asm
	ld.global.nc.u64 %rd43, [%rd44];
	// end inline asm
	mov.b64 	%fd77, %rd43;
	add.s64 	%rd46, %rd36, 10240;
	// begin inline asm
	ld.global.nc.u64 %rd45, [%rd46];
	// end inline asm
	mov.b64 	%fd78, %rd45;
	add.s64 	%rd48, %rd36, 12288;
	// begin inline asm
	ld.global.nc.u64 %rd47, [%rd48];
	// end inline asm
	mov.b64 	%fd79, %rd47;
	add.s64 	%rd50, %rd36, 14336;
	// begin inline asm
	ld.global.nc.u64 %rd49, [%rd50];
	// end inline asm
	mov.b64 	%fd80, %rd49;
	setp.lt.f64 	%p12, %fd379, %fd73;
	selp.f64 	%fd81, %fd73, %fd379, %p12;
	setp.lt.f64 	%p13, %fd81, %fd74;
	selp.f64 	%fd82, %fd74, %fd81, %p13;
	setp.lt.f64 	%p14, %fd82, %fd75;
	selp.f64 	%fd83, %fd75, %fd82, %p14;
	setp.lt.f64 	%p15, %fd83, %fd76;
	selp.f64 	%fd84, %fd76, %fd83, %p15;
	setp.lt.f64 	%p16, %fd84, %fd77;
	selp.f64 	%fd85, %fd77, %fd84, %p16;
	setp.lt.f64 	%p17, %fd85, %fd78;
	selp.f64 	%fd86, %fd78, %fd85, %p17;
	setp.lt.f64 	%p18, %fd86, %fd79;
	selp.f64 	%fd87, %fd79, %fd86, %p18;
	setp.lt.f64 	%p19, %fd87, %fd80;
	selp.f64 	%fd379, %fd80, %fd87, %p19;
	sub.s32 	%r71, %r68, %r465;
	setp.lt.s32 	%p20, %r71, 2048;
	@%p20 bra 	$L__BB5_68;
	add.s32 	%r465, %r465, 2048;
	setp.le.s32 	%p21, %r465, %r48;
	@%p21 bra 	$L__BB5_58;
$L__BB5_60:
	setp.le.s32 	%p22, %r68, %r465;
	@%p22 bra 	$L__BB5_68;
	sub.s32 	%r52, %r68, %r465;
	setp.ge.s32 	%p23, %r47, %r52;
	@%p23 bra 	$L__BB5_68;
	not.b32 	%r72, %r47;
	add.s32 	%r73, %r68, %r72;
	sub.s32 	%r53, %r73, %r465;
	and.b32  	%r74, %r53, 768;
	setp.eq.s32 	%p24, %r74, 768;
	mov.u32 	%r469, %r47;
	@%p24 bra 	$L__BB5_65;
	add.s32 	%r467, %r47, %r465;
	shr.u32 	%r75, %r53, 8;
	add.s32 	%r76, %r75, 1;
	and.b32  	%r77, %r76, 3;
	neg.s32 	%r466, %r77;
	mov.u32 	%r469, %r47;
$L__BB5_64:
	.pragma "nounroll";
	mul.wide.u32 	%rd54, %r467, 8;
	add.s64 	%rd53, %rd15, %rd54;
	// begin inline asm
	ld.global.nc.u64 %rd52, [%rd53];
	// end inline asm
	mov.b64 	%fd89, %rd52;
	setp.lt.f64 	%p25, %fd379, %fd89;
	selp.f64 	%fd379, %fd89, %fd379, %p25;
	add.s32 	%r469, %r469, 256;
	add.s32 	%r467, %r467, 256;
	add.s32 	%r466, %r466, 1;
	setp.ne.s32 	%p26, %r466, 0;
	@%p26 bra 	$L__BB5_64;
$L__BB5_65:
	setp.lt.u32 	%p27, %r53, 768;
	@%p27 bra 	$L__BB5_68;
	cvt.u64.u32 	%rd55, %r469;
	cvt.u64.u32 	%rd56, %r465;
	add.s64 	%rd57, %rd55, %rd56;
	shl.b64 	%rd58, %rd57, 3;
	add.s64 	%rd59, %rd58, %rd15;
	add.s64 	%rd205, %rd59, 4096;
	add.s32 	%r470, %r469, %r465;
$L__BB5_67:
	mul.wide.u32 	%rd68, %r470, 8;
	add.s64 	%rd61, %rd15, %rd68;
	// begin inline asm
	ld.global.nc.u64 %rd60, [%rd61];
	// end inline asm
	mov.b64 	%fd90, %rd60;
	setp.lt.f64 	%p28, %fd379, %fd90;
	selp.f64 	%fd91, %fd90, %fd379, %p28;
	add.s64 	%rd63, %rd205, -2048;
	// begin inline asm
	ld.global.nc.u64 %rd62, [%rd63];
	// end inline asm
	mov.b64 	%fd92, %rd62;
	setp.lt.f64 	%p29, %fd91, %fd92;
	selp.f64 	%fd93, %fd92, %fd91, %p29;
	// begin inline asm
	ld.global.nc.u64 %rd64, [%rd205];
	// end inline asm
	mov.b64 	%fd94, %rd64;
	setp.lt.f64 	%p30, %fd93, %fd94;
	selp.f64 	%fd95, %fd94, %fd93, %p30;
	add.s64 	%rd67, %rd205, 2048;
	// begin inline asm
	ld.global.nc.u64 %rd66, [%rd67];
	// end inline asm
	mov.b64 	%fd96, %rd66;
	setp.lt.f64 	%p31, %fd95, %fd96;
	selp.f64 	%fd379, %fd96, %fd95, %p31;
	add.s32 	%r469, %r469, 1024;
	add.s64 	%rd205, %rd205, 8192;
	add.s32 	%r470, %r470, 1024;
	setp.lt.s32 	%p32, %r469, %r52;
	@%p32 bra 	$L__BB5_67;
$L__BB5_68:
	// begin inline asm
	mov.u32 %r78, %laneid;
	// end inline asm
	mov.b64 	%rd69, %fd379;
	mov.b64 	{%r80, %r85}, %rd69;
	mov.b32 	%r86, 1;
	mov.b32 	%r127, 31;
	mov.b32 	%r128, -1;
	// begin inline asm
	shfl.sync.down.b32 %r79, %r80, %r86, %r127, %r128;
	// end inline asm
	// begin inline asm
	shfl.sync.down.b32 %r84, %r85, %r86, %r127, %r128;
	// end inline asm
	mov.b64 	%rd70, {%r79, %r84};
	mov.b64 	%fd97, %rd70;
	setp.gt.s32 	%p33, %r78, 30;
	setp.lt.f64 	%p34, %fd379, %fd97;
	selp.f64 	%fd98, %fd97, %fd379, %p34;
	selp.f64 	%fd99, %fd379, %fd98, %p33;
	mov.b64 	%rd71, %fd99;
	mov.b64 	{%r90, %r95}, %rd71;
	mov.b32 	%r96, 2;
	// begin inline asm
	shfl.sync.down.b32 %r89, %r90, %r96, %r127, %r128;
	// end inline asm
	// begin inline asm
	shfl.sync.down.b32 %r94, %r95, %r96, %r127, %r128;
	// end inline asm
	mov.b64 	%rd72, {%r89, %r94};
	mov.b64 	%fd100, %rd72;
	setp.gt.s32 	%p35, %r78, 29;
	setp.lt.f64 	%p36, %fd99, %fd100;
	selp.f64 	%fd101, %fd100, %fd99, %p36;
	selp.f64 	%fd102, %fd99, %fd101, %p35;
	mov.b64 	%rd73, %fd102;
	mov.b64 	{%r100, %r105}, %rd73;
	mov.b32 	%r106, 4;
	// begin inline asm
	shfl.sync.down.b32 %r99, %r100, %r106, %r127, %r128;
	// end inline asm
	// begin inline asm
	shfl.sync.down.b32 %r104, %r105, %r106, %r127, %r128;
	// end inline asm
	mov.b64 	%rd74, {%r99, %r104};
	mov.b64 	%fd103, %rd74;
	setp.gt.s32 	%p37, %r78, 27;
	setp.lt.f64 	%p38, %fd102, %fd103;
	selp.f64 	%fd104, %fd103, %fd102, %p38;
	selp.f64 	%fd105, %fd102, %fd104, %p37;
	mov.b64 	%rd75, %fd105;
	mov.b64 	{%r110, %r115}, %rd75;
	mov.b32 	%r116, 8;
	// begin inline asm
	shfl.sync.down.b32 %r109, %r110, %r116, %r127, %r128;
	// end inline asm
	// begin inline asm
	shfl.sync.down.b32 %r114, %r115, %r116, %r127, %r128;
	// end inline asm
	mov.b64 	%rd76, {%r109, %r114};
	mov.b64 	%fd106, %rd76;
	setp.gt.s32 	%p39, %r78, 23;
	setp.lt.f64 	%p40, %fd105, %fd106;
	selp.f64 	%fd107, %fd106, %fd105, %p40;
	selp.f64 	%fd108, %fd105, %fd107, %p39;
	mov.b64 	%rd77, %fd108;
	mov.b64 	{%r120, %r125}, %rd77;
	mov.b32 	%r126, 16;
	// begin inline asm
	shfl.sync.down.b32 %r119, %r120, %r126, %r127, %r128;
	// end inline asm
	// begin inline asm
	shfl.sync.down.b32 %r124, %r125, %r126, %r127, %r128;
	// end inline asm
	mov.b64 	%rd78, {%r119, %r124};
	mov.b64 	%fd109, %rd78;
	setp.gt.s32 	%p41, %r78, 15;
	setp.lt.f64 	%p42, %fd108, %fd109;
	selp.f64 	%fd54, %fd109, %fd108, %p42;
	selp.f64 	%fd380, %fd108, %fd54, %p41;
	setp.ne.s32 	%p43, %r78, 0;
	@%p43 bra 	$L__BB5_70;
	shr.u32 	%r129, %r47, 2;
	and.b32  	%r130, %r129, 248;
	mov.u32 	%r131, _ZZN3cub18CUB_300001_SM_10006detail6reduce28DeviceReduceSingleTileKernelINS2_10policy_hubIdjN4cuda3__47maximumIvEEE10Policy1000EPdSB_iS8_ddNS5_3std3__410__identityEEEvT0_T1_T2_T3_T4_T6_E12temp_storage;
	add.s32 	%r132, %r131, %r130;
	st.shared.f64 	[%r132+8], %fd54;
$L__BB5_70:
	bar.sync 	0;
	setp.ne.s32 	%p44, %r47, 0;
	@%p44 bra 	$L__BB5_72;
	ld.shared.f64 	%fd110, [_ZZN3cub18CUB_300001_SM_10006detail6reduce28DeviceReduceSingleTileKernelINS2_10policy_hubIdjN4cuda3__47maximumIvEEE10Policy1000EPdSB_iS8_ddNS5_3std3__410__identityEEEvT0_T1_T2_T3_T4_T6_E12temp_storage+16];
	setp.lt.f64 	%p45, %fd380, %fd110;
	selp.f64 	%fd111, %fd110, %fd380, %p45;
	ld.shared.f64 	%fd112, [_ZZN3cub18CUB_300001_SM_10006detail6reduce28DeviceReduceSingleTileKernelINS2_10policy_hubIdjN4cuda3__47maximumIvEEE10Policy1000EPdSB_iS8_ddNS5_3std3__410__identityEEEvT0_T1_T2_T3_T4_T6_E12temp_storage+24];
	setp.lt.f64 	%p46, %fd111, %fd112;
	selp.f64 	%fd113, %fd112, %fd111, %p46;
	ld.shared.f64 	%fd114, [_ZZN3cub18CUB_300001_SM_10006detail6reduce28DeviceReduceSingleTileKernelINS2_10policy_hubIdjN4cuda3__47maximumIvEEE10Policy1000EPdSB_iS8_ddNS5_3std3__410__identityEEEvT0_T1_T2_T3_T4_T6_E12temp_storage+32];
	setp.lt.f64 	%p47, %fd113, %fd114;
	selp.f64 	%fd115, %fd114, %fd113, %p47;
	ld.shared.f64 	%fd116, [_ZZN3cub18CUB_300001_SM_10006detail6reduce28DeviceReduceSingleTileKernelINS2_10policy_hubIdjN4cuda3__47maximumIvEEE10Policy1000EPdSB_iS8_ddNS5_3std3__410__identityEEEvT0_T1_T2_T3_T4_T6_E12temp_storage+40];
	setp.lt.f64 	%p48, %fd115, %fd116;
	selp.f64 	%fd117, %fd116, %fd115, %p48;
	ld.shared.f64 	%fd118, [_ZZN3cub18CUB_300001_SM_10006detail6reduce28DeviceReduceSingleTileKernelINS2_10policy_hubIdjN4cuda3__47maximumIvEEE10Policy1000EPdSB_iS8_ddNS5_3std3__410__identityEEEvT0_T1_T2_T3_T4_T6_E12temp_storage+48];
	setp.lt.f64 	%p49, %fd117, %fd118;
	selp.f64 	%fd119, %fd118, %fd117, %p49;
	ld.shared.f64 	%fd120, [_ZZN3cub18CUB_300001_SM_10006detail6reduce28DeviceReduceSingleTileKernelINS2_10policy_hubIdjN4cuda3__47maximumIvEEE10Policy1000EPdSB_iS8_ddNS5_3std3__410__identityEEEvT0_T1_T2_T3_T4_T6_E12temp_storage+56];
	setp.lt.f64 	%p50, %fd119, %fd120;
	selp.f64 	%fd121, %fd120, %fd119, %p50;
	ld.shared.f64 	%fd122, [_ZZN3cub18CUB_300001_SM_10006detail6reduce28DeviceReduceSingleTileKernelINS2_10policy_hubIdjN4cuda3__47maximumIvEEE10Policy1000EPdSB_iS8_ddNS5_3std3__410__identityEEEvT0_T1_T2_T3_T4_T6_E12temp_storage+64];
	setp.lt.f64 	%p51, %fd121, %fd122;
	selp.f64 	%fd380, %fd122, %fd121, %p51;
$L__BB5_72:
	mov.u32 	%r444, %tid.x;
	setp.ne.s32 	%p217, %r444, 0;
	@%p217 bra 	$L__BB5_74;
	setp.lt.f64 	%p218, %fd58, %fd380;
	selp.f64 	%fd353, %fd380, %fd58, %p218;
	st.global.f64 	[%rd1], %fd353;
$L__BB5_74:
	ret;

}


// ===== COMPILED SASS (sm_100) =====

	.target	sm_100

	.elftype	@"ET_EXEC"


//--------------------- .note.nv.tkinfo           --------------------------
	.section	.note.nv.tkinfo,"",@"SHT_NOTE"
	.sectionflags	@"SHF_NOTE_NV_TKINFO"
	.tkinfo
        /*0018*/ 	.word	0x00000002
        /*0030*/ 	.string	""
        /*0030*/ 	.string	"ptxas"
        /*0030*/ 	.string	"Cuda compilation tools, release 13.0, V13.0.88"
        /*0030*/ 	.string	"Build cuda_13.0.r13.0/compiler.36424714_0"
        /*0030*/ 	.string	"-arch sm_100 -m 64 "



//--------------------- .note.nv.cuinfo           --------------------------
	.section	.note.nv.cuinfo,"",@"SHT_NOTE"
	.sectionflags	@"SHF_NOTE_NV_CUINFO"
        /*0018*/ 	.short	0x0002
        /*001a*/ 	.short	0x0064
        /*001c*/ 	.short	0x0082
	.zero		2


//--------------------- .nv.info                  --------------------------
	.section	.nv.info,"",@"SHT_CUDA_INFO"
	.align	4


	//----- nvinfo : EIATTR_REGCOUNT
	.align		4
        /*0000*/ 	.byte	0x04, 0x2f
        /*0002*/ 	.short	(.L_41 - .L_40)
	.align		4
.L_40:
        /*0004*/ 	.word	index@(_Z15calculateMatrixPdS_j)
        /*0008*/ 	.word	0x00000010


	//----- nvinfo : EIATTR_FRAME_SIZE
	.align		4
.L_41:
        /*000c*/ 	.byte	0x04, 0x11
        /*000e*/ 	.short	(.L_43 - .L_42)
	.align		4
.L_42:
        /*0010*/ 	.word	index@(_Z15calculateMatrixPdS_j)
        /*0014*/ 	.word	0x00000000


	//----- nvinfo : EIATTR_REGCOUNT
	.align		4
.L_43:
        /*0018*/ 	.byte	0x04, 0x2f
        /*001a*/ 	.short	(.L_45 - .L_44)
	.align		4
.L_44:
        /*001c*/ 	.word	index@(_Z14getErrorMatrixPdS_S_)
        /*0020*/ 	.word	0x00000010


	//----- nvinfo : EIATTR_FRAME_SIZE
	.align		4
.L_45:
        /*0024*/ 	.byte	0x04, 0x11
        /*0026*/ 	.short	(.L_47 - .L_46)
	.align		4
.L_46:
        /*0028*/ 	.word	index@(_Z14getErrorMatrixPdS_S_)
        /*002c*/ 	.word	0x00000000


	//----- nvinfo : EIATTR_REGCOUNT
	.align		4
.L_47:
        /*0030*/ 	.byte	0x04, 0x2f
        /*0032*/ 	.short	(.L_49 - .L_48)
	.align		4
.L_48:
        /*0034*/ 	.word	index@(_ZN3cub18CUB_300001_SM_10006detail11EmptyKernelIvEEvv)
        /*0038*/ 	.word	0x00000004


	//----- nvinfo : EIATTR_FRAME_SIZE
	.align		4
.L_49:
        /*003c*/ 	.byte	0x04, 0x11
        /*003e*/ 	.short	(.L_51 - .L_50)
	.align		4
.L_50:
        /*0040*/ 	.word	index@(_ZN3cub18CUB_300001_SM_10006detail11EmptyKernelIvEEvv)
        /*0044*/ 	.word	0x00000000


	//----- nvinfo : EIATTR_REGCOUNT
	.align		4
.L_51:
        /*0048*/ 	.byte	0x04, 0x2f
        /*004a*/ 	.short	(.L_53 - .L_52)
	.align		4
.L_52:
        /*004c*/ 	.word	index@(_ZN3cub18CUB_300001_SM_10006detail6reduce28DeviceReduceSingleTileKernelINS2_10policy_hubIdjN4cuda3__47maximumIvEEE10Policy1000EPdSB_jS8_ddNS5_3std3__410__identityEEEvT0_T1_T2_T3_T4_T6_)
        /*0050*/ 	.word	0x0000002c


	//----- nvinfo : EIATTR_FRAME_SIZE
	.align		4
.L_53:
        /*0054*/ 	.byte	0x04, 0x11
        /*0056*/ 	.short	(.L_55 - .L_54)
	.align		4
.L_54:
        /*0058*/ 	.word	index@(_ZN3cub18CUB_300001_SM_10006detail6reduce28DeviceReduceSingleTileKernelINS2_10policy_hubIdjN4cuda3__47maximumIvEEE10Policy1000EPdSB_jS8_ddNS5_3std3__410__identityEEEvT0_T1_T2_T3_T4_T6_)
        /*005c*/ 	.word	0x00000000


	//----- nvinfo : EIATTR_REGCOUNT
	.align		4
.L_55:
        /*0060*/ 	.byte	0x04, 0x2f
        /*0062*/ 	.short	(.L_57 - .L_56)
	.align		4
.L_56:
        /*0064*/ 	.word	index@(_ZN3cub18CUB_300001_SM_10006detail6reduce18DeviceReduceKernelINS2_10policy_hubIdjN4cuda3__47maximumIvEEE10Policy1000EPdjS8_dNS5_3std3__410__identityEEEvT0_PT3_T1_NS0_13GridEvenShareISI_EET2_T4_)
        /*0068*/ 	.word	0x0000001c


	//----- nvinfo : EIATTR_FRAME_SIZE
	.align		4
.L_57:
        /*006c*/ 	.byte	0x04, 0x11
        /*006e*/ 	.short	(.L_59 - .L_58)
	.align		4
.L_58:
        /*0070*/ 	.word	index@(_ZN3cub18CUB_300001_SM_10006detail6reduce18DeviceReduceKernelINS2_10policy_hubIdjN4cuda3__47maximumIvEEE10Policy1000EPdjS8_dNS5_3std3__410__identityEEEvT0_PT3_T1_NS0_13GridEvenShareISI_EET2_T4_)
        /*0074*/ 	.word	0x00000000


	//----- nvinfo : EIATTR_REGCOUNT
	.align		4
.L_59:
        /*0078*/ 	.byte	0x04, 0x2f
        /*007a*/ 	.short	(.L_61 - .L_60)
	.align		4
.L_60:
        /*007c*/ 	.word	index@(_ZN3cub18CUB_300001_SM_10006detail6reduce28DeviceReduceSingleTileKernelINS2_10policy_hubIdjN4cuda3__47maximumIvEEE10Policy1000EPdSB_iS8_ddNS5_3std3__410__identityEEEvT0_T1_T2_T3_T4_T6_)
        /*0080*/ 	.word	0x00000030


	//----- nvinfo : EIATTR_FRAME_SIZE
	.align		4
.L_61:
        /*0084*/ 	.byte	0x04, 0x11
        /*0086*/ 	.short	(.L_63 - .L_62)
	.align		4
.L_62:
        /*0088*/ 	.word	index@(_ZN3cub18CUB_300001_SM_10006detail6reduce28DeviceReduceSingleTileKernelINS2_10policy_hubIdjN4cuda3__47maximumIvEEE10Policy1000EPdSB_iS8_ddNS5_3std3__410__identityEEEvT0_T1_T2_T3_T4_T6_)
        /*008c*/ 	.word	0x00000000


	//----- nvinfo : EIATTR_MIN_STACK_SIZE
	.align		4
.L_63:
        /*0090*/ 	.byte	0x04, 0x12
        /*0092*/ 	.short	(.L_65 - .L_64)
	.align		4
.L_64:
        /*0094*/ 	.word	index@(_ZN3cub18CUB_300001_SM_10006detail6reduce28DeviceReduceSingleTileKernelINS2_10policy_hubIdjN4cuda3__47maximumIvEEE10Policy1000EPdSB_iS8_ddNS5_3std3__410__identityEEEvT0_T1_T2_T3_T4_T6_)
        /*0098*/ 	.word	0x00000000


	//----- nvinfo : EIATTR_MIN_STACK_SIZE
	.align		4
.L_65:
        /*009c*/ 	.byte	0x04, 0x12
        /*009e*/ 	.short	(.L_67 - .L_66)
	.align		4
.L_66:
        /*00a0*/ 	.word	index@(_ZN3cub18CUB_300001_SM_10006detail6reduce18DeviceReduceKernelINS2_10policy_hubIdjN4cuda3__47maximumIvEEE10Policy1000EPdjS8_dNS5_3std3__410__identityEEEvT0_PT3_T1_NS0_13GridEvenShareISI_EET2_T4_)
        /*00a4*/ 	.word	0x00000000


	//----- nvinfo : EIATTR_MIN_STACK_SIZE
	.align		4
.L_67:
        /*00a8*/ 	.byte	0x04, 0x12
        /*00aa*/ 	.short	(.L_69 - .L_68)
	.align		4
.L_68:
        /*00ac*/ 	.word	index@(_ZN3cub18CUB_300001_SM_10006detail6reduce28DeviceReduceSingleTileKernelINS2_10policy_hubIdjN4cuda3__47maximumIvEEE10Policy1000EPdSB_jS8_ddNS5_3std3__410__identityEEEvT0_T1_T2_T3_T4_T6_)
        /*00b0*/ 	.word	0x00000000


	//----- nvinfo : EIATTR_MIN_STACK_SIZE
	.align		4
.L_69:
        /*00b4*/ 	.byte	0x04, 0x12
        /*00b6*/ 	.short	(.L_71 - .L_70)
	.align		4
.L_70:
        /*00b8*/ 	.word	index@(_ZN3cub18CUB_300001_SM_10006detail11EmptyKernelIvEEvv)
        /*00bc*/ 	.word	0x00000000


	//----- nvinfo : EIATTR_MIN_STACK_SIZE
	.align		4
.L_71:
        /*00c0*/ 	.byte	0x04, 0x12
        /*00c2*/ 	.short	(.L_73 - .L_72)
	.align		4
.L_72:
        /*00c4*/ 	.word	index@(_Z14getErrorMatrixPdS_S_)
        /*00c8*/ 	.word	0x00000000


	//----- nvinfo : EIATTR_MIN_STACK_SIZE
	.align		4
.L_73:
        /*00cc*/ 	.byte	0x04, 0x12
        /*00ce*/ 	.short	(.L_75 - .L_74)
	.align		4
.L_74:
        /*00d0*/ 	.word	index@(_Z15calculateMatrixPdS_j)
        /*00d4*/ 	.word	0x00000000
.L_75:


//--------------------- .nv.compat                --------------------------
	.section	.nv.compat,"",@"SHT_CUDA_COMPAT_INFO"
	.align	4
        /*0000*/ 	.byte	0x02, 0x09, 0x00, 0x00, 0x02, 0x02, 0x01, 0x00, 0x02, 0x05, 0x05, 0x00, 0x03, 0x07, 0x01, 0x01
        /*0010*/ 	.byte	0x02, 0x03, 0x00, 0x00, 0x02, 0x06, 0x01, 0x00, 0x04, 0x0b, 0x08, 0x00, 0x01, 0x00, 0x00, 0x00
        /*0020*/ 	.byte	0x00, 0x00, 0x00, 0x00


//--------------------- .nv.info._ZN3cub18CUB_300001_SM_10006detail6reduce28DeviceReduceSingleTileKernelINS2_10policy_hubIdjN4cuda3__47maximumIvEEE10Policy1000EPdSB_iS8_ddNS5_3std3__410__identityEEEvT0_T1_T2_T3_T4_T6_ --------------------------
	.section	.nv.info._ZN3cub18CUB_300001_SM_10006detail6reduce28DeviceReduceSingleTileKernelINS2_10policy_hubIdjN4cuda3__47maximumIvEEE10Policy1000EPdSB_iS8_ddNS5_3std3__410__identityEEEvT0_T1_T2_T3_T4_T6_,"",@"SHT_CUDA_INFO"
	.sectionflags	@""
	.align	4


	//----- nvinfo : EIATTR_CUDA_API_VERSION
	.align		4
        /*0000*/ 	.byte	0x04, 0x37
        /*0002*/ 	.short	(.L_77 - .L_76)
.L_76:
        /*0004*/ 	.word	0x00000082


	//----- nvinfo : EIATTR_KPARAM_INFO
	.align		4
.L_77:
        /*0008*/ 	.byte	0x04, 0x17
        /*000a*/ 	.short	(.L_79 - .L_78)
.L_78:
        /*000c*/ 	.word	0x00000000
        /*0010*/ 	.short	0x0005
        /*0012*/ 	.short	0x0020
        /*0014*/ 	.byte	0x00, 0xf0, 0x05, 0x00


	//----- nvinfo : EIATTR_KPARAM_INFO
	.align		4
.L_79:
        /*0018*/ 	.byte	0x04, 0x17
        /*001a*/ 	.short	(.L_81 - .L_80)
.L_80:
        /*001c*/ 	.word	0x00000000
        /*0020*/ 	.short	0x0004
        /*0022*/ 	.short	0x0018
        /*0024*/ 	.byte	0x00, 0xf0, 0x21, 0x00


	//----- nvinfo : EIATTR_KPARAM_INFO
	.align		4
.L_81:
        /*0028*/ 	.byte	0x04, 0x17
        /*002a*/ 	.short	(.L_83 - .L_82)
.L_82:
        /*002c*/ 	.word	0x00000000
        /*0030*/ 	.short	0x0003
        /*0032*/ 	.short	0x0014
        /*0034*/ 	.byte	0x00, 0xf0, 0x05, 0x00


	//----- nvinfo : EIATTR_KPARAM_INFO
	.align		4
.L_83:
        /*0038*/ 	.byte	0x04, 0x17
        /*003a*/ 	.short	(.L_85 - .L_84)
.L_84:
        /*003c*/ 	.word	0x00000000
        /*0040*/ 	.short	0x0002
        /*0042*/ 	.short	0x0010
        /*0044*/ 	.byte	0x00, 0xf0, 0x11, 0x00


	//----- nvinfo : EIATTR_KPARAM_INFO
	.align		4
.L_85:
        /*0048*/ 	.byte	0x04, 0x17
        /*004a*/ 	.short	(.L_87 - .L_86)
.L_86:
        /*004c*/ 	.word	0x00000000
        /*0050*/ 	.short	0x0001
        /*0052*/ 	.short	0x0008
        /*0054*/ 	.byte	0x00, 0xf5, 0x21, 0x00


	//----- nvinfo : EIATTR_KPARAM_INFO
	.align		4
.L_87:
        /*0058*/ 	.byte	0x04, 0x17
        /*005a*/ 	.short	(.L_89 - .L_88)
.L_88:
        /*005c*/ 	.word	0x00000000
        /*0060*/ 	.short	0x0000
        /*0062*/ 	.short	0x0000
        /*0064*/ 	.byte	0x00, 0xf5, 0x21, 0x00


	//----- nvinfo : EIATTR_SPARSE_MMA_MASK
	.align		4
.L_89:
        /*0068*/ 	.byte	0x03, 0x50
        /*006a*/ 	.short	0x0000


	//----- nvinfo : EIATTR_MAXREG_COUNT
	.align		4
        /*006c*/ 	.byte	0x03, 0x1b
        /*006e*/ 	.short	0x00ff


	//----- nvinfo : EIATTR_NUM_BARRIERS
	.align		4
        /*0070*/ 	.byte	0x02, 0x4c
        /*0072*/ 	.byte	0x01
	.zero		1


	//----- nvinfo : EIATTR_MERCURY_ISA_VERSION
	.align		4
        /*0074*/ 	.byte	0x03, 0x5f
        /*0076*/ 	.short	0x0101


	//----- nvinfo : EIATTR_COOP_GROUP_MASK_REGIDS
	.align		4
        /*0078*/ 	.byte	0x04, 0x29
        /*007a*/ 	.short	(.L_91 - .L_90)


	//   ....[0]....
.L_90:
        /*007c*/ 	.word	0xffffffff


	//   ....[1]....
        /*0080*/ 	.word	0xffffffff


	//   ....[2]....
        /*0084*/ 	.word	0xffffffff


	//   ....[3]....
        /*0088*/ 	.word	0xffffffff


	//   ....[4]....
        /*008c*/ 	.word	0xffffffff


	//   ....[5]....
        /*0090*/ 	.word	0xffffffff


	//   ....[6]....
        /*0094*/ 	.word	0xffffffff


	//   ....[7]....
        /*0098*/ 	.word	0xffffffff


	//   ....[8]....
        /*009c*/ 	.word	0xffffffff


	//   ....[9]....
        /*00a0*/ 	.word	0xffffffff


	//   ....[10]....
        /*00a4*/ 	.word	0xffffffff


	//   ....[11]....
        /*00a8*/ 	.word	0xffffffff


	//   ....[12]....
        /*00ac*/ 	.word	0xffffffff


	//   ....[13]....
        /*00b0*/ 	.word	0xffffffff


	//   ....[14]....
        /*00b4*/ 	.word	0xffffffff


	//   ....[15]....
        /*00b8*/ 	.word	0xffffffff


	//   ....[16]....
        /*00bc*/ 	.word	0xffffffff


	//   ....[17]....
        /*00c0*/ 	.word	0xffffffff


	//   ....[18]....
        /*00c4*/ 	.word	0xffffffff


	//   ....[19]....
        /*00c8*/ 	.word	0xffffffff


	//   ....[20]....
        /*00cc*/ 	.word	0xffffffff


	//   ....[21]....
        /*00d0*/ 	.word	0xffffffff


	//   ....[22]....
        /*00d4*/ 	.word	0xffffffff


	//   ....[23]....
        /*00d8*/ 	.word	0xffffffff


	//   ....[24]....
        /*00dc*/ 	.word	0xffffffff


	//   ....[25]....
        /*00e0*/ 	.word	0xffffffff


	//   ....[26]....
        /*00e4*/ 	.word	0xffffffff


	//   ....[27]....
        /*00e8*/ 	.word	0xffffffff


	//   ....[28]....
        /*00ec*/ 	.word	0xffffffff


	//   ....[29]....
        /*00f0*/ 	.word	0xffffffff


	//   ....[30]....
        /*00f4*/ 	.word	0xffffffff


	//   ....[31]....
        /*00f8*/ 	.word	0xffffffff


	//   ....[32]....
        /*00fc*/ 	.word	0xffffffff


	//   ....[33]....
        /*0100*/ 	.word	0xffffffff


	//   ....[34]....
        /*0104*/ 	.word	0xffffffff


	//   ....[35]....
        /*0108*/ 	.word	0xffffffff


	//   ....[36]....
        /*010c*/ 	.word	0xffffffff


	//   ....[37]....
        /*0110*/ 	.word	0xffffffff


	//   ....[38]....
        /*0114*/ 	.word	0xffffffff


	//   ....[39]....
        /*0118*/ 	.word	0xffffffff


	//   ....[40]....
        /*011c*/ 	.word	0xffffffff


	//   ....[41]....
        /*0120*/ 	.word	0xffffffff


	//   ....[42]....
        /*0124*/ 	.word	0xffffffff


	//   ....[43]....
        /*0128*/ 	.word	0xffffffff


	//   ....[44]....
        /*012c*/ 	.word	0xffffffff


	//   ....[45]....
        /*0130*/ 	.word	0xffffffff


	//   ....[46]....
        /*0134*/ 	.word	0xffffffff


	//   ....[47]....
        /*0138*/ 	.word	0xffffffff


	//   ....[48]....
        /*013c*/ 	.word	0xffffffff


	//   ....[49]....
        /*0140*/ 	.word	0xffffffff


	//   ....[50]....
        /*0144*/ 	.word	0xffffffff


	//   ....[51]....
        /*0148*/ 	.word	0xffffffff


	//   ....[52]....
        /*014c*/ 	.word	0xffffffff


	//   ....[53]....
        /*0150*/ 	.word	0xffffffff


	//   ....[54]....
        /*0154*/ 	.word	0xffffffff


	//   ....[55]....
        /*0158*/ 	.word	0xffffffff


	//   ....[56]....
        /*015c*/ 	.word	0xffffffff


	//   ....[57]....
        /*0160*/ 	.word	0xffffffff


	//   ....[58]....
        /*0164*/ 	.word	0xffffffff


	//   ....[59]....
        /*0168*/ 	.word	0xffffffff


	//----- nvinfo : EIATTR_COOP_GROUP_INSTR_OFFSETS
	.align		4
.L_91:
        /*016c*/ 	.byte	0x04, 0x28
        /*016e*/ 	.short	(.L_93 - .L_92)


	//   ....[0]....
.L_92:
        /*0170*/ 	.word	0x00000d30


	//   ....[1]....
        /*0174*/ 	.word	0x00000d40


	//   ....[2]....
        /*0178*/ 	.word	0x00000dd0


	//   ....[3]....
        /*017c*/ 	.word	0x00000e10


	//   ....[4]....
        /*0180*/ 	.word	0x00000e80


	//   ....[5]....
        /*0184*/ 	.word	0x00000ea0


	//   ....[6]....
        /*0188*/ 	.word	0x00000ef0


	//   ....[7]....
        /*018c*/ 	.word	0x00000f10


	//   ....[8]....
        /*0190*/ 	.word	0x00000f60


	//   ....[9]....
        /*0194*/ 	.word	0x00000f80


	//   ....[10]....
        /*0198*/ 	.word	0x00001280


	//   ....[11]....
        /*019c*/ 	.word	0x00001290


	//   ....[12]....
        /*01a0*/ 	.word	0x00001320


	//   ....[13]....
        /*01a4*/ 	.word	0x00001350


	//   ....[14]....
        /*01a8*/ 	.word	0x000013b0


	//   ....[15]....
        /*01ac*/ 	.word	0x000013e0


	//   ....[16]....
        /*01b0*/ 	.word	0x00001440


	//   ....[17]....
        /*01b4*/ 	.word	0x00001480


	//   ....[18]....
        /*01b8*/ 	.word	0x000014f0


	//   ....[19]....
        /*01bc*/ 	.word	0x00001530


	//   ....[20]....
        /*01c0*/ 	.word	0x00002960


	//   ....[21]....
        /*01c4*/ 	.word	0x00002970


	//   ....[22]....
        /*01c8*/ 	.word	0x00002a00


	//   ....[23]....
        /*01cc*/ 	.word	0x00002a30


	//   ....[24]....
        /*01d0*/ 	.word	0x00002aa0


	//   ....[25]....
        /*01d4*/ 	.word	0x00002ac0


	//   ....[26]....
        /*01d8*/ 	.word	0x00002b20


	//   ....[27]....
        /*01dc*/ 	.word	0x00002b30


	//   ....[28]....
        /*01e0*/ 	.word	0x00002b80


	//   ....[29]....
        /*01e4*/ 	.word	0x00002b90


	//   ....[30]....
        /*01e8*/ 	.word	0x00003a20


	//   ....[31]....
        /*01ec*/ 	.word	0x00003a30


	//   ....[32]....
        /*01f0*/ 	.word	0x00003ac0


	//   ....[33]....
        /*01f4*/ 	.word	0x00003b00


	//   ....[34]....
        /*01f8*/ 	.word	0x00003b80


	//   ....[35]....
        /*01fc*/ 	.word	0x00003bc0


	//   ....[36]....
        /*0200*/ 	.word	0x00003c20


	//   ....[37]....
        /*0204*/ 	.word	0x00003c50


	//   ....[38]....
        /*0208*/ 	.word	0x00003ca0


	//   ....[39]....
        /*020c*/ 	.word	0x00003cd0


	//   ....[40]....
        /*0210*/ 	.word	0x00003fb0


	//   ....[41]....
        /*0214*/ 	.word	0x00003fc0


	//   ....[42]....
        /*0218*/ 	.word	0x00004050


	//   ....[43]....
        /*021c*/ 	.word	0x00004080


	//   ....[44]....
        /*0220*/ 	.word	0x000040d0


	//   ....[45]....
        /*0224*/ 	.word	0x00004100


	//   ....[46]....
        /*0228*/ 	.word	0x00004170


	//   ....[47]....
        /*022c*/ 	.word	0x000041b0


	//   ....[48]....
        /*0230*/ 	.word	0x00004220


	//   ....[49]....
        /*0234*/ 	.word	0x00004250


	//   ....[50]....
        /*0238*/ 	.word	0x00005700


	//   ....[51]....
        /*023c*/ 	.word	0x00005710


	//   ....[52]....
        /*0240*/ 	.word	0x000057a0


	//   ....[53]....
        /*0244*/ 	.word	0x000057e0


	//   ....[54]....
        /*0248*/ 	.word	0x00005860


	//   ....[55]....
        /*024c*/ 	.word	0x000058a0


	//   ....[56]....
        /*0250*/ 	.word	0x00005900


	//   ....[57]....
        /*0254*/ 	.word	0x00005930


	//   ....[58]....
        /*0258*/ 	.word	0x00005980


	//   ....[59]....
        /*025c*/ 	.word	0x000059b0


	//----- nvinfo : EIATTR_VRC_CTA_INIT_COUNT
	.align		4
.L_93:
        /*0260*/ 	.byte	0x02, 0x4a
	.zero		1
	.zero		1


	//----- nvinfo : EIATTR_EXIT_INSTR_OFFSETS
	.align		4
        /*0264*/ 	.byte	0x04, 0x1c
        /*0266*/ 	.short	(.L_95 - .L_94)


	//   ....[0]....
.L_94:
        /*0268*/ 	.word	0x00000080


	//   ....[1]....
        /*026c*/ 	.word	0x000000c0


	//   ....[2]....
        /*0270*/ 	.word	0x00005c20


	//   ....[3]....
        /*0274*/ 	.word	0x00005ca0


	//----- nvinfo : EIATTR_MAX_THREADS
	.align		4
.L_95:
        /*0278*/ 	.byte	0x04, 0x05
        /*027a*/ 	.short	(.L_97 - .L_96)
.L_96:
        /*027c*/ 	.word	0x00000100
        /*0280*/ 	.word	0x00000001
        /*0284*/ 	.word	0x00000001


	//----- nvinfo : EIATTR_CRS_STACK_SIZE
	.align		4
.L_97:
        /*0288*/ 	.byte	0x04, 0x1e
        /*028a*/ 	.short	(.L_99 - .L_98)
.L_98:
        /*028c*/ 	.word	0x00000000


	//----- nvinfo : EIATTR_CBANK_PARAM_SIZE
	.align		4
.L_99:
        /*0290*/ 	.byte	0x03, 0x19
        /*0292*/ 	.short	0x0021


	//----- nvinfo : EIATTR_PARAM_CBANK
	.align		4
        /*0294*/ 	.byte	0x04, 0x0a
        /*0296*/ 	.short	(.L_101 - .L_100)
	.align		4
.L_100:
        /*0298*/ 	.word	index@(.nv.constant0._ZN3cub18CUB_300001_SM_10006detail6reduce28DeviceReduceSingleTileKernelINS2_10policy_hubIdjN4cuda3__47maximumIvEEE10Policy1000EPdSB_iS8_ddNS5_3std3__410__identityEEEvT0_T1_T2_T3_T4_T6_)
        /*029c*/ 	.short	0x0380
        /*029e*/ 	.short	0x0021


	//----- nvinfo : EIATTR_SW_WAR
	.align		4
.L_101:
        /*02a0*/ 	.byte	0x04, 0x36
        /*02a2*/ 	.short	(.L_103 - .L_102)
.L_102:
        /*02a4*/ 	.word	0x00000008
.L_103:


//--------------------- .nv.info._ZN3cub18CUB_300001_SM_10006detail6reduce18DeviceReduceKernelINS2_10policy_hubIdjN4cuda3__47maximumIvEEE10Policy1000EPdjS8_dNS5_3std3__410__identityEEEvT0_PT3_T1_NS0_13GridEvenShareISI_EET2_T4_ --------------------------
	.section	.nv.info._ZN3cub18CUB_300001_SM_10006detail6reduce18DeviceReduceKernelINS2_10policy_hubIdjN4cuda3__47maximumIvEEE10Policy1000EPdjS8_dNS5_3std3__410__identityEEEvT0_PT3_T1_NS0_13GridEvenShareISI_EET2_T4_,"",@"SHT_CUDA_INFO"
	.sectionflags	@""
	.align	4


	//----- nvinfo : EIATTR_CUDA_API_VERSION
	.align		4
        /*0000*/ 	.byte	0x04, 0x37
        /*0002*/ 	.short	(.L_105 - .L_104)
.L_104:
        /*0004*/ 	.word	0x00000082


	//----- nvinfo : EIATTR_KPARAM_INFO
	.align		4
.L_105:
        /*0008*/ 	.byte	0x04, 0x17
        /*000a*/ 	.short	(.L_107 - .L_106)
.L_106:
        /*000c*/ 	.word	0x00000000
        /*0010*/ 	.short	0x0005
        /*0012*/ 	.short	0x003d
        /*0014*/ 	.byte	0x00, 0xf0, 0x05, 0x00


	//----- nvinfo : EIATTR_KPARAM_INFO
	.align		4
.L_107:
        /*0018*/ 	.byte	0x04, 0x17
        /*001a*/ 	.short	(.L_109 - .L_108)
.L_108:
        /*001c*/ 	.word	0x00000000
        /*0020*/ 	.short	0x0004
        /*0022*/ 	.short	0x003c
        /*0024*/ 	.byte	0x00, 0xf0, 0x05, 0x00


	//----- nvinfo : EIATTR_KPARAM_INFO
	.align		4
.L_109:
        /*0028*/ 	.byte	0x04, 0x17
        /*002a*/ 	.short	(.L_111 - .L_110)
.L_110:
        /*002c*/ 	.word	0x00000000
        /*0030*/ 	.short	0x0003
        /*0032*/ 	.short	0x0014
        /*0034*/ 	.byte	0x00, 0xf0, 0xa1, 0x00


	//----- nvinfo : EIATTR_KPARAM_INFO
	.align		4
.L_111:
        /*0038*/ 	.byte	0x04, 0x17
        /*003a*/ 	.short	(.L_113 - .L_112)
.L_112:
        /*003c*/ 	.word	0x00000000
        /*0040*/ 	.short	0x0002
        /*0042*/ 	.short	0x0010
        /*0044*/ 	.byte	0x00, 0xf0, 0x11, 0x00


	//----- nvinfo : EIATTR_KPARAM_INFO
	.align		4
.L_113:
        /*0048*/ 	.byte	0x04, 0x17
        /*004a*/ 	.short	(.L_115 - .L_114)
.L_114:
        /*004c*/ 	.word	0x00000000
        /*0050*/ 	.short	0x0001
        /*0052*/ 	.short	0x0008
        /*0054*/ 	.byte	0x00, 0xf5, 0x21, 0x00


	//----- nvinfo : EIATTR_KPARAM_INFO
	.align		4
.L_115:
        /*0058*/ 	.byte	0x04, 0x17
        /*005a*/ 	.short	(.L_117 - .L_116)
.L_116:
        /*005c*/ 	.word	0x00000000
        /*0060*/ 	.short	0x0000
        /*0062*/ 	.short	0x0000
        /*0064*/ 	.byte	0x00, 0xf5, 0x21, 0x00


	//----- nvinfo : EIATTR_SPARSE_MMA_MASK
	.align		4
.L_117:
        /*0068*/ 	.byte	0x03, 0x50
        /*006a*/ 	.short	0x0000


	//----- nvinfo : EIATTR_MAXREG_COUNT
	.align		4
        /*006c*/ 	.byte	0x03, 0x1b
        /*006e*/ 	.short	0x00ff


	//----- nvinfo : EIATTR_NUM_BARRIERS
	.align		4
        /*0070*/ 	.byte	0x02, 0x4c
        /*0072*/ 	.byte	0x01
	.zero		1


	//----- nvinfo : EIATTR_MERCURY_ISA_VERSION
	.align		4
        /*0074*/ 	.byte	0x03, 0x5f
        /*0076*/ 	.short	0x0101


	//----- nvinfo : EIATTR_COOP_GROUP_MASK_REGIDS
	.align		4
        /*0078*/ 	.byte	0x04, 0x29
        /*007a*/ 	.short	(.L_119 - .L_118)


	//   ....[0]....
.L_118:
        /*007c*/ 	.word	0xffffffff


	//   ....[1]....
        /*0080*/ 	.word	0xffffffff


	//   ....[2]....
        /*0084*/ 	.word	0xffffffff


	//   ....[3]....
        /*0088*/ 	.word	0xffffffff


	//   ....[4]....
        /*008c*/ 	.word	0xffffffff


	//   ....[5]....
        /*0090*/ 	.word	0xffffffff


	//   ....[6]....
        /*0094*/ 	.word	0xffffffff


	//   ....[7]....
        /*0098*/ 	.word	0xffffffff


	//   ....[8]....
        /*009c*/ 	.word	0xffffffff


	//   ....[9]....
        /*00a0*/ 	.word	0xffffffff


	//   ....[10]....
        /*00a4*/ 	.word	0xffffffff


	//   ....[11]....
        /*00a8*/ 	.word	0xffffffff


	//   ....[12]....
        /*00ac*/ 	.word	0xffffffff


	//   ....[13]....
        /*00b0*/ 	.word	0xffffffff


	//   ....[14]....
        /*00b4*/ 	.word	0xffffffff


	//   ....[15]....
        /*00b8*/ 	.word	0xffffffff


	//   ....[16]....
        /*00bc*/ 	.word	0xffffffff


	//   ....[17]....
        /*00c0*/ 	.word	0xffffffff


	//   ....[18]....
        /*00c4*/ 	.word	0xffffffff


	//   ....[19]....
        /*00c8*/ 	.word	0xffffffff


	//   ....[20]....
        /*00cc*/ 	.word	0xffffffff


	//   ....[21]....
        /*00d0*/ 	.word	0xffffffff


	//   ....[22]....
        /*00d4*/ 	.word	0xffffffff


	//   ....[23]....
        /*00d8*/ 	.word	0xffffffff


	//   ....[24]....
        /*00dc*/ 	.word	0xffffffff


	//   ....[25]....
        /*00e0*/ 	.word	0xffffffff


	//   ....[26]....
        /*00e4*/ 	.word	0xffffffff


	//   ....[27]....
        /*00e8*/ 	.word	0xffffffff


	//   ....[28]....
        /*00ec*/ 	.word	0xffffffff


	//   ....[29]....
        /*00f0*/ 	.word	0xffffffff


	//   ....[30]....
        /*00f4*/ 	.word	0xffffffff


	//   ....[31]....
        /*00f8*/ 	.word	0xffffffff


	//   ....[32]....
        /*00fc*/ 	.word	0xffffffff


	//   ....[33]....
        /*0100*/ 	.word	0xffffffff


	//   ....[34]....
        /*0104*/ 	.word	0xffffffff


	//   ....[35]....
        /*0108*/ 	.word	0xffffffff


	//   ....[36]....
        /*010c*/ 	.word	0xffffffff


	//   ....[37]....
        /*0110*/ 	.word	0xffffffff


	//   ....[38]....
        /*0114*/ 	.word	0xffffffff


	//   ....[39]....
        /*0118*/ 	.word	0xffffffff


	//   ....[40]....
        /*011c*/ 	.word	0xffffffff


	//   ....[41]....
        /*0120*/ 	.word	0xffffffff


	//   ....[42]....
        /*0124*/ 	.word	0xffffffff


	//   ....[43]....
        /*0128*/ 	.word	0xffffffff


	//   ....[44]....
        /*012c*/ 	.word	0xffffffff


	//   ....[45]....
        /*0130*/ 	.word	0xffffffff


	//   ....[46]....
        /*0134*/ 	.word	0xffffffff


	//   ....[47]....
        /*0138*/ 	.word	0xffffffff


	//   ....[48]....
        /*013c*/ 	.word	0xffffffff


	//   ....[49]....
        /*0140*/ 	.word	0xffffffff


	//   ....[50]....
        /*0144*/ 	.word	0xffffffff


	//   ....[51]....
        /*0148*/ 	.word	0xffffffff


	//   ....[52]....
        /*014c*/ 	.word	0xffffffff


	//   ....[53]....
        /*0150*/ 	.word	0xffffffff


	//   ....[54]....
        /*0154*/ 	.word	0xffffffff


	//   ....[55]....
        /*0158*/ 	.word	0xffffffff


	//   ....[56]....
        /*015c*/ 	.word	0xffffffff


	//   ....[57]....
        /*0160*/ 	.word	0xffffffff


	//   ....[58]....
        /*0164*/ 	.word	0xffffffff


	//   ....[59]....
        /*0168*/ 	.word	0xffffffff


	//----- nvinfo : EIATTR_COOP_GROUP_INSTR_OFFSETS
	.align		4
.L_119:
        /*016c*/ 	.byte	0x04, 0x28
        /*016e*/ 	.short	(.L_121 - .L_120)


	//   ....[0]....
.L_120:
        /*0170*/ 	.word	0x000005c0


	//   ....[1]....
        /*0174*/ 	.word	0x000005d0


	//   ....[2]....
        /*0178*/ 	.word	0x00000660


	//   ....[3]....
        /*017c*/ 	.word	0x00000670


	//   ....[4]....
        /*0180*/ 	.word	0x000006d0


	//   ....[5]....
        /*0184*/ 	.word	0x00000700


	//   ....[6]....
        /*0188*/ 	.word	0x00000780


	//   ....[7]....
        /*018c*/ 	.word	0x00000790


	//   ....[8]....
        /*0190*/ 	.word	0x000007e0


	//   ....[9]....
        /*0194*/ 	.word	0x000007f0


	//   ....[10]....
        /*0198*/ 	.word	0x00000ad0


	//   ....[11]....
        /*019c*/ 	.word	0x00000ae0


	//   ....[12]....
        /*01a0*/ 	.word	0x00000b70


	//   ....[13]....
        /*01a4*/ 	.word	0x00000b90


	//   ....[14]....
        /*01a8*/ 	.word	0x00000bf0


	//   ....[15]....
        /*01ac*/ 	.word	0x00000c10


	//   ....[16]....
        /*01b0*/ 	.word	0x00000c70


	//   ....[17]....
        /*01b4*/ 	.word	0x00000ca0


	//   ....[18]....
        /*01b8*/ 	.word	0x00000d20


	//   ....[19]....
        /*01bc*/ 	.word	0x00000d40


	//   ....[20]....
        /*01c0*/ 	.word	0x00001b60


	//   ....[21]....
        /*01c4*/ 	.word	0x00001b70


	//   ....[22]....
        /*01c8*/ 	.word	0x00001c00


	//   ....[23]....
        /*01cc*/ 	.word	0x00001c30


	//   ....[24]....
        /*01d0*/ 	.word	0x00001ca0


	//   ....[25]....
        /*01d4*/ 	.word	0x00001cc0


	//   ....[26]....
        /*01d8*/ 	.word	0x00001d20


	//   ....[27]....
        /*01dc*/ 	.word	0x00001d30


	//   ....[28]....
        /*01e0*/ 	.word	0x00001d80


	//   ....[29]....
        /*01e4*/ 	.word	0x00001d90


	//   ....[30]....
        /*01e8*/ 	.word	0x00002530


	//   ....[31]....
        /*01ec*/ 	.word	0x00002540


	//   ....[32]....
        /*01f0*/ 	.word	0x000025d0


	//   ....[33]....
        /*01f4*/ 	.word	0x000025e0


	//   ....[34]....
        /*01f8*/ 	.word	0x00002640


	//   ....[35]....
        /*01fc*/ 	.word	0x00002670


	//   ....[36]....
        /*0200*/ 	.word	0x000026f0


	//   ....[37]....
        /*0204*/ 	.word	0x00002700


	//   ....[38]....
        /*0208*/ 	.word	0x00002750


	//   ....[39]....
        /*020c*/ 	.word	0x00002760


	//   ....[40]....
        /*0210*/ 	.word	0x00002a60


	//   ....[41]....
        /*0214*/ 	.word	0x00002a70


	//   ....[42]....
        /*0218*/ 	.word	0x00002b00


	//   ....[43]....
        /*021c*/ 	.word	0x00002b20


	//   ....[44]....
        /*0220*/ 	.word	0x00002b80


	//   ....[45]....
        /*0224*/ 	.word	0x00002ba0


	//   ....[46]....
        /*0228*/ 	.word	0x00002c00


	//   ....[47]....
        /*022c*/ 	.word	0x00002c40


	//   ....[48]....
        /*0230*/ 	.word	0x00002cc0


	//   ....[49]....
        /*0234*/ 	.word	0x00002ce0


	//   ....[50]....
        /*0238*/ 	.word	0x00003b40


	//   ....[51]....
        /*023c*/ 	.word	0x00003b50


	//   ....[52]....
        /*0240*/ 	.word	0x00003be0


	//   ....[53]....
        /*0244*/ 	.word	0x00003bf0


	//   ....[54]....
        /*0248*/ 	.word	0x00003c50


	//   ....[55]....
        /*024c*/ 	.word	0x00003c80


	//   ....[56]....
        /*0250*/ 	.word	0x00003d00


	//   ....[57]....
        /*0254*/ 	.word	0x00003d10


	//   ....[58]....
        /*0258*/ 	.word	0x00003d60


	//   ....[59]....
        /*025c*/ 	.word	0x00003d70


	//----- nvinfo : EIATTR_VRC_CTA_INIT_COUNT
	.align		4
.L_121:
        /*0260*/ 	.byte	0x02, 0x4a
	.zero		1
	.zero		1


	//----- nvinfo : EIATTR_EXIT_INSTR_OFFSETS
	.align		4
        /*0264*/ 	.byte	0x04, 0x1c
        /*0266*/ 	.short	(.L_123 - .L_122)


	//   ....[0]....
.L_122:
        /*0268*/ 	.word	0x00003fe0


	//   ....[1]....
        /*026c*/ 	.word	0x00004040


	//----- nvinfo : EIATTR_MAX_THREADS
	.align		4
.L_123:
        /*0270*/ 	.byte	0x04, 0x05
        /*0272*/ 	.short	(.L_125 - .L_124)
.L_124:
        /*0274*/ 	.word	0x00000100
        /*0278*/ 	.word	0x00000001
        /*027c*/ 	.word	0x00000001


	//----- nvinfo : EIATTR_CRS_STACK_SIZE
	.align		4
.L_125:
        /*0280*/ 	.byte	0x04, 0x1e
        /*0282*/ 	.short	(.L_127 - .L_126)
.L_126:
        /*0284*/ 	.word	0x00000000


	//----- nvinfo : EIATTR_CBANK_PARAM_SIZE
	.align		4
.L_127:
        /*0288*/ 	.byte	0x03, 0x19
        /*028a*/ 	.short	0x003e


	//----- nvinfo : EIATTR_PARAM_CBANK
	.align		4
        /*028c*/ 	.byte	0x04, 0x0a
        /*028e*/ 	.short	(.L_129 - .L_128)
	.align		4
.L_128:
        /*0290*/ 	.word	index@(.nv.constant0._ZN3cub18CUB_300001_SM_10006detail6reduce18DeviceReduceKernelINS2_10policy_hubIdjN4cuda3__47maximumIvEEE10Policy1000EPdjS8_dNS5_3std3__410__identityEEEvT0_PT3_T1_NS0_13GridEvenShareISI_EET2_T4_)
        /*0294*/ 	.short	0x0380
        /*0296*/ 	.short	0x003e


	//----- nvinfo : EIATTR_SW_WAR
	.align		4
.L_129:
        /*0298*/ 	.byte	0x04, 0x36
        /*029a*/ 	.short	(.L_131 - .L_130)
.L_130:
        /*029c*/ 	.word	0x00000008
.L_131:


//--------------------- .nv.info._ZN3cub18CUB_300001_SM_10006detail6reduce28DeviceReduceSingleTileKernelINS2_10policy_hubIdjN4cuda3__47maximumIvEEE10Policy1000EPdSB_jS8_ddNS5_3std3__410__identityEEEvT0_T1_T2_T3_T4_T6_ --------------------------
	.section	.nv.info._ZN3cub18CUB_300001_SM_10006detail6reduce28DeviceReduceSingleTileKernelINS2_10policy_hubIdjN4cuda3__47maximumIvEEE10Policy1000EPdSB_jS8_ddNS5_3std3__410__identityEEEvT0_T1_T2_T3_T4_T6_,"",@"SHT_CUDA_INFO"
	.sectionflags	@""
	.align	4


	//----- nvinfo : EIATTR_CUDA_API_VERSION
	.align		4
        /*0000*/ 	.byte	0x04, 0x37
        /*0002*/ 	.short	(.L_133 - .L_132)
.L_132:
        /*0004*/ 	.word	0x00000082


	//----- nvinfo : EIATTR_KPARAM_INFO
	.align		4
.L_133:
        /*0008*/ 	.byte	0x04, 0x17
        /*000a*/ 	.short	(.L_135 - .L_134)
.L_134:
        /*000c*/ 	.word	0x00000000
        /*0010*/ 	.short	0x0005
        /*0012*/ 	.short	0x0020
        /*0014*/ 	.byte	0x00, 0xf0, 0x05, 0x00


	//----- nvinfo : EIATTR_KPARAM_INFO
	.align		4
.L_135:
        /*0018*/ 	.byte	0x04, 0x17
        /*001a*/ 	.short	(.L_137 - .L_136)
.L_136:
        /*001c*/ 	.word	0x00000000
        /*0020*/ 	.short	0x0004
        /*0022*/ 	.short	0x0018
        /*0024*/ 	.byte	0x00, 0xf0, 0x21, 0x00


	//----- nvinfo : EIATTR_KPARAM_INFO
	.align		4
.L_137:
        /*0028*/ 	.byte	0x04, 0x17
        /*002a*/ 	.short	(.L_139 - .L_138)
.L_138:
        /*002c*/ 	.word	0x00000000
        /*0030*/ 	.short	0x0003
        /*0032*/ 	.short	0x0014
        /*0034*/ 	.byte	0x00, 0xf0, 0x05, 0x00


	//----- nvinfo : EIATTR_KPARAM_INFO
	.align		4
.L_139:
        /*0038*/ 	.byte	0x04, 0x17
        /*003a*/ 	.short	(.L_141 - .L_140)
.L_140:
        /*003c*/ 	.word	0x00000000
        /*0040*/ 	.short	0x0002
        /*0042*/ 	.short	0x0010
        /*0044*/ 	.byte	0x00, 0xf0, 0x11, 0x00


	//----- nvinfo : EIATTR_KPARAM_INFO
	.align		4
.L_141:
        /*0048*/ 	.byte	0x04, 0x17
        /*004a*/ 	.short	(.L_143 - .L_142)
.L_142:
        /*004c*/ 	.word	0x00000000
        /*0050*/ 	.short	0x0001
        /*0052*/ 	.short	0x0008
        /*0054*/ 	.byte	0x00, 0xf5, 0x21, 0x00


	//----- nvinfo : EIATTR_KPARAM_INFO
	.align		4
.L_143:
        /*0058*/ 	.byte	0x04, 0x17
        /*005a*/ 	.short	(.L_145 - .L_144)
.L_144:
        /*005c*/ 	.word	0x00000000
        /*0060*/ 	.short	0x0000
        /*0062*/ 	.short	0x0000
        /*0064*/ 	.byte	0x00, 0xf5, 0x21, 0x00


	//----- nvinfo : EIATTR_SPARSE_MMA_MASK
	.align		4
.L_145:
        /*0068*/ 	.byte	0x03, 0x50
        /*006a*/ 	.short	0x0000


	//----- nvinfo : EIATTR_MAXREG_COUNT
	.align		4
        /*006c*/ 	.byte	0x03, 0x1b
        /*006e*/ 	.short	0x00ff


	//----- nvinfo : EIATTR_NUM_BARRIERS
	.align		4
        /*0070*/ 	.byte	0x02, 0x4c
        /*0072*/ 	.byte	0x01
	.zero		1


	//----- nvinfo : EIATTR_MERCURY_ISA_VERSION
	.align		4
        /*0074*/ 	.byte	0x03, 0x5f
        /*0076*/ 	.short	0x0101


	//----- nvinfo : EIATTR_COOP_GROUP_MASK_REGIDS
	.align		4
        /*0078*/ 	.byte	0x04, 0x29
        /*007a*/ 	.short	(.L_147 - .L_146)


	//   ....[0]....
.L_146:
        /*007c*/ 	.word	0xffffffff


	//   ....[1]....
        /*0080*/ 	.word	0xffffffff


	//   ....[2]....
        /*0084*/ 	.word	0xffffffff


	//   ....[3]....
        /*0088*/ 	.word	0xffffffff


	//   ....[4]....
        /*008c*/ 	.word	0xffffffff


	//   ....[5]....
        /*0090*/ 	.word	0xffffffff


	//   ....[6]....
        /*0094*/ 	.word	0xffffffff


	//   ....[7]....
        /*0098*/ 	.word	0xffffffff


	//   ....[8]....
        /*009c*/ 	.word	0xffffffff


	//   ....[9]....
        /*00a0*/ 	.word	0xffffffff


	//   ....[10]....
        /*00a4*/ 	.word	0xffffffff


	//   ....[11]....
        /*00a8*/ 	.word	0xffffffff


	//   ....[12]....
        /*00ac*/ 	.word	0xffffffff


	//   ....[13]....
        /*00b0*/ 	.word	0xffffffff


	//   ....[14]....
        /*00b4*/ 	.word	0xffffffff


	//   ....[15]....
        /*00b8*/ 	.word	0xffffffff


	//   ....[16]....
        /*00bc*/ 	.word	0xffffffff


	//   ....[17]....
        /*00c0*/ 	.word	0xffffffff


	//   ....[18]....
        /*00c4*/ 	.word	0xffffffff


	//   ....[19]....
        /*00c8*/ 	.word	0xffffffff


	//   ....[20]....
        /*00cc*/ 	.word	0xffffffff


	//   ....[21]....
        /*00d0*/ 	.word	0xffffffff


	//   ....[22]....
        /*00d4*/ 	.word	0xffffffff


	//   ....[23]....
        /*00d8*/ 	.word	0xffffffff


	//   ....[24]....
        /*00dc*/ 	.word	0xffffffff


	//   ....[25]....
        /*00e0*/ 	.word	0xffffffff


	//   ....[26]....
        /*00e4*/ 	.word	0xffffffff


	//   ....[27]....
        /*00e8*/ 	.word	0xffffffff


	//   ....[28]....
        /*00ec*/ 	.word	0xffffffff


	//   ....[29]....
        /*00f0*/ 	.word	0xffffffff


	//   ....[30]....
        /*00f4*/ 	.word	0xffffffff


	//   ....[31]....
        /*00f8*/ 	.word	0xffffffff


	//   ....[32]....
        /*00fc*/ 	.word	0xffffffff


	//   ....[33]....
        /*0100*/ 	.word	0xffffffff


	//   ....[34]....
        /*0104*/ 	.word	0xffffffff


	//   ....[35]....
        /*0108*/ 	.word	0xffffffff


	//   ....[36]....
        /*010c*/ 	.word	0xffffffff


	//   ....[37]....
        /*0110*/ 	.word	0xffffffff


	//   ....[38]....
        /*0114*/ 	.word	0xffffffff


	//   ....[39]....
        /*0118*/ 	.word	0xffffffff


	//   ....[40]....
        /*011c*/ 	.word	0xffffffff


	//   ....[41]....
        /*0120*/ 	.word	0xffffffff


	//   ....[42]....
        /*0124*/ 	.word	0xffffffff


	//   ....[43]....
        /*0128*/ 	.word	0xffffffff


	//   ....[44]....
        /*012c*/ 	.word	0xffffffff


	//   ....[45]....
        /*0130*/ 	.word	0xffffffff


	//   ....[46]....
        /*0134*/ 	.word	0xffffffff


	//   ....[47]....
        /*0138*/ 	.word	0xffffffff


	//   ....[48]....
        /*013c*/ 	.word	0xffffffff


	//   ....[49]....
        /*0140*/ 	.word	0xffffffff


	//   ....[50]....
        /*0144*/ 	.word	0xffffffff


	//   ....[51]....
        /*0148*/ 	.word	0xffffffff


	//   ....[52]....
        /*014c*/ 	.word	0xffffffff


	//   ....[53]....
        /*0150*/ 	.word	0xffffffff


	//   ....[54]....
        /*0154*/ 	.word	0xffffffff


	//   ....[55]....
        /*0158*/ 	.word	0xffffffff


	//   ....[56]....
        /*015c*/ 	.word	0xffffffff


	//   ....[57]....
        /*0160*/ 	.word	0xffffffff


	//   ....[58]....
        /*0164*/ 	.word	0xffffffff


	//   ....[59]....
        /*0168*/ 	.word	0xffffffff


	//----- nvinfo : EIATTR_COOP_GROUP_INSTR_OFFSETS
	.align		4
.L_147:
        /*016c*/ 	.byte	0x04, 0x28
        /*016e*/ 	.short	(.L_149 - .L_148)


	//   ....[0]....
.L_148:
        /*0170*/ 	.word	0x00000cb0


	//   ....[1]....
        /*0174*/ 	.word	0x00000cc0


	//   ....[2]....
        /*0178*/ 	.word	0x00000d50


	//   ....[3]....
        /*017c*/ 	.word	0x00000d90


	//   ....[4]....
        /*0180*/ 	.word	0x00000e10


	//   ....[5]....
        /*0184*/ 	.word	0x00000e40


	//   ....[6]....
        /*0188*/ 	.word	0x00000e90


	//   ....[7]....
        /*018c*/ 	.word	0x00000ec0


	//   ....[8]....
        /*0190*/ 	.word	0x00000f10


	//   ....[9]....
        /*0194*/ 	.word	0x00000f40


	//   ....[10]....
        /*0198*/ 	.word	0x00001240


	//   ....[11]....
        /*019c*/ 	.word	0x00001250


	//   ....[12]....
        /*01a0*/ 	.word	0x000012e0


	//   ....[13]....
        /*01a4*/ 	.word	0x00001310


	//   ....[14]....
        /*01a8*/ 	.word	0x00001370


	//   ....[15]....
        /*01ac*/ 	.word	0x000013a0


	//   ....[16]....
        /*01b0*/ 	.word	0x00001400


	//   ....[17]....
        /*01b4*/ 	.word	0x00001440


	//   ....[18]....
        /*01b8*/ 	.word	0x000014b0


	//   ....[19]....
        /*01bc*/ 	.word	0x000014f0


	//   ....[20]....
        /*01c0*/ 	.word	0x00002180


	//   ....[21]....
        /*01c4*/ 	.word	0x00002190


	//   ....[22]....
        /*01c8*/ 	.word	0x00002220


	//   ....[23]....
        /*01cc*/ 	.word	0x00002250


	//   ....[24]....
        /*01d0*/ 	.word	0x000022c0


	//   ....[25]....
        /*01d4*/ 	.word	0x000022e0


	//   ....[26]....
        /*01d8*/ 	.word	0x00002340


	//   ....[27]....
        /*01dc*/ 	.word	0x00002350


	//   ....[28]....
        /*01e0*/ 	.word	0x000023a0


	//   ....[29]....
        /*01e4*/ 	.word	0x000023b0


	//   ....[30]....
        /*01e8*/ 	.word	0x000031c0


	//   ....[31]....
        /*01ec*/ 	.word	0x000031d0


	//   ....[32]....
        /*01f0*/ 	.word	0x00003260


	//   ....[33]....
        /*01f4*/ 	.word	0x000032a0


	//   ....[34]....
        /*01f8*/ 	.word	0x00003320


	//   ....[35]....
        /*01fc*/ 	.word	0x00003360


	//   ....[36]....
        /*0200*/ 	.word	0x000033c0


	//   ....[37]....
        /*0204*/ 	.word	0x000033f0


	//   ....[38]....
        /*0208*/ 	.word	0x00003440


	//   ....[39]....
        /*020c*/ 	.word	0x00003470


	//   ....[40]....
        /*0210*/ 	.word	0x00003750


	//   ....[41]....
        /*0214*/ 	.word	0x00003760


	//   ....[42]....
        /*0218*/ 	.word	0x000037f0


	//   ....[43]....
        /*021c*/ 	.word	0x00003820


	//   ....[44]....
        /*0220*/ 	.word	0x00003870


	//   ....[45]....
        /*0224*/ 	.word	0x000038a0


	//   ....[46]....
        /*0228*/ 	.word	0x00003910


	//   ....[47]....
        /*022c*/ 	.word	0x00003950


	//   ....[48]....
        /*0230*/ 	.word	0x000039c0


	//   ....[49]....
        /*0234*/ 	.word	0x000039f0


	//   ....[50]....
        /*0238*/ 	.word	0x00004730


	//   ....[51]....
        /*023c*/ 	.word	0x00004740


	//   ....[52]....
        /*0240*/ 	.word	0x000047d0


	//   ....[53]....
        /*0244*/ 	.word	0x00004800


	//   ....[54]....
        /*0248*/ 	.word	0x00004870


	//   ....[55]....
        /*024c*/ 	.word	0x00004890


	//   ....[56]....
        /*0250*/ 	.word	0x000048f0


	//   ....[57]....
        /*0254*/ 	.word	0x00004900


	//   ....[58]....
        /*0258*/ 	.word	0x00004950


	//   ....[59]....
        /*025c*/ 	.word	0x00004960


	//----- nvinfo : EIATTR_VRC_CTA_INIT_COUNT
	.align		4
.L_149:
        /*0260*/ 	.byte	0x02, 0x4a
	.zero		1
	.zero		1


	//----- nvinfo : EIATTR_EXIT_INSTR_OFFSETS
	.align		4
        /*0264*/ 	.byte	0x04, 0x1c
        /*0266*/ 	.short	(.L_151 - .L_150)


	//   ....[0]....
.L_150:
        /*0268*/ 	.word	0x00000080


	//   ....[1]....
        /*026c*/ 	.word	0x000000c0


	//   ....[2]....
        /*0270*/ 	.word	0x00004bd0


	//   ....[3]....
        /*0274*/ 	.word	0x00004c50


	//----- nvinfo : EIATTR_MAX_THREADS
	.align		4
.L_151:
        /*0278*/ 	.byte	0x04, 0x05
        /*027a*/ 	.short	(.L_153 - .L_152)
.L_152:
        /*027c*/ 	.word	0x00000100
        /*0280*/ 	.word	0x00000001
        /*0284*/ 	.word	0x00000001


	//----- nvinfo : EIATTR_CRS_STACK_SIZE
	.align		4
.L_153:
        /*0288*/ 	.byte	0x04, 0x1e
        /*028a*/ 	.short	(.L_155 - .L_154)
.L_154:
        /*028c*/ 	.word	0x00000000


	//----- nvinfo : EIATTR_CBANK_PARAM_SIZE
	.align		4
.L_155:
        /*0290*/ 	.byte	0x03, 0x19
        /*0292*/ 	.short	0x0021


	//----- nvinfo : EIATTR_PARAM_CBANK
	.align		4
        /*0294*/ 	.byte	0x04, 0x0a
        /*0296*/ 	.short	(.L_157 - .L_156)
	.align		4
.L_156:
        /*0298*/ 	.word	index@(.nv.constant0._ZN3cub18CUB_300001_SM_10006detail6reduce28DeviceReduceSingleTileKernelINS2_10policy_hubIdjN4cuda3__47maximumIvEEE10Policy1000EPdSB_jS8_ddNS5_3std3__410__identityEEEvT0_T1_T2_T3_T4_T6_)
        /*029c*/ 	.short	0x0380
        /*029e*/ 	.short	0x0021


	//----- nvinfo : EIATTR_SW_WAR
	.align		4
.L_157:
        /*02a0*/ 	.byte	0x04, 0x36
        /*02a2*/ 	.short	(.L_159 - .L_158)
.L_158:
        /*02a4*/ 	.word	0x00000008
.L_159:


//--------------------- .nv.info._ZN3cub18CUB_300001_SM_10006detail11EmptyKernelIvEEvv --------------------------
	.section	.nv.info._ZN3cub18CUB_300001_SM_10006detail11EmptyKernelIvEEvv,"",@"SHT_CUDA_INFO"
	.sectionflags	@""
	.align	4


	//----- nvinfo : EIATTR_CUDA_API_VERSION
	.align		4
        /*0000*/ 	.byte	0x04, 0x37
        /*0002*/ 	.short	(.L_161 - .L_160)
.L_160:
        /*0004*/ 	.word	0x00000082


	//----- nvinfo : EIATTR_SPARSE_MMA_MASK
	.align		4
.L_161:
        /*0008*/ 	.byte	0x03, 0x50
        /*000a*/ 	.short	0x0000


	//----- nvinfo : EIATTR_MAXREG_COUNT
	.align		4
        /*000c*/ 	.byte	0x03, 0x1b
        /*000e*/ 	.short	0x00ff


	//----- nvinfo : EIATTR_MERCURY_ISA_VERSION
	.align		4
        /*0010*/ 	.byte	0x03, 0x5f
        /*0012*/ 	.short	0x0101


	//----- nvinfo : EIATTR_VRC_CTA_INIT_COUNT
	.align		4
        /*0014*/ 	.byte	0x02, 0x4a
	.zero		1
	.zero		1


	//----- nvinfo : EIATTR_EXIT_INSTR_OFFSETS
	.align		4
        /*0018*/ 	.byte	0x04, 0x1c
        /*001a*/ 	.short	(.L_163 - .L_162)


	//   ....[0]....
.L_162:
        /*001c*/ 	.word	0x00000010


	//----- nvinfo : EIATTR_SW_WAR
	.align		4
.L_163:
        /*0020*/ 	.byte	0x04, 0x36
        /*0022*/ 	.short	(.L_165 - .L_164)
.L_164:
        /*0024*/ 	.word	0x00000008
.L_165:


//--------------------- .nv.info._Z14getErrorMatrixPdS_S_ --------------------------
	.section	.nv.info._Z14getErrorMatrixPdS_S_,"",@"SHT_CUDA_INFO"
	.sectionflags	@""
	.align	4


	//----- nvinfo : EIATTR_CUDA_API_VERSION
	.align		4
        /*0000*/ 	.byte	0x04, 0x37
        /*0002*/ 	.short	(.L_167 - .L_166)
.L_166:
        /*0004*/ 	.word	0x00000082


	//----- nvinfo : EIATTR_KPARAM_INFO
	.align		4
.L_167:
        /*0008*/ 	.byte	0x04, 0x17
        /*000a*/ 	.short	(.L_169 - .L_168)
.L_168:
        /*000c*/ 	.word	0x00000000
        /*0010*/ 	.short	0x0002
        /*0012*/ 	.short	0x0010
        /*0014*/ 	.byte	0x00, 0xf5, 0x21, 0x00


	//----- nvinfo : EIATTR_KPARAM_INFO
	.align		4
.L_169:
        /*0018*/ 	.byte	0x04, 0x17
        /*001a*/ 	.short	(.L_171 - .L_170)
.L_170:
        /*001c*/ 	.word	0x00000000
        /*0020*/ 	.short	0x0001
        /*0022*/ 	.short	0x0008
        /*0024*/ 	.byte	0x00, 0xf5, 0x21, 0x00


	//----- nvinfo : EIATTR_KPARAM_INFO
	.align		4
.L_171:
        /*0028*/ 	.byte	0x04, 0x17
        /*002a*/ 	.short	(.L_173 - .L_172)
.L_172:
        /*002c*/ 	.word	0x00000000
        /*0030*/ 	.short	0x0000
        /*0032*/ 	.short	0x0000
        /*0034*/ 	.byte	0x00, 0xf5, 0x21, 0x00


	//----- nvinfo : EIATTR_SPARSE_MMA_MASK
	.align		4
.L_173:
        /*0038*/ 	.byte	0x03, 0x50
        /*003a*/ 	.short	0x0000


	//----- nvinfo : EIATTR_MAXREG_COUNT
	.align		4
        /*003c*/ 	.byte	0x03, 0x1b
        /*003e*/ 	.short	0x00ff


	//----- nvinfo : EIATTR_MERCURY_ISA_VERSION
	.align		4
        /*0040*/ 	.byte	0x03, 0x5f
        /*0042*/ 	.short	0x0101


	//----- nvinfo : EIATTR_VRC_CTA_INIT_COUNT
	.align		4
        /*0044*/ 	.byte	0x02, 0x4a
	.zero		1
	.zero		1


	//----- nvinfo : EIATTR_EXIT_INSTR_OFFSETS
	.align		4
        /*0048*/ 	.byte	0x04, 0x1c
        /*004a*/ 	.short	(.L_175 - .L_174)


	//   ....[0]....
.L_174:
        /*004c*/ 	.word	0x00000050


	//   ....[1]....
        /*0050*/ 	.word	0x00000140


	//----- nvinfo : EIATTR_CBANK_PARAM_SIZE
	.align		4
.L_175:
        /*0054*/ 	.byte	0x03, 0x19
        /*0056*/ 	.short	0x0018


	//----- nvinfo : EIATTR_PARAM_CBANK
	.align		4
        /*0058*/ 	.byte	0x04, 0x0a
        /*005a*/ 	.short	(.L_177 - .L_176)
	.align		4
.L_176:
        /*005c*/ 	.word	index@(.nv.constant0._Z14getErrorMatrixPdS_S_)
        /*0060*/ 	.short	0x0380
        /*0062*/ 	.short	0x0018


	//----- nvinfo : EIATTR_SW_WAR
	.align		4
.L_177:
        /*0064*/ 	.byte	0x04, 0x36
        /*0066*/ 	.short	(.L_179 - .L_178)
.L_178:
        /*0068*/ 	.word	0x00000008
.L_179:


//--------------------- .nv.info._Z15calculateMatrixPdS_j --------------------------
	.section	.nv.info._Z15calculateMatrixPdS_j,"",@"SHT_CUDA_INFO"
	.sectionflags	@""
	.align	4


	//----- nvinfo : EIATTR_CUDA_API_VERSION
	.align		4
        /*0000*/ 	.byte	0x04, 0x37
        /*0002*/ 	.short	(.L_181 - .L_180)
.L_180:
        /*0004*/ 	.word	0x00000082


	//----- nvinfo : EIATTR_KPARAM_INFO
	.align		4
.L_181:
        /*0008*/ 	.byte	0x04, 0x17
        /*000a*/ 	.short	(.L_183 - .L_182)
.L_182:
        /*000c*/ 	.word	0x00000000
        /*0010*/ 	.short	0x0002
        /*0012*/ 	.short	0x0010
        /*0014*/ 	.byte	0x00, 0xf0, 0x11, 0x00


	//----- nvinfo : EIATTR_KPARAM_INFO
	.align		4
.L_183:
        /*0018*/ 	.byte	0x04, 0x17
        /*001a*/ 	.short	(.L_185 - .L_184)
.L_184:
        /*001c*/ 	.word	0x00000000
        /*0020*/ 	.short	0x0001
        /*0022*/ 	.short	0x0008
        /*0024*/ 	.byte	0x00, 0xf5, 0x21, 0x00


	//----- nvinfo : EIATTR_KPARAM_INFO
	.align		4
.L_185:
        /*0028*/ 	.byte	0x04, 0x17
        /*002a*/ 	.short	(.L_187 - .L_186)
.L_186:
        /*002c*/ 	.word	0x00000000
        /*0030*/ 	.short	0x0000
        /*0032*/ 	.short	0x0000
        /*0034*/ 	.byte	0x00, 0xf5, 0x21, 0x00


	//----- nvinfo : EIATTR_SPARSE_MMA_MASK
	.align		4
.L_187:
        /*0038*/ 	.byte	0x03, 0x50
        /*003a*/ 	.short	0x0000


	//----- nvinfo : EIATTR_MAXREG_COUNT
	.align		4
        /*003c*/ 	.byte	0x03, 0x1b
        /*003e*/ 	.short	0x00ff


	//----- nvinfo : EIATTR_MERCURY_ISA_VERSION
	.align		4
        /*0040*/ 	.byte	0x03, 0x5f
        /*0042*/ 	.short	0x0101


	//----- nvinfo : EIATTR_VRC_CTA_INIT_COUNT
	.align		4
        /*0044*/ 	.byte	0x02, 0x4a
	.zero		1
	.zero		1


	//----- nvinfo : EIATTR_EXIT_INSTR_OFFSETS
	.align		4
        /*0048*/ 	.byte	0x04, 0x1c
        /*004a*/ 	.short	(.L_189 - .L_188)


	//   ....[0]....
.L_188:
        /*004c*/ 	.word	0x00000050


	//   ....[1]....
        /*0050*/ 	.word	0x000001e0


	//----- nvinfo : EIATTR_CBANK_PARAM_SIZE
	.align		4
.L_189:
        /*0054*/ 	.byte	0x03, 0x19
        /*0056*/ 	.short	0x0014


	//----- nvinfo : EIATTR_PARAM_CBANK
	.align		4
        /*0058*/ 	.byte	0x04, 0x0a
        /*005a*/ 	.short	(.L_191 - .L_190)
	.align		4
.L_190:
        /*005c*/ 	.word	index@(.nv.constant0._Z15calculateMatrixPdS_j)
        /*0060*/ 	.short	0x0380
        /*0062*/ 	.short	0x0014


	//----- nvinfo : EIATTR_SW_WAR
	.align		4
.L_191:
        /*0064*/ 	.byte	0x04, 0x36
        /*0066*/ 	.short	(.L_193 - .L_192)
.L_192:
        /*0068*/ 	.word	0x00000008
.L_193:


//--------------------- .nv.callgraph             --------------------------
	.section	.nv.callgraph,"",@"SHT_CUDA_CALLGRAPH"
	.align	4
	.sectionentsize	8
	.align		4
        /*0000*/ 	.word	0x00000000
	.align		4
        /*0004*/ 	.word	0xffffffff
	.align		4
        /*0008*/ 	.word	0x00000000
	.align		4
        /*000c*/ 	.word	0xfffffffe
	.align		4
        /*0010*/ 	.word	0x00000000
	.align		4
        /*0014*/ 	.word	0xfffffffd
	.align		4
        /*0018*/ 	.word	0x00000000
	.align		4
        /*001c*/ 	.word	0xfffffffc


//--------------------- .nv.constant4             --------------------------
	.section	.nv.constant4,"a",@progbits
	.align	8
	.align		8
.nv.constant4:
        /*0000*/ 	.dword	_ZN34_INTERNAL_95d7479d_4_k_cu_48f0d5474cuda3std3__45__cpo5beginE
	.align		8
        /*0008*/ 	.dword	_ZN34_INTERNAL_95d7479d_4_k_cu_48f0d5474cuda3std3__45__cpo3endE
	.align		8
        /*0010*/ 	.dword	_ZN34_INTERNAL_95d7479d_4_k_cu_48f0d5474cuda3std3__45__cpo6cbeginE
	.align		8
        /*0018*/ 	.dword	_ZN34_INTERNAL_95d7479d_4_k_cu_48f0d5474cuda3std3__45__cpo4cendE
	.align		8
        /*0020*/ 	.dword	_ZN34_INTERNAL_95d7479d_4_k_cu_48f0d5474cuda3std3__45__cpo6rbeginE
	.align		8
        /*0028*/ 	.dword	_ZN34_INTERNAL_95d7479d_4_k_cu_48f0d5474cuda3std3__45__cpo4rendE
	.align		8
        /*0030*/ 	.dword	_ZN34_INTERNAL_95d7479d_4_k_cu_48f0d5474cuda3std3__45__cpo7crbeginE
	.align		8
        /*0038*/ 	.dword	_ZN34_INTERNAL_95d7479d_4_k_cu_48f0d5474cuda3std3__45__cpo5crendE
	.align		8
        /*0040*/ 	.dword	_ZN34_INTERNAL_95d7479d_4_k_cu_48f0d5474cuda3std3__436_GLOBAL__N__95d7479d_4_k_cu_48f0d5476ignoreE
	.align		8
        /*0048*/ 	.dword	_ZN34_INTERNAL_95d7479d_4_k_cu_48f0d5474cuda3std3__419piecewise_constructE
	.align		8
        /*0050*/ 	.dword	_ZN34_INTERNAL_95d7479d_4_k_cu_48f0d5474cuda3std3__48in_placeE
	.align		8
        /*0058*/ 	.dword	_ZN34_INTERNAL_95d7479d_4_k_cu_48f0d5474cuda3std3__420unreachable_sentinelE
	.align		8
        /*0060*/ 	.dword	_ZN34_INTERNAL_95d7479d_4_k_cu_48f0d5474cuda3std3__47nulloptE
	.align		8
        /*0068*/ 	.dword	_ZN34_INTERNAL_95d7479d_4_k_cu_48f0d5474cuda3std3__48unexpectE
	.align		8
        /*0070*/ 	.dword	_ZN34_INTERNAL_95d7479d_4_k_cu_48f0d5474cuda3std6ranges3__45__cpo4swapE
	.align		8
        /*0078*/ 	.dword	_ZN34_INTERNAL_95d7479d_4_k_cu_48f0d5474cuda3std6ranges3__45__cpo9iter_moveE
	.align		8
        /*0080*/ 	.dword	_ZN34_INTERNAL_95d7479d_4_k_cu_48f0d5474cuda3std6ranges3__45__cpo5beginE
	.align		8
        /*0088*/ 	.dword	_ZN34_INTERNAL_95d7479d_4_k_cu_48f0d5474cuda3std6ranges3__45__cpo3endE
	.align		8
        /*0090*/ 	.dword	_ZN34_INTERNAL_95d7479d_4_k_cu_48f0d5474cuda3std6ranges3__45__cpo6cbeginE
	.align		8
        /*0098*/ 	.dword	_ZN34_INTERNAL_95d7479d_4_k_cu_48f0d5474cuda3std6ranges3__45__cpo4cendE
	.align		8
        /*00a0*/ 	.dword	_ZN34_INTERNAL_95d7479d_4_k_cu_48f0d5474cuda3std6ranges3__45__cpo7advanceE
	.align		8
        /*00a8*/ 	.dword	_ZN34_INTERNAL_95d7479d_4_k_cu_48f0d5474cuda3std6ranges3__45__cpo9iter_swapE
	.align		8
        /*00b0*/ 	.dword	_ZN34_INTERNAL_95d7479d_4_k_cu_48f0d5474cuda3std6ranges3__45__cpo4nextE
	.align		8
        /*00b8*/ 	.dword	_ZN34_INTERNAL_95d7479d_4_k_cu_48f0d5474cuda3std6ranges3__45__cpo4prevE
	.align		8
        /*00c0*/ 	.dword	_ZN34_INTERNAL_95d7479d_4_k_cu_48f0d5474cuda3std6ranges3__45__cpo4dataE
	.align		8
        /*00c8*/ 	.dword	_ZN34_INTERNAL_95d7479d_4_k_cu_48f0d5474cuda3std6ranges3__45__cpo5cdataE
	.align		8
        /*00d0*/ 	.dword	_ZN34_INTERNAL_95d7479d_4_k_cu_48f0d5474cuda3std6ranges3__45__cpo4sizeE
	.align		8
        /*00d8*/ 	.dword	_ZN34_INTERNAL_95d7479d_4_k_cu_48f0d5474cuda3std6ranges3__45__cpo5ssizeE
	.align		8
        /*00e0*/ 	.dword	_ZN34_INTERNAL_95d7479d_4_k_cu_48f0d5474cuda3std6ranges3__45__cpo8distanceE
	.align		8
        /*00e8*/ 	.dword	_ZN34_INTERNAL_95d7479d_4_k_cu_48f0d5476thrust24THRUST_300001_SM_1000_NS6system6detail10sequential3seqE
	.align		8
        /*00f0*/ 	.dword	_ZN34_INTERNAL_95d7479d_4_k_cu_48f0d5476thrust24THRUST_300001_SM_1000_NS12placeholders2_1E
	.align		8
        /*00f8*/ 	.dword	_ZN34_INTERNAL_95d7479d_4_k_cu_48f0d5476thrust24THRUST_300001_SM_1000_NS12placeholders2_2E
	.align		8
        /*0100*/ 	.dword	_ZN34_INTERNAL_95d7479d_4_k_cu_48f0d5476thrust24THRUST_300001_SM_1000_NS12placeholders2_3E
	.align		8
        /*0108*/ 	.dword	_ZN34_INTERNAL_95d7479d_4_k_cu_48f0d5476thrust24THRUST_300001_SM_1000_NS12placeholders2_4E
	.align		8
        /*0110*/ 	.dword	_ZN34_INTERNAL_95d7479d_4_k_cu_48f0d5476thrust24THRUST_300001_SM_1000_NS12placeholders2_5E
	.align		8
        /*0118*/ 	.dword	_ZN34_INTERNAL_95d7479d_4_k_cu_48f0d5476thrust24THRUST_300001_SM_1000_NS12placeholders2_6E
	.align		8
        /*0120*/ 	.dword	_ZN34_INTERNAL_95d7479d_4_k_cu_48f0d5476thrust24THRUST_300001_SM_1000_NS12placeholders2_7E
	.align		8
        /*0128*/ 	.dword	_ZN34_INTERNAL_95d7479d_4_k_cu_48f0d5476thrust24THRUST_300001_SM_1000_NS12placeholders2_8E
	.align		8
        /*0130*/ 	.dword	_ZN34_INTERNAL_95d7479d_4_k_cu_48f0d5476thrust24THRUST_300001_SM_1000_NS12placeholders2_9E
	.align		8
        /*0138*/ 	.dword	_ZN34_INTERNAL_95d7479d_4_k_cu_48f0d5476thrust24THRUST_300001_SM_1000_NS12placeholders3_10E


//--------------------- .text._ZN3cub18CUB_300001_SM_10006detail6reduce28DeviceReduceSingleTileKernelINS2_10policy_hubIdjN4cuda3__47maximumIvEEE10Policy1000EPdSB_iS8_ddNS5_3std3__410__identityEEEvT0_T1_T2_T3_T4_T6_ --------------------------
	.section	.text._ZN3cub18CUB_300001_SM_10006detail6reduce28DeviceReduceSingleTileKernelINS2_10policy_hubIdjN4cuda3__47maximumIvEEE10Policy1000EPdSB_iS8_ddNS5_3std3__410__identityEEEvT0_T1_T2_T3_T4_T6_,"ax",@progbits
	.align	128
        .global         _ZN3cub18CUB_300001_SM_10006detail6reduce28DeviceReduceSingleTileKernelINS2_10policy_hubIdjN4cuda3__47maximumIvEEE10Policy1000EPdSB_iS8_ddNS5_3std3__410__identityEEEvT0_T1_T2_T3_T4_T6_
        .type           _ZN3cub18CUB_300001_SM_10006detail6reduce28DeviceReduceSingleTileKernelINS2_10policy_hubIdjN4cuda3__47maximumIvEEE10Policy1000EPdSB_iS8_ddNS5_3std3__410__identityEEEvT0_T1_T2_T3_T4_T6_,@function
        .size           _ZN3cub18CUB_300001_SM_10006detail6reduce28DeviceReduceSingleTileKernelINS2_10policy_hubIdjN4cuda3__47maximumIvEEE10Policy1000EPdSB_iS8_ddNS5_3std3__410__identityEEEvT0_T1_T2_T3_T4_T6_,(.L_x_149 - _ZN3cub18CUB_300001_SM_10006detail6reduce28DeviceReduceSingleTileKernelINS2_10policy_hubIdjN4cuda3__47maximumIvEEE10Policy1000EPdSB_iS8_ddNS5_3std3__410__identityEEEvT0_T1_T2_T3_T4_T6_)
        .other          _ZN3cub18CUB_300001_SM_10006detail6reduce28DeviceReduceSingleTileKernelINS2_10policy_hubIdjN4cuda3__47maximumIvEEE10Policy1000EPdSB_iS8_ddNS5_3std3__410__identityEEEvT0_T1_T2_T3_T4_T6_,@"STO_CUDA_ENTRY STV_DEFAULT"
_ZN3cub18CUB_300001_SM_10006detail6reduce28DeviceReduceSingleTileKernelINS2_10policy_hubIdjN4cuda3__47maximumIvEEE10Policy1000EPdSB_iS8_ddNS5_3std3__410__identityEEEvT0_T1_T2_T3_T4_T6_:
.text._ZN3cub18CUB_300001_SM_10006detail6reduce28DeviceReduceSingleTileKernelINS2_10policy_hubIdjN4cuda3__47maximumIvEEE10Policy1000EPdSB_iS8_ddNS5_3std3__410__identityEEEvT0_T1_T2_T3_T4_T6_:
[----:B------:R-:W-:Y:S01]  /*0000*/  LDC R1, c[0x0][0x37c] ;  /* 0x0000df00ff017b82 */ /* 0x000fe20000000800 */
[----:B------:R-:W0:Y:S01]  /*0010*/  LDCU UR4, c[0x0][0x390] ;  /* 0x00007200ff0477ac */ /* 0x000e220008000800 */
[----:B------:R-:W1:Y:S01]  /*0020*/  LDCU.64 UR6, c[0x0][0x358] ;  /* 0x00006b00ff0677ac */ /* 0x000e620008000a00 */
[----:B0-----:R-:W-:-:S05]  /*0030*/  IMAD.U32 R4, RZ, RZ, UR4 ;  /* 0x00000004ff047e24 */ /* 0x001fca000f8e00ff */
[----:B------:R-:W-:-:S13]  /*0040*/  ISETP.NE.AND P0, PT, R4, RZ, PT ;  /* 0x000000ff0400720c */ /* 0x000fda0003f05270 */
[----:B-1----:R-:W-:Y:S05]  /*0050*/  @P0 BRA `(.L_x_0) ;  /* 0x00000000001c0947 */ /* 0x002fea0003800000 */
[----:B------:R-:W0:Y:S02]  /*0060*/  S2R R0, SR_TID.X ;  /* 0x0000000000007919 */ /* 0x000e240000002100 */
[----:B0-----:R-:W-:-:S13]  /*0070*/  ISETP.NE.AND P0, PT, R0, RZ, PT ;  /* 0x000000ff0000720c */ /* 0x001fda0003f05270 */
[----:B------:R-:W-:Y:S05]  /*0080*/  @P0 EXIT ;  /* 0x000000000000094d */ /* 0x000fea0003800000 */
[----:B------:R-:W0:Y:S08]  /*0090*/  LDC.64 R2, c[0x0][0x388] ;  /* 0x0000e200ff027b82 */ /* 0x000e300000000a00 */
[----:B------:R-:W0:Y:S02]  /*00a0*/  LDC.64 R4, c[0x0][0x398] ;  /* 0x0000e600ff047b82 */ /* 0x000e240000000a00 */
[----:B0-----:R-:W-:Y:S01]  /*00b0*/  STG.E.64 desc[UR6][R2.64], R4 ;  /* 0x0000000402007986 */ /* 0x001fe2000c101b06 */
[----:B------:R-:W-:Y:S05]  /*00c0*/  EXIT ;  /* 0x000000000000794d */ /* 0x000fea0003800000 */
.L_x_0:
[----:B------:R-:W0:Y:S01]  /*00d0*/  LDCU UR4, c[0x0][0x380] ;  /* 0x00007000ff0477ac */ /* 0x000e220008000800 */
[----:B------:R-:W-:Y:S01]  /*00e0*/  BSSY.RECONVERGENT B0, `(.L_x_1) ;  /* 0x00005b3000007945 */ /* 0x000fe20003800200 */
[----:B0-----:R-:W-:-:S09]  /*00f0*/  ULOP3.LUT UP0, URZ, UR4, 0x1f, URZ, 0xc0, !UPT ;  /* 0x0000001f04ff7892 */ /* 0x001fd2000f80c0ff */
[----:B------:R-:W-:Y:S05]  /*0100*/  BRA.U UP0, `(.L_x_2) ;  /* 0x0000002d003c7547 */ /* 0x000fea000b800000 */
[----:B------:R-:W-:-:S13]  /*0110*/  ISETP.GT.AND P0, PT, R4, 0x7ff, PT ;  /* 0x000007ff0400780c */ /* 0x000fda0003f04270 */
[----:B------:R-:W-:Y:S05]  /*0120*/  @P0 BRA `(.L_x_3) ;  /* 0x0000001400e80947 */ /* 0x000fea0003800000 */
[----:B------:R-:W0:Y:S01]  /*0130*/  S2R R3, SR_TID.X ;  /* 0x0000000000037919 */ /* 0x000e220000002100 */
[----:B------:R-:W-:Y:S01]  /*0140*/  BSSY.RECONVERGENT B1, `(.L_x_4) ;  /* 0x0000009000017945 */ /* 0x000fe20003800200 */
[----:B------:R-:W-:Y:S02]  /*0150*/  CS2R R6, SRZ ;  /* 0x0000000000067805 */ /* 0x000fe4000001ff00 */
[----:B0-----:R-:W-:Y:S01]  /*0160*/  ISETP.GE.AND P0, PT, R3, R4, PT ;  /* 0x000000040300720c */ /* 0x001fe20003f06270 */
[----:B------:R-:W-:-:S12]  /*0170*/  IMAD.MOV.U32 R5, RZ, RZ, R3 ;  /* 0x000000ffff057224 */ /* 0x000fd800078e0003 */
[----:B------:R-:W-:Y:S05]  /*0180*/  @P0 BRA `(.L_x_5) ;  /* 0x0000000000100947 */ /* 0x000fea0003800000 */
[----:B------:R-:W0:Y:S02]  /*0190*/  LDC.64 R6, c[0x0][0x380] ;  /* 0x0000e000ff067b82 */ /* 0x000e240000000a00 */
[----:B0-----:R-:W-:-:S06]  /*01a0*/  IMAD.WIDE.U32 R6, R3, 0x8, R6 ;  /* 0x0000000803067825 */ /* 0x001fcc00078e0006 */
[----:B------:R-:W5:Y:S01]  /*01b0*/  LDG.E.64.CONSTANT R6, desc[UR6][R6.64] ;  /* 0x0000000606067981 */ /* 0x000f62000c1e9b00 */
[----:B------:R-:W-:-:S07]  /*01c0*/  VIADD R5, R3, 0x100 ;  /* 0x0000010003057836 */ /* 0x000fce0000000000 */
.L_x_5:
[----:B------:R-:W-:Y:S05]  /*01d0*/  BSYNC.RECONVERGENT B1 ;  /* 0x0000000000017941 */ /* 0x000fea0003800200 */
.L_x_4:
[----:B------:R-:W-:Y:S01]  /*01e0*/  ISETP.GE.AND P0, PT, R5, R4, PT ;  /* 0x000000040500720c */ /* 0x000fe20003f06270 */
[----:B------:R-:W-:-:S12]  /*01f0*/  BSSY.RECONVERGENT B1, `(.L_x_6) ;  /* 0x00000b0000017945 */ /* 0x000fd80003800200 */
[----:B------:R-:W-:Y:S05]  /*0200*/  @P0 BRA `(.L_x_7) ;  /* 0x0000000800b80947 */ /* 0x000fea0003800000 */
[----:B------:R-:W-:Y:S01]  /*0210*/  LOP3.LUT R9, RZ, R5, RZ, 0x33, !PT ;  /* 0x00000005ff097212 */ /* 0x000fe200078e33ff */
[----:B------:R-:W-:Y:S04]  /*0220*/  BSSY.RECONVERGENT B2, `(.L_x_8) ;  /* 0x0000019000027945 */ /* 0x000fe80003800200 */
[----:B------:R-:W-:-:S05]  /*0230*/  IMAD.IADD R0, R9, 0x1, R4 ;  /* 0x0000000109007824 */ /* 0x000fca00078e0204 */
[C---:B------:R-:W-:Y:S02]  /*0240*/  LOP3.LUT R2, R0.reuse, 0x300, RZ, 0xc0, !PT ;  /* 0x0000030000027812 */ /* 0x040fe400078ec0ff */
[----:B------:R-:W-:Y:S02]  /*0250*/  ISETP.GE.U32.AND P0, PT, R0, 0x300, PT ;  /* 0x000003000000780c */ /* 0x000fe40003f06070 */
[----:B------:R-:W-:-:S13]  /*0260*/  ISETP.NE.AND P1, PT, R2, 0x300, PT ;  /* 0x000003000200780c */ /* 0x000fda0003f25270 */
[----:B------:R-:W-:Y:S05]  /*0270*/  @!P1 BRA `(.L_x_9) ;  /* 0x00000000004c9947 */ /* 0x000fea0003800000 */
[----:B------:R-:W0:Y:S01]  /*0280*/  LDC.64 R8, c[0x0][0x380] ;  /* 0x0000e000ff087b82 */ /* 0x000e220000000a00 */
[----:B------:R-:W-:-:S04]  /*0290*/  LEA.HI R0, R0, 0x1, RZ, 0x18 ;  /* 0x0000000100007811 */ /* 0x000fc800078fc0ff */
[----:B------:R-:W-:-:S05]  /*02a0*/  LOP3.LUT R0, R0, 0x3, RZ, 0xc0, !PT ;  /* 0x0000000300007812 */ /* 0x000fca00078ec0ff */
[----:B------:R-:W-:Y:S02]  /*02b0*/  IMAD.MOV R0, RZ, RZ, -R0 ;  /* 0x000000ffff007224 */ /* 0x000fe400078e0a00 */
[----:B0-----:R-:W-:-:S04]  /*02c0*/  IMAD.WIDE.U32 R8, R5, 0x8, R8 ;  /* 0x0000000805087825 */ /* 0x001fc800078e0008 */
[----:B------:R-:W-:Y:S02]  /*02d0*/  IMAD.MOV.U32 R2, RZ, RZ, R8 ;  /* 0x000000ffff027224 */ /* 0x000fe400078e0008 */
[----:B------:R-:W-:-:S07]  /*02e0*/  IMAD.MOV.U32 R11, RZ, RZ, R9 ;  /* 0x000000ffff0b7224 */ /* 0x000fce00078e0009 */
.L_x_10:
[----:B------:R-:W-:Y:S02]  /*02f0*/  IMAD.MOV.U32 R8, RZ, RZ, R2 ;  /* 0x000000ffff087224 */ /* 0x000fe400078e0002 */
[----:B------:R-:W-:-:S06]  /*0300*/  IMAD.MOV.U32 R9, RZ, RZ, R11 ;  /* 0x000000ffff097224 */ /* 0x000fcc00078e000b */
[----:B------:R-:W2:Y:S01]  /*0310*/  LDG.E.64.CONSTANT R8, desc[UR6][R8.64] ;  /* 0x0000000608087981 */ /* 0x000ea2000c1e9b00 */
[----:B------:R-:W-:Y:S01]  /*0320*/  VIADD R0, R0, 0x1 ;  /* 0x0000000100007836 */ /* 0x000fe20000000000 */
[----:B------:R-:W-:Y:S01]  /*0330*/  IADD3 R2, P3, PT, R2, 0x800, RZ ;  /* 0x0000080002027810 */ /* 0x000fe20007f7e0ff */
[----:B------:R-:W-:-:S03]  /*0340*/  VIADD R5, R5, 0x100 ;  /* 0x0000010005057836 */ /* 0x000fc60000000000 */
[----:B------:R-:W-:Y:S01]  /*0350*/  ISETP.NE.AND P2, PT, R0, RZ, PT ;  /* 0x000000ff0000720c */ /* 0x000fe20003f45270 */
[----:B------:R-:W-:Y:S01]  /*0360*/  IMAD.X R11, RZ, RZ, R11, P3 ;  /* 0x000000ffff0b7224 */ /* 0x000fe200018e060b */
[----:B--2--5:R-:W-:-:S06]  /*0370*/  DSETP.GEU.AND P1, PT, R6, R8, PT ;  /* 0x000000080600722a */ /* 0x024fcc0003f2e000 */
[----:B------:R-:W-:Y:S02]  /*0380*/  FSEL R6, R8, R6, !P1 ;  /* 0x0000000608067208 */ /* 0x000fe40004800000 */
[----:B------:R-:W-:-:S03]  /*0390*/  FSEL R7, R9, R7, !P1 ;  /* 0x0000000709077208 */ /* 0x000fc60004800000 */
[----:B------:R-:W-:Y:S05]  /*03a0*/  @P2 BRA `(.L_x_10) ;  /* 0xfffffffc00d02947 */ /* 0x000fea000383ffff */
.L_x_9:
[----:B------:R-:W-:Y:S05]  /*03b0*/  BSYNC.RECONVERGENT B2 ;  /* 0x0000000000027941 */ /* 0x000fea0003800200 */
.L_x_8:
[----:B------:R-:W-:Y:S05]  /*03c0*/  @!P0 BRA `(.L_x_7) ;  /* 0x0000000800488947 */ /* 0x000fea0003800000 */
[----:B------:R-:W-:Y:S01]  /*03d0*/  IMAD.IADD R0, R4, 0x1, -R5 ;  /* 0x0000000104007824 */ /* 0x000fe200078e0a05 */
[----:B------:R-:W-:Y:S01]  /*03e0*/  BSSY.RECONVERGENT B2, `(.L_x_11) ;  /* 0x0000051000027945 */ /* 0x000fe20003800200 */
[----:B------:R-:W-:-:S03]  /*03f0*/  PLOP3.LUT P0, PT, PT, PT, PT, 0x80, 0x8 ;  /* 0x000000000008781c */ /* 0x000fc60003f0f070 */
[----:B------:R-:W-:-:S13]  /*0400*/  ISETP.GT.AND P1, PT, R0, 0xc00, PT ;  /* 0x00000c000000780c */ /* 0x000fda0003f24270 */
[----:B------:R-:W-:Y:S05]  /*0410*/  @!P1 BRA `(.L_x_12) ;  /* 0x0000000400349947 */ /* 0x000fea0003800000 */
[----:B------:R-:W0:Y:S01]  /*0420*/  LDC.64 R8, c[0x0][0x380] ;  /* 0x0000e000ff087b82 */ /* 0x000e220000000a00 */
[----:B------:R-:W-:Y:S01]  /*0430*/  PLOP3.LUT P0, PT, PT, PT, PT, 0x8, 0x80 ;  /* 0x000000000080781c */ /* 0x000fe20003f0e170 */
[----:B------:R-:W-:-:S12]  /*0440*/  VIADD R0, R4, 0xfffff400 ;  /* 0xfffff40004007836 */ /* 0x000fd80000000000 */
.L_x_13:
[----:B0-----:R-:W-:-:S05]  /*0450*/  IMAD.WIDE R30, R5, 0x8, R8 ;  /* 0x00000008051e7825 */ /* 0x001fca00078e0208 */
[----:B------:R-:W2:Y:S04]  /*0460*/  LDG.E.64.CONSTANT R10, desc[UR6][R30.64] ;  /* 0x000000061e0a7981 */ /* 0x000ea8000c1e9b00 */
[----:B------:R-:W3:Y:S04]  /*0470*/  LDG.E.64.CONSTANT R12, desc[UR6][R30.64+0x800] ;  /* 0x000800061e0c7981 */ /* 0x000ee8000c1e9b00 */
[----:B------:R-:W4:Y:S01]  /*0480*/  LDG.E.64.CONSTANT R14, desc[UR6][R30.64+0x1000] ;  /* 0x001000061e0e7981 */ /* 0x000f22000c1e9b00 */
[----:B------:R-:W-:-:S03]  /*0490*/  VIADD R39, R5, 0x400 ;  /* 0x0000040005277836 */ /* 0x000fc60000000000 */
[----:B------:R-:W4:Y:S01]  /*04a0*/  LDG.E.64.CONSTANT R16, desc[UR6][R30.64+0x1800] ;  /* 0x001800061e107981 */ /* 0x000f22000c1e9b00 */
[----:B------:R-:W-:-:S05]  /*04b0*/  IMAD.WIDE R38, R39, 0x8, R8 ;  /* 0x0000000827267825 */ /* 0x000fca00078e0208 */
[----:B------:R-:W4:Y:S04]  /*04c0*/  LDG.E.64.CONSTANT R18, desc[UR6][R38.64] ;  /* 0x0000000626127981 */ /* 0x000f28000c1e9b00 */
[----:B------:R-:W4:Y:S04]  /*04d0*/  LDG.E.64.CONSTANT R20, desc[UR6][R38.64+0x800] ;  /* 0x0008000626147981 */ /* 0x000f28000c1e9b00 */
        /* <DEDUP_REMOVED lines=12> */
[----:B------:R-:W4:Y:S04]  /*05a0*/  LDG.E.64.CONSTANT R38, desc[UR6][R44.64+0x1000] ;  /* 0x001000062c267981 */ /* 0x000f28000c1e9b00 */
[----:B------:R-:W4:Y:S01]  /*05b0*/  LDG.E.64.CONSTANT R40, desc[UR6][R44.64+0x1800] ;  /* 0x001800062c287981 */ /* 0x000f22000c1e9b00 */
[----:B------:R-:W-:-:S05]  /*05c0*/  VIADD R5, R5, 0x1000 ;  /* 0x0000100005057836 */ /* 0x000fca0000000000 */
[----:B------:R-:W-:Y:S01]  /*05d0*/  ISETP.GE.AND P2, PT, R5, R0, PT ;  /* 0x000000000500720c */ /* 0x000fe20003f46270 */
[----:B--2--5:R-:W-:-:S06]  /*05e0*/  DSETP.GEU.AND P1, PT, R6, R10, PT ;  /* 0x0000000a0600722a */ /* 0x024fcc0003f2e000 */
[----:B------:R-:W-:Y:S02]  /*05f0*/  FSEL R6, R10, R6, !P1 ;  /* 0x000000060a067208 */ /* 0x000fe40004800000 */
[----:B------:R-:W-:-:S06]  /*0600*/  FSEL R7, R11, R7, !P1 ;  /* 0x000000070b077208 */ /* 0x000fcc0004800000 */
[----:B---3--:R-:W-:-:S06]  /*0610*/  DSETP.GEU.AND P1, PT, R6, R12, PT ;  /* 0x0000000c0600722a */ /* 0x008fcc0003f2e000 */
[----:B------:R-:W-:Y:S02]  /*0620*/  FSEL R6, R12, R6, !P1 ;  /* 0x000000060c067208 */ /* 0x000fe40004800000 */
[----:B------:R-:W-:-:S06]  /*0630*/  FSEL R7, R13, R7, !P1 ;  /* 0x000000070d077208 */ /* 0x000fcc0004800000 */
[----:B----4-:R-:W-:-:S06]  /*0640*/  DSETP.GEU.AND P1, PT, R6, R14, PT ;  /* 0x0000000e0600722a */ /* 0x010fcc0003f2e000 */
[----:B------:R-:W-:Y:S02]  /*0650*/  FSEL R6, R14, R6, !P1 ;  /* 0x000000060e067208 */ /* 0x000fe40004800000 */
[----:B------:R-:W-:-:S06]  /*0660*/  FSEL R7, R15, R7, !P1 ;  /* 0x000000070f077208 */ /* 0x000fcc0004800000 */
[----:B------:R-:W-:-:S06]  /*0670*/  DSETP.GEU.AND P1, PT, R6, R16, PT ;  /* 0x000000100600722a */ /* 0x000fcc0003f2e000 */
        /* <DEDUP_REMOVED lines=37> */
[----:B------:R-:W-:Y:S01]  /*08d0*/  FSEL R7, R41, R7, !P1 ;  /* 0x0000000729077208 */ /* 0x000fe20004800000 */
[----:B------:R-:W-:Y:S06]  /*08e0*/  @!P2 BRA `(.L_x_13) ;  /* 0xfffffff800d8a947 */ /* 0x000fec000383ffff */
.L_x_12:
[----:B------:R-:W-:Y:S05]  /*08f0*/  BSYNC.RECONVERGENT B2 ;  /* 0x0000000000027941 */ /* 0x000fea0003800200 */
.L_x_11:
[----:B------:R-:W-:Y:S01]  /*0900*/  IMAD.IADD R0, R4, 0x1, -R5 ;  /* 0x0000000104007824 */ /* 0x000fe200078e0a05 */
[----:B------:R-:W-:Y:S04]  /*0910*/  BSSY.RECONVERGENT B2, `(.L_x_14) ;  /* 0x0000029000027945 */ /* 0x000fe80003800200 */
[----:B------:R-:W-:-:S13]  /*0920*/  ISETP.GT.AND P1, PT, R0, 0x400, PT ;  /* 0x000004000000780c */ /* 0x000fda0003f24270 */
[----:B------:R-:W-:Y:S05]  /*0930*/  @!P1 BRA `(.L_x_15) ;  /* 0x0000000000989947 */ /* 0x000fea0003800000 */
[----:B------:R-:W0:Y:S02]  /*0940*/  LDC.64 R18, c[0x0][0x380] ;  /* 0x0000e000ff127b82 */ /* 0x000e240000000a00 */
        /* <DEDUP_REMOVED lines=11> */
[----:B------:R-:W-:Y:S01]  /*0a00*/  VIADD R5, R5, 0x800 ;  /* 0x0000080005057836 */ /* 0x000fe20000000000 */
        /* <DEDUP_REMOVED lines=20> */
[----:B------:R-:W-:Y:S02]  /*0b50*/  FSEL R7, R25, R7, !P0 ;  /* 0x0000000719077208 */ /* 0x000fe40004000000 */
[----:B------:R-:W-:-:S04]  /*0b60*/  PLOP3.LUT P0, PT, PT, PT, PT, 0x8, 0x80 ;  /* 0x000000000080781c */ /* 0x000fc80003f0e170 */
[----:B------:R-:W-:-:S06]  /*0b70*/  DSETP.GEU.AND P1, PT, R6, R26, PT ;  /* 0x0000001a0600722a */ /* 0x000fcc0003f2e000 */
[----:B------:R-:W-:Y:S02]  /*0b80*/  FSEL R6, R26, R6, !P1 ;  /* 0x000000061a067208 */ /* 0x000fe40004800000 */
[----:B------:R-:W-:-:S07]  /*0b90*/  FSEL R7, R27, R7, !P1 ;  /* 0x000000071b077208 */ /* 0x000fce0004800000 */
.L_x_15:
[----:B------:R-:W-:Y:S05]  /*0ba0*/  BSYNC.RECONVERGENT B2 ;  /* 0x0000000000027941 */ /* 0x000fea0003800200 */
.L_x_14:
[----:B------:R-:W-:-:S13]  /*0bb0*/  ISETP.LT.OR P0, PT, R5, R4, P0 ;  /* 0x000000040500720c */ /* 0x000fda0000701670 */
[----:B------:R-:W-:Y:S05]  /*0bc0*/  @!P0 BRA `(.L_x_7) ;  /* 0x0000000000488947 */ /* 0x000fea0003800000 */
[----:B------:R-:W0:Y:S02]  /*0bd0*/  LDC.64 R8, c[0x0][0x380] ;  /* 0x0000e000ff087b82 */ /* 0x000e240000000a00 */
[----:B0-----:R-:W-:-:S05]  /*0be0*/  IMAD.WIDE R8, R5, 0x8, R8 ;  /* 0x0000000805087825 */ /* 0x001fca00078e0208 */
[----:B------:R-:W2:Y:S04]  /*0bf0*/  LDG.E.64.CONSTANT R10, desc[UR6][R8.64] ;  /* 0x00000006080a7981 */ /* 0x000ea8000c1e9b00 */
[----:B------:R-:W3:Y:S04]  /*0c00*/  LDG.E.64.CONSTANT R12, desc[UR6][R8.64+0x800] ;  /* 0x00080006080c7981 */ /* 0x000ee8000c1e9b00 */
[----:B------:R-:W4:Y:S04]  /*0c10*/  LDG.E.64.CONSTANT R14, desc[UR6][R8.64+0x1000] ;  /* 0x00100006080e7981 */ /* 0x000f28000c1e9b00 */
[----:B------:R-:W4:Y:S01]  /*0c20*/  LDG.E.64.CONSTANT R16, desc[UR6][R8.64+0x1800] ;  /* 0x0018000608107981 */ /* 0x000f22000c1e9b00 */
        /* <DEDUP_REMOVED lines=11> */
[----:B------:R-:W-:-:S07]  /*0ce0*/  FSEL R7, R17, R7, !P0 ;  /* 0x0000000711077208 */ /* 0x000fce0004000000 */
.L_x_7:
[----:B------:R-:W-:Y:S05]  /*0cf0*/  BSYNC.RECONVERGENT B1 ;  /* 0x0000000000017941 */ /* 0x000fea0003800200 */
.L_x_6:
[----:B------:R-:W-:-:S13]  /*0d00*/  ISETP.GE.AND P0, PT, R4, 0x100, PT ;  /* 0x000001000400780c */ /* 0x000fda0003f06270 */
[----:B------:R-:W-:Y:S05]  /*0d10*/  @!P0 BRA `(.L_x_16) ;  /* 0x00000004003c8947 */ /* 0x000fea0003800000 */
[----:B------:R-:W0:Y:S01]  /*0d20*/  S2R R8, SR_LANEID ;  /* 0x0000000000087919 */ /* 0x000e220000000000 */
[----:B-----5:R-:W-:Y:S04]  /*0d30*/  SHFL.DOWN PT, R4, R6, 0x1, 0x1f ;  /* 0x08201f0006047f89 */ /* 0x020fe800000e0000 */
[----:B------:R-:W1:Y:S02]  /*0d40*/  SHFL.DOWN PT, R5, R7, 0x1, 0x1f ;  /* 0x08201f0007057f89 */ /* 0x000e6400000e0000 */
[----:B-1----:R-:W-:Y:S01]  /*0d50*/  DSETP.GEU.AND P1, PT, R6, R4, PT ;  /* 0x000000040600722a */ /* 0x002fe20003f2e000 */
[C---:B0-----:R-:W-:Y:S02]  /*0d60*/  ISETP.GT.AND P0, PT, R8.reuse, 0x1e, PT ;  /* 0x0000001e0800780c */ /* 0x041fe40003f04270 */
[----:B------:R-:W-:-:S03]  /*0d70*/  ISETP.NE.AND P2, PT, R8, RZ, PT ;  /* 0x000000ff0800720c */ /* 0x000fc60003f45270 */
[----:B------:R-:W-:Y:S02]  /*0d80*/  FSEL R9, R4, R6, !P1 ;  /* 0x0000000604097208 */ /* 0x000fe40004800000 */
[----:B------:R-:W-:Y:S02]  /*0d90*/  FSEL R5, R5, R7, !P1 ;  /* 0x0000000705057208 */ /* 0x000fe40004800000 */
[----:B------:R-:W-:Y:S02]  /*0da0*/  FSEL R6, R6, R9, P0 ;  /* 0x0000000906067208 */ /* 0x000fe40000000000 */
[----:B------:R-:W-:Y:S02]  /*0db0*/  FSEL R11, R7, R5, P0 ;  /* 0x00000005070b7208 */ /* 0x000fe40000000000 */
[----:B------:R-:W-:Y:S01]  /*0dc0*/  ISETP.GT.AND P0, PT, R8, 0x1d, PT ;  /* 0x0000001d0800780c */ /* 0x000fe20003f04270 */
[----:B------:R-:W-:Y:S01]  /*0dd0*/  SHFL.DOWN PT, R4, R6, 0x2, 0x1f ;  /* 0x08401f0006047f89 */ /* 0x000fe200000e0000 */
[----:B------:R-:W-:Y:S01]  /*0de0*/  @!P2 MOV R2, 0x400 ;  /* 0x000004000002a802 */ /* 0x000fe20000000f00 */
[----:B------:R-:W-:Y:S01]  /*0df0*/  IMAD.MOV.U32 R7, RZ, RZ, R11 ;  /* 0x000000ffff077224 */ /* 0x000fe200078e000b */
[----:B------:R-:W-:Y:S01]  /*0e00*/  @!P2 SHF.R.U32.HI R0, RZ, 0x2, R3 ;  /* 0x00000002ff00a819 */ /* 0x000fe20000011603 */
[----:B------:R-:W0:Y:S03]  /*0e10*/  SHFL.DOWN PT, R5, R11, 0x2, 0x1f ;  /* 0x08401f000b057f89 */ /* 0x000e2600000e0000 */
[----:B------:R-:W-:Y:S01]  /*0e20*/  @!P2 LOP3.LUT R0, R0, 0xf8, RZ, 0xc0, !PT ;  /* 0x000000f80000a812 */ /* 0x000fe200078ec0ff */
[----:B------:R-:W1:Y:S01]  /*0e30*/  @!P2 S2R R9, SR_CgaCtaId ;  /* 0x000000000009a919 */ /* 0x000e620000008800 */
[----:B0-----:R-:W-:-:S06]  /*0e40*/  DSETP.GEU.AND P1, PT, R6, R4, PT ;  /* 0x000000040600722a */ /* 0x001fcc0003f2e000 */
[----:B------:R-:W-:Y:S02]  /*0e50*/  @!P0 FSEL R6, R4, R6, !P1 ;  /* 0x0000000604068208 */ /* 0x000fe40004800000 */
[----:B------:R-:W-:Y:S02]  /*0e60*/  @!P0 FSEL R11, R5, R11, !P1 ;  /* 0x0000000b050b8208 */ /* 0x000fe40004800000 */
[----:B------:R-:W-:Y:S01]  /*0e70*/  ISETP.GT.AND P0, PT, R8, 0x1b, PT ;  /* 0x0000001b0800780c */ /* 0x000fe20003f04270 */
[----:B------:R-:W-:Y:S02]  /*0e80*/  SHFL.DOWN PT, R4, R6, 0x4, 0x1f ;  /* 0x08801f0006047f89 */ /* 0x000fe400000e0000 */
[----:B------:R-:W-:Y:S02]  /*0e90*/  IMAD.MOV.U32 R7, RZ, RZ, R11 ;  /* 0x000000ffff077224 */ /* 0x000fe400078e000b */
[----:B------:R-:W0:Y:S04]  /*0ea0*/  SHFL.DOWN PT, R5, R11, 0x4, 0x1f ;  /* 0x08801f000b057f89 */ /* 0x000e2800000e0000 */
        /* <DEDUP_REMOVED lines=14> */
[----:B0-----:R-:W-:Y:S01]  /*0f90*/  DSETP.GEU.AND P0, PT, R6, R4, PT ;  /* 0x000000040600722a */ /* 0x001fe20003f0e000 */
[----:B-1----:R-:W-:-:S05]  /*0fa0*/  @!P2 LEA R7, R9, R2, 0x18 ;  /* 0x000000020907a211 */ /* 0x002fca00078ec0ff */
[----:B------:R-:W-:Y:S01]  /*0fb0*/  FSEL R4, R4, R6, !P0 ;  /* 0x0000000604047208 */ /* 0x000fe20004000000 */
[----:B------:R-:W-:Y:S01]  /*0fc0*/  @!P2 IMAD.IADD R9, R0, 0x1, R7 ;  /* 0x000000010009a824 */ /* 0x000fe200078e0207 */
[----:B------:R-:W-:Y:S02]  /*0fd0*/  FSEL R5, R5, R11, !P0 ;  /* 0x0000000b05057208 */ /* 0x000fe40004000000 */
[----:B------:R-:W-:Y:S02]  /*0fe0*/  ISETP.NE.AND P0, PT, R3, RZ, PT ;  /* 0x000000ff0300720c */ /* 0x000fe40003f05270 */
[----:B------:R-:W-:Y:S01]  /*0ff0*/  FSEL R6, R6, R4, P1 ;  /* 0x0000000406067208 */ /* 0x000fe20000800000 */
[----:B------:R3:W-:Y:S01]  /*1000*/  @!P2 STS.64 [R9+0x8], R4 ;  /* 0x000008040900a388 */ /* 0x0007e20000000a00 */
[----:B------:R-:W-:Y:S01]  /*1010*/  FSEL R7, R11, R5, P1 ;  /* 0x000000050b077208 */ /* 0x000fe20000800000 */
[----:B------:R-:W-:Y:S08]  /*1020*/  BAR.SYNC.DEFER_BLOCKING 0x0 ;  /* 0x0000000000007b1d */ /* 0x000ff00000010000 */
[----:B------:R-:W-:Y:S05]  /*1030*/  @P0 BRA `(.L_x_17) ;  /* 0x0000004800f40947 */ /* 0x000fea0003800000 */
[----:B------:R-:W0:Y:S01]  /*1040*/  S2UR UR5, SR_CgaCtaId ;  /* 0x00000000000579c3 */ /* 0x000e220000008800 */
[----:B------:R-:W-:Y:S02]  /*1050*/  UMOV UR4, 0x400 ;  /* 0x0000040000047882 */ /* 0x000fe40000000000 */
[----:B0-----:R-:W-:-:S09]  /*1060*/  ULEA UR4, UR5, UR4, 0x18 ;  /* 0x0000000405047291 */ /* 0x001fd2000f8ec0ff */
[----:B---3--:R-:W0:Y:S04]  /*1070*/  LDS.128 R8, [UR4+0x10] ;  /* 0x00001004ff087984 */ /* 0x008e280008000c00 */
[----:B------:R-:W1:Y:S01]  /*1080*/  LDS.128 R12, [UR4+0x20] ;  /* 0x00002004ff0c7984 */ /* 0x000e620008000c00 */
[----:B0-----:R-:W-:-:S06]  /*1090*/  DSETP.GEU.AND P1, PT, R6, R8, PT ;  /* 0x000000080600722a */ /* 0x001fcc0003f2e000 */
[----:B------:R-:W-:Y:S02]  /*10a0*/  FSEL R2, R8, R6, !P1 ;  /* 0x0000000608027208 */ /* 0x000fe40004800000 */
[----:B------:R-:W-:Y:S02]  /*10b0*/  FSEL R3, R9, R7, !P1 ;  /* 0x0000000709037208 */ /* 0x000fe40004800000 */
[----:B------:R-:W0:Y:S04]  /*10c0*/  LDS.128 R4, [UR4+0x30] ;  /* 0x00003004ff047984 */ /* 0x000e280008000c00 */
[----:B------:R-:W-:-:S06]  /*10d0*/  DSETP.GEU.AND P1, PT, R2, R10, PT ;  /* 0x0000000a0200722a */ /* 0x000fcc0003f2e000 */
[----:B------:R-:W-:Y:S02]  /*10e0*/  FSEL R2, R10, R2, !P1 ;  /* 0x000000020a027208 */ /* 0x000fe40004800000 */
[----:B------:R-:W-:-:S06]  /*10f0*/  FSEL R3, R11, R3, !P1 ;  /* 0x000000030b037208 */ /* 0x000fcc0004800000 */
[----:B-1----:R-:W-:-:S06]  /*1100*/  DSETP.GEU.AND P1, PT, R2, R12, PT ;  /* 0x0000000c0200722a */ /* 0x002fcc0003f2e000 */
[----:B------:R-:W-:Y:S02]  /*1110*/  FSEL R8, R12, R2, !P1 ;  /* 0x000000020c087208 */ /* 0x000fe40004800000 */
[----:B------:R-:W-:Y:S02]  /*1120*/  FSEL R9, R13, R3, !P1 ;  /* 0x000000030d097208 */ /* 0x000fe40004800000 */
[----:B------:R-:W1:Y:S04]  /*1130*/  LDS.64 R2, [UR4+0x40] ;  /* 0x00004004ff027984 */ /* 0x000e680008000a00 */
[----:B------:R-:W-:-:S06]  /*1140*/  DSETP.GEU.AND P1, PT, R8, R14, PT ;  /* 0x0000000e0800722a */ /* 0x000fcc0003f2e000 */
[----:B------:R-:W-:Y:S02]  /*1150*/  FSEL R8, R14, R8, !P1 ;  /* 0x000000080e087208 */ /* 0x000fe40004800000 */
[----:B------:R-:W-:-:S06]  /*1160*/  FSEL R9, R15, R9, !P1 ;  /* 0x000000090f097208 */ /* 0x000fcc0004800000 */
[----:B0-----:R-:W-:-:S06]  /*1170*/  DSETP.GEU.AND P1, PT, R8, R4, PT ;  /* 0x000000040800722a */ /* 0x001fcc0003f2e000 */
[----:B------:R-:W-:Y:S02]  /*1180*/  FSEL R4, R4, R8, !P1 ;  /* 0x0000000804047208 */ /* 0x000fe40004800000 */
[----:B------:R-:W-:-:S06]  /*1190*/  FSEL R5, R5, R9, !P1 ;  /* 0x0000000905057208 */ /* 0x000fcc0004800000 */
[----:B------:R-:W-:-:S06]  /*11a0*/  DSETP.GEU.AND P1, PT, R4, R6, PT ;  /* 0x000000060400722a */ /* 0x000fcc0003f2e000 */
[----:B------:R-:W-:Y:S02]  /*11b0*/  FSEL R4, R6, R4, !P1 ;  /* 0x0000000406047208 */ /* 0x000fe40004800000 */
[----:B------:R-:W-:-:S06]  /*11c0*/  FSEL R5, R7, R5, !P1 ;  /* 0x0000000507057208 */ /* 0x000fcc0004800000 */
[----:B-1----:R-:W-:-:S06]  /*11d0*/  DSETP.GEU.AND P1, PT, R4, R2, PT ;  /* 0x000000020400722a */ /* 0x002fcc0003f2e000 */
[----:B------:R-:W-:Y:S02]  /*11e0*/  FSEL R6, R2, R4, !P1 ;  /* 0x0000000402067208 */ /* 0x000fe40004800000 */
[----:B------:R-:W-:Y:S01]  /*11f0*/  FSEL R7, R3, R5, !P1 ;  /* 0x0000000503077208 */ /* 0x000fe20004800000 */
[----:B------:R-:W-:Y:S06]  /*1200*/  BRA `(.L_x_17) ;  /* 0x0000004800807947 */ /* 0x000fec0003800000 */
.L_x_16:
[----:B------:R-:W-:Y:S01]  /*1210*/  LOP3.LUT R0, R3, 0x3e0, RZ, 0xc0, !PT ;  /* 0x000003e003007812 */ /* 0x000fe200078ec0ff */
[----:B------:R-:W0:Y:S03]  /*1220*/  S2R R10, SR_LANEID ;  /* 0x00000000000a7919 */ /* 0x000e260000000000 */
[----:B------:R-:W-:Y:S01]  /*1230*/  LOP3.LUT R9, RZ, R0, RZ, 0x33, !PT ;  /* 0x00000000ff097212 */ /* 0x000fe200078e33ff */
[----:B------:R-:W-:-:S04]  /*1240*/  VIADD R5, R0, 0x20 ;  /* 0x0000002000057836 */ /* 0x000fc80000000000 */
[----:B------:R-:W-:Y:S01]  /*1250*/  IMAD.IADD R9, R9, 0x1, R4 ;  /* 0x0000000109097824 */ /* 0x000fe200078e0204 */
[----:B------:R-:W-:-:S04]  /*1260*/  ISETP.GT.AND P0, PT, R5, R4, PT ;  /* 0x000000040500720c */ /* 0x000fc80003f04270 */
[----:B------:R-:W-:-:S05]  /*1270*/  SEL R5, R9, 0x1f, P0 ;  /* 0x0000001f09057807 */ /* 0x000fca0000000000 */
[----:B-----5:R-:W-:Y:S04]  /*1280*/  SHFL.DOWN PT, R8, R6, 0x1, R5 ;  /* 0x0820000006087989 */ /* 0x020fe800000e0005 */
[----:B------:R-:W1:Y:S01]  /*1290*/  SHFL.DOWN PT, R9, R7, 0x1, R5 ;  /* 0x0820000007097989 */ /* 0x000e6200000e0005 */
[C---:B0-----:R-:W-:Y:S01]  /*12a0*/  ISETP.GE.AND P0, PT, R10.reuse, R5, PT ;  /* 0x000000050a00720c */ /* 0x041fe20003f06270 */
[----:B------:R-:W-:Y:S01]  /*12b0*/  VIADD R0, R10, 0x2 ;  /* 0x000000020a007836 */ /* 0x000fe20000000000 */
[----:B-1----:R-:W-:-:S06]  /*12c0*/  DSETP.GEU.AND P1, PT, R6, R8, PT ;  /* 0x000000080600722a */ /* 0x002fcc0003f2e000 */
[-C--:B------:R-:W-:Y:S02]  /*12d0*/  FSEL R11, R8, R6.reuse, !P1 ;  /* 0x00000006080b7208 */ /* 0x080fe40004800000 */
[-C--:B------:R-:W-:Y:S02]  /*12e0*/  FSEL R9, R9, R7.reuse, !P1 ;  /* 0x0000000709097208 */ /* 0x080fe40004800000 */
[----:B------:R-:W-:Y:S02]  /*12f0*/  FSEL R2, R11, R6, !P0 ;  /* 0x000000060b027208 */ /* 0x000fe40004000000 */
[----:B------:R-:W-:Y:S02]  /*1300*/  FSEL R11, R9, R7, !P0 ;  /* 0x00000007090b7208 */ /* 0x000fe40004000000 */
[----:B------:R-:W-:Y:S01]  /*1310*/  ISETP.GT.AND P0, PT, R0, R5, PT ;  /* 0x000000050000720c */ /* 0x000fe20003f04270 */
[----:B------:R-:W-:Y:S01]  /*1320*/  SHFL.DOWN PT, R8, R2, 0x2, R5 ;  /* 0x0840000002087989 */ /* 0x000fe200000e0005 */
[----:B------:R-:W-:-:S02]  /*1330*/  IMAD.MOV.U32 R6, RZ, RZ, R2 ;  /* 0x000000ffff067224 */ /* 0x000fc400078e0002 */
[----:B------:R-:W-:Y:S01]  /*1340*/  IMAD.MOV.U32 R7, RZ, RZ, R11 ;  /* 0x000000ffff077224 */ /* 0x000fe200078e000b */
[----:B------:R-:W0:Y:S01]  /*1350*/  SHFL.DOWN PT, R9, R11, 0x2, R5 ;  /* 0x084000000b097989 */ /* 0x000e2200000e0005 */
[----:B------:R-:W-:-:S04]  /*1360*/  VIADD R0, R10, 0x4 ;  /* 0x000000040a007836 */ /* 0x000fc80000000000 */
[----:B0-----:R-:W-:-:S06]  /*1370*/  DSETP.GEU.AND P1, PT, R6, R8, PT ;  /* 0x000000080600722a */ /* 0x001fcc0003f2e000 */
[----:B------:R-:W-:Y:S02]  /*1380*/  @!P0 FSEL R2, R8, R2, !P1 ;  /* 0x0000000208028208 */ /* 0x000fe40004800000 */
[----:B------:R-:W-:Y:S02]  /*1390*/  @!P0 FSEL R11, R9, R11, !P1 ;  /* 0x0000000b090b8208 */ /* 0x000fe40004800000 */
[----:B------:R-:W-:Y:S01]  /*13a0*/  ISETP.GT.AND P0, PT, R0, R5, PT ;  /* 0x000000050000720c */ /* 0x000fe20003f04270 */
[----:B------:R-:W-:Y:S01]  /*13b0*/  SHFL.DOWN PT, R6, R2, 0x4, R5 ;  /* 0x0880000002067989 */ /* 0x000fe200000e0005 */
[----:B------:R-:W-:Y:S02]  /*13c0*/  IMAD.MOV.U32 R8, RZ, RZ, R2 ;  /* 0x000000ffff087224 */ /* 0x000fe400078e0002 */
        /* <DEDUP_REMOVED lines=8> */
[----:B------:R-:W-:Y:S01]  /*1450*/  IMAD.MOV.U32 R8, RZ, RZ, R2 ;  /* 0x000000ffff087224 */ /* 0x000fe200078e0002 */
[C---:B------:R-:W-:Y:S01]  /*1460*/  ISETP.NE.AND P0, PT, R10.reuse, RZ, PT ;  /* 0x000000ff0a00720c */ /* 0x040fe20003f05270 */
[----:B------:R-:W-:Y:S01]  /*1470*/  IMAD.MOV.U32 R9, RZ, RZ, R11 ;  /* 0x000000ffff097224 */ /* 0x000fe200078e000b */
[----:B------:R-:W0:Y:S01]  /*1480*/  SHFL.DOWN PT, R7, R11, 0x8, R5 ;  /* 0x090000000b077989 */ /* 0x000e2200000e0005 */
[----:B------:R-:W-:-:S10]  /*1490*/  VIADD R0, R10, 0x10 ;  /* 0x000000100a007836 */ /* 0x000fd40000000000 */
[----:B------:R-:W1:Y:S01]  /*14a0*/  @!P0 S2R R13, SR_CgaCtaId ;  /* 0x00000000000d8919 */ /* 0x000e620000008800 */
[----:B0-----:R-:W-:-:S06]  /*14b0*/  DSETP.GEU.AND P2, PT, R8, R6, PT ;  /* 0x000000060800722a */ /* 0x001fcc0003f4e000 */
[----:B------:R-:W-:Y:S02]  /*14c0*/  @!P1 FSEL R2, R6, R2, !P2 ;  /* 0x0000000206029208 */ /* 0x000fe40005000000 */
[----:B------:R-:W-:Y:S02]  /*14d0*/  @!P1 FSEL R11, R7, R11, !P2 ;  /* 0x0000000b070b9208 */ /* 0x000fe40005000000 */
[----:B------:R-:W-:Y:S01]  /*14e0*/  ISETP.GT.AND P1, PT, R0, R5, PT ;  /* 0x000000050000720c */ /* 0x000fe20003f24270 */
[----:B------:R-:W-:Y:S01]  /*14f0*/  SHFL.DOWN PT, R6, R2, 0x10, R5 ;  /* 0x0a00000002067989 */ /* 0x000fe200000e0005 */
[----:B------:R-:W-:Y:S01]  /*1500*/  IMAD.MOV.U32 R8, RZ, RZ, R2 ;  /* 0x000000ffff087224 */ /* 0x000fe200078e0002 */
[----:B------:R-:W-:Y:S01]  /*1510*/  @!P0 SHF.R.U32.HI R0, RZ, 0x2, R3 ;  /* 0x00000002ff008819 */ /* 0x000fe20000011603 */
[----:B------:R-:W-:Y:S01]  /*1520*/  IMAD.MOV.U32 R9, RZ, RZ, R11 ;  /* 0x000000ffff097224 */ /* 0x000fe200078e000b */
[----:B------:R-:W0:Y:S02]  /*1530*/  SHFL.DOWN PT, R7, R11, 0x10, R5 ;  /* 0x0a0000000b077989 */ /* 0x000e2400000e0005 */
[----:B------:R-:W-:-:S03]  /*1540*/  @!P0 LOP3.LUT R0, R0, 0xf8, RZ, 0xc0, !PT ;  /* 0x000000f800008812 */ /* 0x000fc600078ec0ff */
[----:B0-----:R-:W-:Y:S01]  /*1550*/  DSETP.GEU.AND P2, PT, R8, R6, PT ;  /* 0x000000060800722a */ /* 0x001fe20003f4e000 */
[----:B------:R-:W-:-:S04]  /*1560*/  @!P0 MOV R8, 0x400 ;  /* 0x0000040000088802 */ /* 0x000fc80000000f00 */
[----:B-1----:R-:W-:Y:S02]  /*1570*/  @!P0 LEA R13, R13, R8, 0x18 ;  /* 0x000000080d0d8211 */ /* 0x002fe400078ec0ff */
[----:B------:R-:W-:Y:S02]  /*1580*/  @!P1 FSEL R2, R6, R2, !P2 ;  /* 0x0000000206029208 */ /* 0x000fe40005000000 */
[----:B------:R-:W-:Y:S01]  /*1590*/  @!P1 FSEL R11, R7, R11, !P2 ;  /* 0x0000000b070b9208 */ /* 0x000fe20005000000 */
[----:B------:R-:W-:Y:S02]  /*15a0*/  @!P0 IMAD.IADD R13, R0, 0x1, R13 ;  /* 0x00000001000d8824 */ /* 0x000fe400078e020d */
[----:B------:R-:W-:Y:S02]  /*15b0*/  IMAD.MOV.U32 R6, RZ, RZ, R2 ;  /* 0x000000ffff067224 */ /* 0x000fe400078e0002 */
[----:B------:R-:W-:-:S05]  /*15c0*/  IMAD.MOV.U32 R7, RZ, RZ, R11 ;  /* 0x000000ffff077224 */ /* 0x000fca00078e000b */
[----:B------:R3:W-:Y:S01]  /*15d0*/  @!P0 STS.64 [R13+0x8], R6 ;  /* 0x000008060d008388 */ /* 0x0007e20000000a00 */
[----:B------:R-:W-:Y:S01]  /*15e0*/  BAR.SYNC.DEFER_BLOCKING 0x0 ;  /* 0x0000000000007b1d */ /* 0x000fe20000010000 */
[----:B------:R-:W-:-:S13]  /*15f0*/  ISETP.NE.AND P0, PT, R3, RZ, PT ;  /* 0x000000ff0300720c */ /* 0x000fda0003f05270 */
[----:B---3--:R-:W-:Y:S05]  /*1600*/  @P0 BRA `(.L_x_17) ;  /* 0x0000004400800947 */ /* 0x008fea0003800000 */
[----:B------:R-:W0:Y:S01]  /*1610*/  S2UR UR5, SR_CgaCtaId ;  /* 0x00000000000579c3 */ /* 0x000e220000008800 */
[----:B------:R-:W-:Y:S01]  /*1620*/  UMOV UR4, 0x400 ;  /* 0x0000040000047882 */ /* 0x000fe20000000000 */
[----:B------:R-:W-:Y:S01]  /*1630*/  ISETP.GT.AND P2, PT, R4, 0x20, PT ;  /* 0x000000200400780c */ /* 0x000fe20003f44270 */
[----:B0-----:R-:W-:-:S09]  /*1640*/  ULEA UR4, UR5, UR4, 0x18 ;  /* 0x0000000405047291 */ /* 0x001fd2000f8ec0ff */
[----:B------:R-:W0:Y:S04]  /*1650*/  LDS.128 R16, [UR4+0x10] ;  /* 0x00001004ff107984 */ /* 0x000e280008000c00 */
[----:B------:R-:W1:Y:S04]  /*1660*/  LDS.128 R12, [UR4+0x20] ;  /* 0x00002004ff0c7984 */ /* 0x000e680008000c00 */
[----:B------:R-:W2:Y:S01]  /*1670*/  LDS.128 R8, [UR4+0x30] ;  /* 0x00003004ff087984 */ /* 0x000ea20008000c00 */
[----:B0-----:R-:W-:-:S06]  /*1680*/  DSETP.GEU.AND P1, PT, R6, R16, PT ;  /* 0x000000100600722a */ /* 0x001fcc0003f2e000 */
[-C--:B------:R-:W-:Y:S02]  /*1690*/  FSEL R3, R16, R6.reuse, !P1 ;  /* 0x0000000610037208 */ /* 0x080fe40004800000 */
[-C--:B------:R-:W-:Y:S02]  /*16a0*/  FSEL R17, R17, R7.reuse, !P1 ;  /* 0x0000000711117208 */ /* 0x080fe40004800000 */
[----:B------:R-:W-:Y:S02]  /*16b0*/  FSEL R6, R3, R6, P2 ;  /* 0x0000000603067208 */ /* 0x000fe40001000000 */
[----:B------:R-:W-:Y:S02]  /*16c0*/  FSEL R7, R17, R7, P2 ;  /* 0x0000000711077208 */ /* 0x000fe40001000000 */
[C---:B------:R-:W-:Y:S01]  /*16d0*/  ISETP.GT.AND P1, PT, R4.reuse, 0x40, PT ;  /* 0x000000400400780c */ /* 0x040fe20003f24270 */
[----:B------:R-:W-:Y:S01]  /*16e0*/  IMAD.MOV.U32 R2, RZ, RZ, R6 ;  /* 0x000000ffff027224 */ /* 0x000fe200078e0006 */
[----:B------:R-:W-:Y:S01]  /*16f0*/  ISETP.GT.AND P2, PT, R4, 0x60, PT ;  /* 0x000000600400780c */ /* 0x000fe20003f44270 */
[----:B------:R-:W-:-:S06]  /*1700*/  IMAD.MOV.U32 R3, RZ, RZ, R7 ;  /* 0x000000ffff037224 */ /* 0x000fcc00078e0007 */
[----:B------:R-:W-:-:S06]  /*1710*/  DSETP.GEU.AND P3, PT, R2, R18, PT ;  /* 0x000000120200722a */ /* 0x000fcc0003f6e000 */
[----:B------:R-:W-:Y:S02]  /*1720*/  @P1 FSEL R6, R18, R6, !P3 ;  /* 0x0000000612061208 */ /* 0x000fe40005800000 */
[----:B------:R-:W-:Y:S02]  /*1730*/  @P1 FSEL R7, R19, R7, !P3 ;  /* 0x0000000713071208 */ /* 0x000fe40005800000 */
[----:B------:R-:W-:Y:S01]  /*1740*/  ISETP.GT.AND P1, PT, R4, 0x80, PT ;  /* 0x000000800400780c */ /* 0x000fe20003f24270 */
[----:B------:R-:W-:Y:S02]  /*1750*/  IMAD.MOV.U32 R2, RZ, RZ, R6 ;  /* 0x000000ffff027224 */ /* 0x000fe400078e0006 */
[----:B------:R-:W-:-:S06]  /*1760*/  IMAD.MOV.U32 R3, RZ, RZ, R7 ;  /* 0x000000ffff037224 */ /* 0x000fcc00078e0007 */
[----:B-1----:R-:W-:Y:S01]  /*1770*/  DSETP.GEU.AND P3, PT, R2, R12, PT ;  /* 0x0000000c0200722a */ /* 0x002fe20003f6e000 */
[----:B------:R-:W0:Y:S05]  /*1780*/  LDS.64 R2, [UR4+0x40] ;  /* 0x00004004ff027984 */ /* 0x000e2a0008000a00 */
[----:B------:R-:W-:Y:S02]  /*1790*/  @P2 FSEL R6, R12, R6, !P3 ;  /* 0x000000060c062208 */ /* 0x000fe40005800000 */
[----:B------:R-:W-:Y:S02]  /*17a0*/  @P2 FSEL R7, R13, R7, !P3 ;  /* 0x000000070d072208 */ /* 0x000fe40005800000 */
[----:B------:R-:W-:-:S04]  /*17b0*/  ISETP.GT.AND P2, PT, R4, 0xa0, PT ;  /* 0x000000a00400780c */ /* 0x000fc80003f44270 */
[----:B------:R-:W-:-:S06]  /*17c0*/  DSETP.GEU.AND P3, PT, R6, R14, PT ;  /* 0x0000000e0600722a */ /* 0x000fcc0003f6e000 */
[----:B------:R-:W-:Y:S02]  /*17d0*/  @P1 FSEL R6, R14, R6, !P3 ;  /* 0x000000060e061208 */ /* 0x000fe40005800000 */
[----:B------:R-:W-:Y:S02]  /*17e0*/  @P1 FSEL R7, R15, R7, !P3 ;  /* 0x000000070f071208 */ /* 0x000fe40005800000 */
[----:B------:R-:W-:-:S04]  /*17f0*/  ISETP.GT.AND P1, PT, R4, 0xc0, PT ;  /* 0x000000c00400780c */ /* 0x000fc80003f24270 */
[----:B--2---:R-:W-:-:S06]  /*1800*/  DSETP.GEU.AND P3, PT, R6, R8, PT ;  /* 0x000000080600722a */ /* 0x004fcc0003f6e000 */
[----:B------:R-:W-:Y:S02]  /*1810*/  @P2 FSEL R6, R8, R6, !P3 ;  /* 0x0000000608062208 */ /* 0x000fe40005800000 */
[----:B------:R-:W-:Y:S02]  /*1820*/  @P2 FSEL R7, R9, R7, !P3 ;  /* 0x0000000709072208 */ /* 0x000fe40005800000 */
[----:B------:R-:W-:-:S04]  /*1830*/  ISETP.GT.AND P2, PT, R4, 0xe0, PT ;  /* 0x000000e00400780c */ /* 0x000fc80003f44270 */
[----:B------:R-:W-:-:S06]  /*1840*/  DSETP.GEU.AND P3, PT, R6, R10, PT ;  /* 0x0000000a0600722a */ /* 0x000fcc0003f6e000 */
[----:B------:R-:W-:Y:S02]  /*1850*/  @P1 FSEL R6, R10, R6, !P3 ;  /* 0x000000060a061208 */ /* 0x000fe40005800000 */
[----:B------:R-:W-:-:S03]  /*1860*/  @P1 FSEL R7, R11, R7, !P3 ;  /* 0x000000070b071208 */ /* 0x000fc60005800000 */
[----:B------:R-:W-:Y:S02]  /*1870*/  IMAD.MOV.U32 R4, RZ, RZ, R6 ;  /* 0x000000ffff047224 */ /* 0x000fe400078e0006 */
[----:B------:R-:W-:-:S06]  /*1880*/  IMAD.MOV.U32 R5, RZ, RZ, R7 ;  /* 0x000000ffff057224 */ /* 0x000fcc00078e0007 */
[----:B0-----:R-:W-:-:S06]  /*1890*/  DSETP.GEU.AND P1, PT, R4, R2, PT ;  /* 0x000000020400722a */ /* 0x001fcc0003f2e000 */
[----:B------:R-:W-:Y:S02]  /*18a0*/  @P2 FSEL R6, R2, R6, !P1 ;  /* 0x0000000602062208 */ /* 0x000fe40004800000 */
[----:B------:R-:W-:Y:S01]  /*18b0*/  @P2 FSEL R7, R3, R7, !P1 ;  /* 0x0000000703072208 */ /* 0x000fe20004800000 */
[----:B------:R-:W-:Y:S06]  /*18c0*/  BRA `(.L_x_17) ;  /* 0x0000004000d07947 */ /* 0x000fec0003800000 */
.L_x_3:
[----:B------:R-:W0:Y:S01]  /*18d0*/  S2R R0, SR_TID.X ;  /* 0x0000000000007919 */ /* 0x000e220000002100 */
[----:B------:R-:W1:Y:S02]  /*18e0*/  LDCU.64 UR4, c[0x0][0x380] ;  /* 0x00007000ff0477ac */ /* 0x000e640008000a00 */
[----:B-1----:R-:W-:Y:S02]  /*18f0*/  IMAD.U32 R2, RZ, RZ, UR4 ;  /* 0x00000004ff027e24 */ /* 0x002fe4000f8e00ff */
[----:B------:R-:W-:Y:S02]  /*1900*/  IMAD.U32 R3, RZ, RZ, UR5 ;  /* 0x00000005ff037e24 */ /* 0x000fe4000f8e00ff */
[----:B0-----:R-:W-:-:S04]  /*1910*/  IMAD.SHL.U32 R5, R0, 0x4, RZ ;  /* 0x0000000400057824 */ /* 0x001fc800078e00ff */
[----:B------:R-:W-:-:S05]  /*1920*/  IMAD.WIDE.U32 R6, R5, 0x8, R2 ;  /* 0x0000000805067825 */ /* 0x000fca00078e0002 */
[----:B------:R-:W2:Y:S04]  /*1930*/  LDG.E.128.CONSTANT R20, desc[UR6][R6.64] ;  /* 0x0000000606147981 */ /* 0x000ea8000c1e9d00 */
[----:B------:R-:W3:Y:S04]  /*1940*/  LDG.E.128.CONSTANT R12, desc[UR6][R6.64+0x10] ;  /* 0x00001006060c7981 */ /* 0x000ee8000c1e9d00 */
[----:B------:R-:W4:Y:S04]  /*1950*/  LDG.E.128.CONSTANT R8, desc[UR6][R6.64+0x2000] ;  /* 0x0020000606087981 */ /* 0x000f28000c1e9d00 */
[----:B------:R0:W5:Y:S01]  /*1960*/  LDG.E.128.CONSTANT R16, desc[UR6][R6.64+0x2010] ;  /* 0x0020100606107981 */ /* 0x000162000c1e9d00 */
[----:B------:R-:W-:Y:S01]  /*1970*/  ISETP.GE.U32.AND P1, PT, R4, 0x1000, PT ;  /* 0x000010000400780c */ /* 0x000fe20003f26070 */
[----:B------:R-:W-:Y:S01]  /*1980*/  UMOV UR4, 0x800 ;  /* 0x0000080000047882 */ /* 0x000fe20000000000 */
[----:B--2---:R-:W-:-:S06]  /*1990*/  DSETP.GEU.AND P0, PT, R20, R22, PT ;  /* 0x000000161400722a */ /* 0x004fcc0003f0e000 */
[----:B------:R-:W-:Y:S02]  /*19a0*/  FSEL R20, R22, R20, !P0 ;  /* 0x0000001416147208 */ /* 0x000fe40004000000 */
[----:B------:R-:W-:-:S06]  /*19b0*/  FSEL R21, R23, R21, !P0 ;  /* 0x0000001517157208 */ /* 0x000fcc0004000000 */
[----:B---3--:R-:W-:-:S06]  /*19c0*/  DSETP.GEU.AND P0, PT, R20, R12, PT ;  /* 0x0000000c1400722a */ /* 0x008fcc0003f0e000 */
[----:B------:R-:W-:Y:S02]  /*19d0*/  FSEL R12, R12, R20, !P0 ;  /* 0x000000140c0c7208 */ /* 0x000fe40004000000 */
[----:B------:R-:W-:-:S06]  /*19e0*/  FSEL R13, R13, R21, !P0 ;  /* 0x000000150d0d7208 */ /* 0x000fcc0004000000 */
[----:B------:R-:W-:-:S06]  /*19f0*/  DSETP.GEU.AND P0, PT, R12, R14, PT ;  /* 0x0000000e0c00722a */ /* 0x000fcc0003f0e000 */
[----:B------:R-:W-:Y:S02]  /*1a00*/  FSEL R12, R14, R12, !P0 ;  /* 0x0000000c0e0c7208 */ /* 0x000fe40004000000 */
[----:B------:R-:W-:-:S06]  /*1a10*/  FSEL R13, R15, R13, !P0 ;  /* 0x0000000d0f0d7208 */ /* 0x000fcc0004000000 */
[----:B----4-:R-:W-:-:S06]  /*1a20*/  DSETP.GEU.AND P0, PT, R12, R8, PT ;  /* 0x000000080c00722a */ /* 0x010fcc0003f0e000 */
[----:B0-----:R-:W-:Y:S02]  /*1a30*/  FSEL R6, R8, R12, !P0 ;  /* 0x0000000c08067208 */ /* 0x001fe40004000000 */
[----:B------:R-:W-:-:S06]  /*1a40*/  FSEL R7, R9, R13, !P0 ;  /* 0x0000000d09077208 */ /* 0x000fcc0004000000 */
[----:B------:R-:W-:-:S06]  /*1a50*/  DSETP.GEU.AND P0, PT, R6, R10, PT ;  /* 0x0000000a0600722a */ /* 0x000fcc0003f0e000 */
[----:B------:R-:W-:Y:S02]  /*1a60*/  FSEL R6, R10, R6, !P0 ;  /* 0x000000060a067208 */ /* 0x000fe40004000000 */
[----:B------:R-:W-:-:S06]  /*1a70*/  FSEL R7, R11, R7, !P0 ;  /* 0x000000070b077208 */ /* 0x000fcc0004000000 */
[----:B-----5:R-:W-:-:S06]  /*1a80*/  DSETP.GEU.AND P0, PT, R6, R16, PT ;  /* 0x000000100600722a */ /* 0x020fcc0003f0e000 */
[----:B------:R-:W-:Y:S02]  /*1a90*/  FSEL R6, R16, R6, !P0 ;  /* 0x0000000610067208 */ /* 0x000fe40004000000 */
[----:B------:R-:W-:-:S06]  /*1aa0*/  FSEL R7, R17, R7, !P0 ;  /* 0x0000000711077208 */ /* 0x000fcc0004000000 */
[----:B------:R-:W-:-:S06]  /*1ab0*/  DSETP.GEU.AND P0, PT, R6, R18, PT ;  /* 0x000000120600722a */ /* 0x000fcc0003f0e000 */
[----:B------:R-:W-:Y:S02]  /*1ac0*/  FSEL R6, R18, R6, !P0 ;  /* 0x0000000612067208 */ /* 0x000fe40004000000 */
[----:B------:R-:W-:Y:S01]  /*1ad0*/  FSEL R7, R19, R7, !P0 ;  /* 0x0000000713077208 */ /* 0x000fe20004000000 */
[----:B------:R-:W-:Y:S06]  /*1ae0*/  @!P1 BRA `(.L_x_18) ;  /* 0x0000000000a49947 */ /* 0x000fec0003800000 */
[----:B------:R-:W0:Y:S01]  /*1af0*/  LDC R24, c[0x0][0x390] ;  /* 0x0000e400ff187b82 */ /* 0x000e220000000800 */
[----:B------:R-:W-:Y:S01]  /*1b00*/  VIADD R25, R4, 0xfffff800 ;  /* 0xfffff80004197836 */ /* 0x000fe20000000000 */
[----:B------:R-:W-:-:S06]  /*1b10*/  UMOV UR4, 0x800 ;  /* 0x0000080000047882 */ /* 0x000fcc0000000000 */
[----:B------:R-:W1:Y:S02]  /*1b20*/  LDC.64 R2, c[0x0][0x380] ;  /* 0x0000e000ff027b82 */ /* 0x000e640000000a00 */
.L_x_20:
[----:B------:R-:W-:-:S04]  /*1b30*/  VIADD R27, R5, UR4 ;  /* 0x00000004051b7c36 */ /* 0x000fc80008000000 */
[----:B-1----:R-:W-:-:S05]  /*1b40*/  IMAD.WIDE.U32 R26, R27, 0x8, R2 ;  /* 0x000000081b1a7825 */ /* 0x002fca00078e0002 */
[----:B------:R-:W2:Y:S04]  /*1b50*/  LDG.E.128.CONSTANT R12, desc[UR6][R26.64] ;  /* 0x000000061a0c7981 */ /* 0x000ea8000c1e9d00 */
[----:B------:R-:W3:Y:S04]  /*1b60*/  LDG.E.128.CONSTANT R16, desc[UR6][R26.64+0x10] ;  /* 0x000010061a107981 */ /* 0x000ee8000c1e9d00 */
[----:B------:R-:W4:Y:S04]  /*1b70*/  LDG.E.128.CONSTANT R20, desc[UR6][R26.64+0x2000] ;  /* 0x002000061a147981 */ /* 0x000f28000c1e9d00 */
[----:B------:R-:W5:Y:S01]  /*1b80*/  LDG.E.128.CONSTANT R8, desc[UR6][R26.64+0x2010] ;  /* 0x002010061a087981 */ /* 0x000f62000c1e9d00 */
[----:B0-----:R-:W-:Y:S01]  /*1b90*/  IMAD.MOV.U32 R4, RZ, RZ, R24 ;  /* 0x000000ffff047224 */ /* 0x001fe200078e0018 */
[----:B--2---:R-:W-:-:S06]  /*1ba0*/  DSETP.GEU.AND P0, PT, R6, R12, PT ;  /* 0x0000000c0600722a */ /* 0x004fcc0003f0e000 */
[----:B------:R-:W-:Y:S02]  /*1bb0*/  FSEL R6, R12, R6, !P0 ;  /* 0x000000060c067208 */ /* 0x000fe40004000000 */
[----:B------:R-:W-:-:S06]  /*1bc0*/  FSEL R7, R13, R7, !P0 ;  /* 0x000000070d077208 */ /* 0x000fcc0004000000 */
[----:B------:R-:W-:-:S06]  /*1bd0*/  DSETP.GEU.AND P0, PT, R6, R14, PT ;  /* 0x0000000e0600722a */ /* 0x000fcc0003f0e000 */
        /* <DEDUP_REMOVED lines=14> */
[----:B-----5:R-:W-:-:S06]  /*1cc0*/  DSETP.GEU.AND P0, PT, R6, R8, PT ;  /* 0x000000080600722a */ /* 0x020fcc0003f0e000 */
[----:B------:R-:W-:Y:S01]  /*1cd0*/  FSEL R6, R8, R6, !P0 ;  /* 0x0000000608067208 */ /* 0x000fe20004000000 */
[----:B------:R-:W-:Y:S01]  /*1ce0*/  VIADD R8, R4, -UR4 ;  /* 0x8000000404087c36 */ /* 0x000fe20008000000 */
[----:B------:R-:W-:-:S04]  /*1cf0*/  FSEL R7, R9, R7, !P0 ;  /* 0x0000000709077208 */ /* 0x000fc80004000000 */
[----:B------:R-:W-:Y:S02]  /*1d00*/  ISETP.GE.AND P1, PT, R8, 0x800, PT ;  /* 0x000008000800780c */ /* 0x000fe40003f26270 */
[----:B------:R-:W-:-:S06]  /*1d10*/  DSETP.GEU.AND P0, PT, R6, R10, PT ;  /* 0x0000000a0600722a */ /* 0x000fcc0003f0e000 */
[----:B------:R-:W-:Y:S02]  /*1d20*/  FSEL R6, R10, R6, !P0 ;  /* 0x000000060a067208 */ /* 0x000fe40004000000 */
[----:B------:R-:W-:-:S03]  /*1d30*/  FSEL R7, R11, R7, !P0 ;  /* 0x000000070b077208 */ /* 0x000fc60004000000 */
[----:B------:R-:W-:Y:S05]  /*1d40*/  @!P1 BRA `(.L_x_19) ;  /* 0x0000000c00009947 */ /* 0x000fea0003800000 */
[----:B------:R-:W-:-:S06]  /*1d50*/  UIADD3 UR4, UPT, UPT, UR4, 0x800, URZ ;  /* 0x0000080004047890 */ /* 0x000fcc000fffe0ff */
[----:B------:R-:W-:-:S13]  /*1d60*/  ISETP.LT.AND P0, PT, R25, UR4, PT ;  /* 0x0000000419007c0c */ /* 0x000fda000bf01270 */
[----:B------:R-:W-:Y:S05]  /*1d70*/  @!P0 BRA `(.L_x_20) ;  /* 0xfffffffc006c8947 */ /* 0x000fea000383ffff */
.L_x_18:
[----:B------:R-:W-:-:S13]  /*1d80*/  ISETP.LE.AND P0, PT, R4, UR4, PT ;  /* 0x0000000404007c0c */ /* 0x000fda000bf03270 */
[----:B------:R-:W-:Y:S05]  /*1d90*/  @P0 BRA `(.L_x_19) ;  /* 0x0000000800ec0947 */ /* 0x000fea0003800000 */
[----:B------:R-:W-:Y:S01]  /*1da0*/  VIADD R41, R4, -UR4 ;  /* 0x8000000404297c36 */ /* 0x000fe20008000000 */
[----:B------:R-:W-:Y:S04]  /*1db0*/  BSSY.RECONVERGENT B1, `(.L_x_19) ;  /* 0x00000b9000017945 */ /* 0x000fe80003800200 */
[----:B------:R-:W-:-:S13]  /*1dc0*/  ISETP.GE.AND P0, PT, R0, R41, PT ;  /* 0x000000290000720c */ /* 0x000fda0003f06270 */
[----:B------:R-:W-:Y:S05]  /*1dd0*/  @P0 BRA `(.L_x_21) ;  /* 0x0000000800d80947 */ /* 0x000fea0003800000 */
[----:B------:R-:W-:Y:S01]  /*1de0*/  LOP3.LUT R5, RZ, R0, RZ, 0x33, !PT ;  /* 0x00000000ff057212 */ /* 0x000fe200078e33ff */
[----:B------:R-:W-:Y:S01]  /*1df0*/  BSSY.RECONVERGENT B2, `(.L_x_22) ;  /* 0x0000016000027945 */ /* 0x000fe20003800200 */
[----:B------:R-:W-:Y:S02]  /*1e00*/  IMAD.MOV.U32 R40, RZ, RZ, R0 ;  /* 0x000000ffff287224 */ /* 0x000fe400078e0000 */
[----:B------:R-:W-:-:S04]  /*1e10*/  IADD3 R4, PT, PT, R4, -UR4, R5 ;  /* 0x8000000404047c10 */ /* 0x000fc8000fffe005 */
[C---:B------:R-:W-:Y:S02]  /*1e20*/  LOP3.LUT R5, R4.reuse, 0x300, RZ, 0xc0, !PT ;  /* 0x0000030004057812 */ /* 0x040fe400078ec0ff */
[----:B------:R-:W-:Y:S02]  /*1e30*/  ISETP.GE.U32.AND P2, PT, R4, 0x300, PT ;  /* 0x000003000400780c */ /* 0x000fe40003f46070 */
[----:B------:R-:W-:-:S13]  /*1e40*/  ISETP.NE.AND P0, PT, R5, 0x300, PT ;  /* 0x000003000500780c */ /* 0x000fda0003f05270 */
[----:B------:R-:W-:Y:S05]  /*1e50*/  @!P0 BRA `(.L_x_23) ;  /* 0x00000000003c8947 */ /* 0x000fea0003800000 */
[----:B------:R-:W-:Y:S01]  /*1e60*/  LEA.HI R4, R4, 0x1, RZ, 0x18 ;  /* 0x0000000104047811 */ /* 0x000fe200078fc0ff */
[----:B------:R-:W-:Y:S02]  /*1e70*/  VIADD R9, R0, UR4 ;  /* 0x0000000400097c36 */ /* 0x000fe40008000000 */
[----:B------:R-:W-:Y:S01]  /*1e80*/  IMAD.MOV.U32 R40, RZ, RZ, R0 ;  /* 0x000000ffff287224 */ /* 0x000fe200078e0000 */
[----:B------:R-:W-:-:S05]  /*1e90*/  LOP3.LUT R4, R4, 0x3, RZ, 0xc0, !PT ;  /* 0x0000000304047812 */ /* 0x000fca00078ec0ff */
[----:B------:R-:W-:-:S07]  /*1ea0*/  IMAD.MOV R8, RZ, RZ, -R4 ;  /* 0x000000ffff087224 */ /* 0x000fce00078e0a04 */
.L_x_24:
[----:B------:R-:W-:-:S06]  /*1eb0*/  IMAD.WIDE.U32 R4, R9, 0x8, R2 ;  /* 0x0000000809047825 */ /* 0x000fcc00078e0002 */
[----:B------:R-:W2:Y:S01]  /*1ec0*/  LDG.E.64.CONSTANT R4, desc[UR6][R4.64] ;  /* 0x0000000604047981 */ /* 0x000ea2000c1e9b00 */
[----:B------:R-:W-:Y:S02]  /*1ed0*/  VIADD R8, R8, 0x1 ;  /* 0x0000000108087836 */ /* 0x000fe40000000000 */
[----:B------:R-:W-:Y:S02]  /*1ee0*/  VIADD R40, R40, 0x100 ;  /* 0x0000010028287836 */ /* 0x000fe40000000000 */
[----:B------:R-:W-:Y:S01]  /*1ef0*/  VIADD R9, R9, 0x100 ;  /* 0x0000010009097836 */ /* 0x000fe20000000000 */
[----:B------:R-:W-:Y:S01]  /*1f00*/  ISETP.NE.AND P1, PT, R8, RZ, PT ;  /* 0x000000ff0800720c */ /* 0x000fe20003f25270 */
[----:B--2---:R-:W-:-:S06]  /*1f10*/  DSETP.GEU.AND P0, PT, R6, R4, PT ;  /* 0x000000040600722a */ /* 0x004fcc0003f0e000 */
[----:B------:R-:W-:Y:S02]  /*1f20*/  FSEL R6, R4, R6, !P0 ;  /* 0x0000000604067208 */ /* 0x000fe40004000000 */
[----:B------:R-:W-:-:S04]  /*1f30*/  FSEL R7, R5, R7, !P0 ;  /* 0x0000000705077208 */ /* 0x000fc80004000000 */
[----:B------:R-:W-:Y:S05]  /*1f40*/  @P1 BRA `(.L_x_24) ;  /* 0xfffffffc00d81947 */ /* 0x000fea000383ffff */
.L_x_23:
[----:B------:R-:W-:Y:S05]  /*1f50*/  BSYNC.RECONVERGENT B2 ;  /* 0x0000000000027941 */ /* 0x000fea0003800200 */
.L_x_22:
[----:B------:R-:W-:Y:S05]  /*1f60*/  @!P2 BRA `(.L_x_21) ;  /* 0x000000080074a947 */ /* 0x000fea0003800000 */
[----:B------:R-:W0:Y:S01]  /*1f70*/  LDCU.64 UR8, c[0x0][0x380] ;  /* 0x00007000ff0877ac */ /* 0x000e220008000a00 */
[----:B------:R-:W-:Y:S01]  /*1f80*/  IMAD.IADD R9, R41, 0x1, -R40 ;  /* 0x0000000129097824 */ /* 0x000fe200078e0a28 */
[C---:B------:R-:W-:Y:S01]  /*1f90*/  IADD3 R5, P0, PT, R40.reuse, UR4, RZ ;  /* 0x0000000428057c10 */ /* 0x040fe2000ff1e0ff */
[----:B------:R-:W-:Y:S01]  /*1fa0*/  BSSY.RECONVERGENT B2, `(.L_x_25) ;  /* 0x0000059000027945 */ /* 0x000fe20003800200 */
[----:B------:R-:W-:Y:S02]  /*1fb0*/  VIADD R43, R40, UR4 ;  /* 0x00000004282b7c36 */ /* 0x000fe40008000000 */
[----:B------:R-:W-:Y:S01]  /*1fc0*/  ISETP.GT.AND P1, PT, R9, 0xc00, PT ;  /* 0x00000c000900780c */ /* 0x000fe20003f24270 */
[----:B------:R-:W-:Y:S01]  /*1fd0*/  IMAD.X R8, RZ, RZ, RZ, P0 ;  /* 0x000000ffff087224 */ /* 0x000fe200000e06ff */
[----:B0-----:R-:W-:-:S04]  /*1fe0*/  LEA R4, P0, R5, UR8, 0x3 ;  /* 0x0000000805047c11 */ /* 0x001fc8000f8018ff */
[----:B------:R-:W-:Y:S02]  /*1ff0*/  LEA.HI.X R5, R5, UR9, R8, 0x3, P0 ;  /* 0x0000000905057c11 */ /* 0x000fe400080f1c08 */
[----:B------:R-:W-:-:S05]  /*2000*/  IADD3 R4, P0, PT, R4, 0x1000, RZ ;  /* 0x0000100004047810 */ /* 0x000fca0007f1e0ff */
[----:B------:R-:W-:Y:S01]  /*2010*/  IMAD.X R5, RZ, RZ, R5, P0 ;  /* 0x000000ffff057224 */ /* 0x000fe200000e0605 */
[----:B------:R-:W-:Y:S01]  /*2020*/  PLOP3.LUT P0, PT, PT, PT, PT, 0x80, 0x8 ;  /* 0x000000000008781c */ /* 0x000fe20003f0f070 */
[----:B------:R-:W-:-:S12]  /*2030*/  @!P1 BRA `(.L_x_26) ;  /* 0x00000004003c9947 */ /* 0x000fd80003800000 */
[----:B------:R-:W-:Y:S01]  /*2040*/  PLOP3.LUT P0, PT, PT, PT, PT, 0x8, 0x80 ;  /* 0x000000000080781c */ /* 0x000fe20003f0e170 */
[----:B------:R-:W-:-:S12]  /*2050*/  VIADD R45, R41, 0xfffff400 ;  /* 0xfffff400292d7836 */ /* 0x000fd80000000000 */
.L_x_27:
[C---:B------:R-:W-:Y:S01]  /*2060*/  IMAD.WIDE.U32 R38, R43.reuse, 0x8, R2 ;  /* 0x000000082b267825 */ /* 0x040fe200078e0002 */
[----:B------:R-:W2:Y:S04]  /*2070*/  LDG.E.64.CONSTANT R8, desc[UR6][R4.64+-0x800] ;  /* 0xfff8000604087981 */ /* 0x000ea8000c1e9b00 */
[----:B------:R-:W3:Y:S04]  /*2080*/  LDG.E.64.CONSTANT R10, desc[UR6][R4.64] ;  /* 0x00000006040a7981 */ /* 0x000ee8000c1e9b00 */
[----:B------:R-:W4:Y:S01]  /*2090*/  LDG.E.64.CONSTANT R38, desc[UR6][R38.64] ;  /* 0x0000000626267981 */ /* 0x000f22000c1e9b00 */
[----:B------:R-:W-:-:S03]  /*20a0*/  VIADD R15, R43, 0x400 ;  /* 0x000004002b0f7836 */ /* 0x000fc60000000000 */
[----:B------:R-:W5:Y:S01]  /*20b0*/  LDG.E.64.CONSTANT R12, desc[UR6][R4.64+0x800] ;  /* 0x00080006040c7981 */ /* 0x000f62000c1e9b00 */
[----:B------:R-:W-:-:S03]  /*20c0*/  IMAD.WIDE.U32 R14, R15, 0x8, R2 ;  /* 0x000000080f0e7825 */ /* 0x000fc600078e0002 */
[----:B------:R-:W5:Y:S04]  /*20d0*/  LDG.E.64.CONSTANT R16, desc[UR6][R4.64+0x1800] ;  /* 0x0018000604107981 */ /* 0x000f68000c1e9b00 */
[----:B------:R-:W5:Y:S04]  /*20e0*/  LDG.E.64.CONSTANT R14, desc[UR6][R14.64] ;  /* 0x000000060e0e7981 */ /* 0x000f68000c1e9b00 */
[----:B------:R-:W5:Y:S01]  /*20f0*/  LDG.E.64.CONSTANT R18, desc[UR6][R4.64+0x2000] ;  /* 0x0020000604127981 */ /* 0x000f62000c1e9b00 */
        /* <DEDUP_REMOVED lines=11> */
[----:B------:R-:W5:Y:S04]  /*21b0*/  LDG.E.64.CONSTANT R34, desc[UR6][R4.64+0x6000] ;  /* 0x0060000604227981 */ /* 0x000f68000c1e9b00 */
[----:B------:R0:W5:Y:S01]  /*21c0*/  LDG.E.64.CONSTANT R36, desc[UR6][R4.64+0x6800] ;  /* 0x0068000604247981 */ /* 0x000162000c1e9b00 */
[----:B------:R-:W-:-:S05]  /*21d0*/  VIADD R40, R40, 0x1000 ;  /* 0x0000100028287836 */ /* 0x000fca0000000000 */
[----:B------:R-:W-:Y:S02]  /*21e0*/  ISETP.GE.AND P2, PT, R40, R45, PT ;  /* 0x0000002d2800720c */ /* 0x000fe40003f46270 */
[----:B0-----:R-:W-:Y:S01]  /*21f0*/  IADD3 R4, P3, PT, R4, 0x8000, RZ ;  /* 0x0000800004047810 */ /* 0x001fe20007f7e0ff */
[----:B------:R-:W-:-:S04]  /*2200*/  VIADD R43, R43, 0x1000 ;  /* 0x000010002b2b7836 */ /* 0x000fc80000000000 */
[----:B------:R-:W-:Y:S01]  /*2210*/  IMAD.X R5, RZ, RZ, R5, P3 ;  /* 0x000000ffff057224 */ /* 0x000fe200018e0605 */
[----:B----4-:R-:W-:-:S06]  /*2220*/  DSETP.GEU.AND P1, PT, R6, R38, PT ;  /* 0x000000260600722a */ /* 0x010fcc0003f2e000 */
[----:B------:R-:W-:Y:S02]  /*2230*/  FSEL R6, R38, R6, !P1 ;  /* 0x0000000626067208 */ /* 0x000fe40004800000 */
[----:B------:R-:W-:-:S06]  /*2240*/  FSEL R7, R39, R7, !P1 ;  /* 0x0000000727077208 */ /* 0x000fcc0004800000 */
[----:B--2---:R-:W-:-:S06]  /*2250*/  DSETP.GEU.AND P1, PT, R6, R8, PT ;  /* 0x000000080600722a */ /* 0x004fcc0003f2e000 */
[----:B------:R-:W-:Y:S02]  /*2260*/  FSEL R6, R8, R6, !P1 ;  /* 0x0000000608067208 */ /* 0x000fe40004800000 */
[----:B------:R-:W-:-:S06]  /*2270*/  FSEL R7, R9, R7, !P1 ;  /* 0x0000000709077208 */ /* 0x000fcc0004800000 */
[----:B---3--:R-:W-:-:S06]  /*2280*/  DSETP.GEU.AND P1, PT, R6, R10, PT ;  /* 0x0000000a0600722a */ /* 0x008fcc0003f2e000 */
[----:B------:R-:W-:Y:S02]  /*2290*/  FSEL R6, R10, R6, !P1 ;  /* 0x000000060a067208 */ /* 0x000fe40004800000 */
[----:B------:R-:W-:-:S06]  /*22a0*/  FSEL R7, R11, R7, !P1 ;  /* 0x000000070b077208 */ /* 0x000fcc0004800000 */
[----:B-----5:R-:W-:-:S06]  /*22b0*/  DSETP.GEU.AND P1, PT, R6, R12, PT ;  /* 0x0000000c0600722a */ /* 0x020fcc0003f2e000 */
        /* <DEDUP_REMOVED lines=39> */
.L_x_26:
[----:B------:R-:W-:Y:S05]  /*2530*/  BSYNC.RECONVERGENT B2 ;  /* 0x0000000000027941 */ /* 0x000fea0003800200 */
.L_x_25:
[----:B------:R-:W-:Y:S01]  /*2540*/  IMAD.IADD R8, R41, 0x1, -R40 ;  /* 0x0000000129087824 */ /* 0x000fe200078e0a28 */
[----:B------:R-:W-:Y:S04]  /*2550*/  BSSY.RECONVERGENT B2, `(.L_x_28) ;  /* 0x000002b000027945 */ /* 0x000fe80003800200 */
[----:B------:R-:W-:-:S13]  /*2560*/  ISETP.GT.AND P1, PT, R8, 0x400, PT ;  /* 0x000004000800780c */ /* 0x000fda0003f24270 */
[----:B------:R-:W-:Y:S05]  /*2570*/  @!P1 BRA `(.L_x_29) ;  /* 0x0000000000a09947 */ /* 0x000fea0003800000 */
        /* <DEDUP_REMOVED lines=9> */
[----:B------:R-:W5:Y:S04]  /*2610*/  LDG.E.64.CONSTANT R22, desc[UR6][R4.64+0x2000] ;  /* 0x0020000604167981 */ /* 0x000f68000c1e9b00 */
[----:B------:R0:W5:Y:S01]  /*2620*/  LDG.E.64.CONSTANT R8, desc[UR6][R4.64+0x2800] ;  /* 0x0028000604087981 */ /* 0x000162000c1e9b00 */
[----:B------:R-:W-:-:S02]  /*2630*/  VIADD R40, R40, 0x800 ;  /* 0x0000080028287836 */ /* 0x000fc40000000000 */
[----:B------:R-:W-:Y:S01]  /*2640*/  VIADD R43, R43, 0x800 ;  /* 0x000008002b2b7836 */ /* 0x000fe20000000000 */
[----:B0-----:R-:W-:-:S05]  /*2650*/  IADD3 R4, P2, PT, R4, 0x4000, RZ ;  /* 0x0000400004047810 */ /* 0x001fca0007f5e0ff */
        /* <DEDUP_REMOVED lines=22> */
[----:B------:R-:W-:Y:S01]  /*27c0*/  DSETP.GEU.AND P1, PT, R6, R8, PT ;  /* 0x000000080600722a */ /* 0x000fe20003f2e000 */
[----:B------:R-:W-:-:S05]  /*27d0*/  PLOP3.LUT P0, PT, PT, PT, PT, 0x8, 0x80 ;  /* 0x000000000080781c */ /* 0x000fca0003f0e170 */
[----:B------:R-:W-:Y:S02]  /*27e0*/  FSEL R6, R8, R6, !P1 ;  /* 0x0000000608067208 */ /* 0x000fe40004800000 */
[----:B------:R-:W-:-:S07]  /*27f0*/  FSEL R7, R9, R7, !P1 ;  /* 0x0000000709077208 */ /* 0x000fce0004800000 */
.L_x_29:
[----:B------:R-:W-:Y:S05]  /*2800*/  BSYNC.RECONVERGENT B2 ;  /* 0x0000000000027941 */ /* 0x000fea0003800200 */
.L_x_28:
[----:B------:R-:W-:-:S13]  /*2810*/  ISETP.LT.OR P0, PT, R40, R41, P0 ;  /* 0x000000292800720c */ /* 0x000fda0000701670 */
[----:B------:R-:W-:Y:S05]  /*2820*/  @!P0 BRA `(.L_x_21) ;  /* 0x0000000000448947 */ /* 0x000fea0003800000 */
[----:B------:R-:W-:Y:S01]  /*2830*/  IMAD.WIDE.U32 R2, R43, 0x8, R2 ;  /* 0x000000082b027825 */ /* 0x000fe200078e0002 */
[----:B------:R-:W2:Y:S04]  /*2840*/  LDG.E.64.CONSTANT R8, desc[UR6][R4.64+-0x800] ;  /* 0xfff8000604087981 */ /* 0x000ea8000c1e9b00 */
[----:B------:R-:W3:Y:S04]  /*2850*/  LDG.E.64.CONSTANT R10, desc[UR6][R4.64] ;  /* 0x00000006040a7981 */ /* 0x000ee8000c1e9b00 */
[----:B------:R-:W4:Y:S04]  /*2860*/  LDG.E.64.CONSTANT R2, desc[UR6][R2.64] ;  /* 0x0000000602027981 */ /* 0x000f28000c1e9b00 */
[----:B------:R-:W5:Y:S01]  /*2870*/  LDG.E.64.CONSTANT R12, desc[UR6][R4.64+0x800] ;  /* 0x00080006040c7981 */ /* 0x000f62000c1e9b00 */
        /* <DEDUP_REMOVED lines=11> */
[----:B------:R-:W-:-:S07]  /*2930*/  FSEL R7, R13, R3, !P0 ;  /* 0x000000030d077208 */ /* 0x000fce0004000000 */
.L_x_21:
[----:B------:R-:W-:Y:S05]  /*2940*/  BSYNC.RECONVERGENT B1 ;  /* 0x0000000000017941 */ /* 0x000fea0003800200 */
.L_x_19:
[----:B------:R-:W0:Y:S01]  /*2950*/  S2R R10, SR_LANEID ;  /* 0x00000000000a7919 */ /* 0x000e220000000000 */
[----:B------:R-:W-:Y:S04]  /*2960*/  SHFL.DOWN PT, R2, R6, 0x1, 0x1f ;  /* 0x08201f0006027f89 */ /* 0x000fe800000e0000 */
        /* <DEDUP_REMOVED lines=10> */
[----:B------:R-:W-:-:S02]  /*2a10*/  @!P2 MOV R7, 0x400 ;  /* 0x000004000007a802 */ /* 0x000fc40000000f00 */
        /* <DEDUP_REMOVED lines=8> */
[----:B------:R-:W-:Y:S01]  /*2aa0*/  SHFL.DOWN PT, R2, R4, 0x4, 0x1f ;  /* 0x08801f0004027f89 */ /* 0x000fe200000e0000 */
[----:B-1----:R-:W-:-:S03]  /*2ab0*/  @!P2 LEA R7, R8, R7, 0x18 ;  /* 0x000000070807a211 */ /* 0x002fc600078ec0ff */
[----:B------:R-:W0:Y:S02]  /*2ac0*/  SHFL.DOWN PT, R3, R5, 0x4, 0x1f ;  /* 0x08801f0005037f89 */ /* 0x000e2400000e0000 */
[----:B------:R-:W-:Y:S01]  /*2ad0*/  @!P2 IMAD.IADD R9, R6, 0x1, R7 ;  /* 0x000000010609a824 */ /* 0x000fe200078e0207 */
[----:B0-----:R-:W-:-:S06]  /*2ae0*/  DSETP.GEU.AND P0, PT, R4, R2, PT ;  /* 0x000000020400722a */ /* 0x001fcc0003f0e000 */
[----:B------:R-:W-:Y:S02]  /*2af0*/  @!P1 FSEL R4, R2, R4, !P0 ;  /* 0x0000000402049208 */ /* 0x000fe40004000000 */
[----:B------:R-:W-:Y:S02]  /*2b00*/  @!P1 FSEL R5, R3, R5, !P0 ;  /* 0x0000000503059208 */ /* 0x000fe40004000000 */
[----:B------:R-:W-:Y:S01]  /*2b10*/  ISETP.GT.AND P1, PT, R10, 0x17, PT ;  /* 0x000000170a00780c */ /* 0x000fe20003f24270 */
[----:B------:R-:W-:Y:S04]  /*2b20*/  SHFL.DOWN PT, R2, R4, 0x8, 0x1f ;  /* 0x09001f0004027f89 */ /* 0x000fe800000e0000 */
[----:B------:R-:W0:Y:S02]  /*2b30*/  SHFL.DOWN PT, R3, R5, 0x8, 0x1f ;  /* 0x09001f0005037f89 */ /* 0x000e2400000e0000 */
[----:B0-----:R-:W-:-:S06]  /*2b40*/  DSETP.GEU.AND P0, PT, R4, R2, PT ;  /* 0x000000020400722a */ /* 0x001fcc0003f0e000 */
[----:B------:R-:W-:Y:S02]  /*2b50*/  @!P1 FSEL R4, R2, R4, !P0 ;  /* 0x0000000402049208 */ /* 0x000fe40004000000 */
[----:B------:R-:W-:Y:S02]  /*2b60*/  @!P1 FSEL R5, R3, R5, !P0 ;  /* 0x0000000503059208 */ /* 0x000fe40004000000 */
[----:B------:R-:W-:Y:S01]  /*2b70*/  ISETP.GT.AND P1, PT, R10, 0xf, PT ;  /* 0x0000000f0a00780c */ /* 0x000fe20003f24270 */
[----:B------:R-:W-:Y:S04]  /*2b80*/  SHFL.DOWN PT, R2, R4, 0x10, 0x1f ;  /* 0x0a001f0004027f89 */ /* 0x000fe800000e0000 */
[----:B------:R-:W0:Y:S02]  /*2b90*/  SHFL.DOWN PT, R3, R5, 0x10, 0x1f ;  /* 0x0a001f0005037f89 */ /* 0x000e2400000e0000 */
[----:B0-----:R-:W-:-:S06]  /*2ba0*/  DSETP.GEU.AND P0, PT, R4, R2, PT ;  /* 0x000000020400722a */ /* 0x001fcc0003f0e000 */
[----:B------:R-:W-:Y:S02]  /*2bb0*/  FSEL R2, R2, R4, !P0 ;  /* 0x0000000402027208 */ /* 0x000fe40004000000 */
        /* <DEDUP_REMOVED lines=10> */
[----:B--2---:R-:W0:Y:S04]  /*2c60*/  LDS.128 R8, [UR4+0x10] ;  /* 0x00001004ff087984 */ /* 0x004e280008000c00 */
        /* <DEDUP_REMOVED lines=25> */
.L_x_2:
        /* <DEDUP_REMOVED lines=12> */
.L_x_32:
[----:B------:R-:W-:Y:S05]  /*2ec0*/  BSYNC.RECONVERGENT B1 ;  /* 0x0000000000017941 */ /* 0x000fea0003800200 */
.L_x_31:
        /* <DEDUP_REMOVED lines=17> */
.L_x_37:
        /* <DEDUP_REMOVED lines=12> */
.L_x_36:
[----:B------:R-:W-:Y:S05]  /*30a0*/  BSYNC.RECONVERGENT B2 ;  /* 0x0000000000027941 */ /* 0x000fea0003800200 */
.L_x_35:
        /* <DEDUP_REMOVED lines=9> */
.L_x_40:
        /* <DEDUP_REMOVED lines=74> */
.L_x_39:
[----:B------:R-:W-:Y:S05]  /*35e0*/  BSYNC.RECONVERGENT B2 ;  /* 0x0000000000027941 */ /* 0x000fea0003800200 */
.L_x_38:
        /* <DEDUP_REMOVED lines=42> */
.L_x_42:
[----:B------:R-:W-:Y:S05]  /*3890*/  BSYNC.RECONVERGENT B2 ;  /* 0x0000000000027941 */ /* 0x000fea0003800200 */
.L_x_41:
        /* <DEDUP_REMOVED lines=20> */
.L_x_34:
[----:B------:R-:W-:Y:S05]  /*39e0*/  BSYNC.RECONVERGENT B1 ;  /* 0x0000000000017941 */ /* 0x000fea0003800200 */
.L_x_33:
        /* <DEDUP_REMOVED lines=14> */
[----:B------:R-:W-:Y:S01]  /*3ad0*/  IMAD.MOV.U32 R2, RZ, RZ, R9 ;  /* 0x000000ffff027224 */ /* 0x000fe200078e0009 */
[----:B------:R-:W-:Y:S01]  /*3ae0*/  @!P2 MOV R4, 0x400 ;  /* 0x000004000004a802 */ /* 0x000fe20000000f00 */
[----:B------:R-:W-:Y:S01]  /*3af0*/  IMAD.MOV.U32 R3, RZ, RZ, R11 ;  /* 0x000000ffff037224 */ /* 0x000fe200078e000b */
[----:B------:R-:W0:Y:S01]  /*3b00*/  SHFL.DOWN PT, R7, R11, 0x2, 0x1f ;  /* 0x08401f000b077f89 */ /* 0x000e2200000e0000 */
[----:B------:R-:W-:Y:S01]  /*3b10*/  @!P2 SHF.R.U32.HI R0, RZ, 0x2, R5 ;  /* 0x00000002ff00a819 */ /* 0x000fe20000011605 */
[----:B------:R-:W1:Y:S03]  /*3b20*/  @!P2 S2R R13, SR_CgaCtaId ;  /* 0x00000000000da919 */ /* 0x000e660000008800 */
[----:B------:R-:W-:Y:S01]  /*3b30*/  @!P2 LOP3.LUT R0, R0, 0xf8, RZ, 0xc0, !PT ;  /* 0x000000f80000a812 */ /* 0x000fe200078ec0ff */
[----:B0-----:R-:W-:-:S06]  /*3b40*/  DSETP.GEU.AND P0, PT, R2, R6, PT ;  /* 0x000000060200722a */ /* 0x001fcc0003f0e000 */
[----:B------:R-:W-:Y:S02]  /*3b50*/  @!P1 FSEL R9, R6, R9, !P0 ;  /* 0x0000000906099208 */ /* 0x000fe40004000000 */
[----:B------:R-:W-:Y:S02]  /*3b60*/  @!P1 FSEL R11, R7, R11, !P0 ;  /* 0x0000000b070b9208 */ /* 0x000fe40004000000 */
[----:B------:R-:W-:Y:S01]  /*3b70*/  ISETP.GT.AND P1, PT, R8, 0x1b, PT ;  /* 0x0000001b0800780c */ /* 0x000fe20003f24270 */
[----:B------:R-:W-:Y:S01]  /*3b80*/  SHFL.DOWN PT, R2, R9, 0x4, 0x1f ;  /* 0x08801f0009027f89 */ /* 0x000fe200000e0000 */
[----:B------:R-:W-:Y:S01]  /*3b90*/  IMAD.MOV.U32 R6, RZ, RZ, R9 ;  /* 0x000000ffff067224 */ /* 0x000fe200078e0009 */
[----:B-1----:R-:W-:Y:S01]  /*3ba0*/  @!P2 LEA R13, R13, R4, 0x18 ;  /* 0x000000040d0da211 */ /* 0x002fe200078ec0ff */
[----:B------:R-:W-:Y:S01]  /*3bb0*/  IMAD.MOV.U32 R7, RZ, RZ, R11 ;  /* 0x000000ffff077224 */ /* 0x000fe200078e000b */
[----:B------:R-:W0:Y:S03]  /*3bc0*/  SHFL.DOWN PT, R3, R11, 0x4, 0x1f ;  /* 0x08801f000b037f89 */ /* 0x000e2600000e0000 */
[----:B------:R-:W-:-:S02]  /*3bd0*/  @!P2 IMAD.IADD R13, R0, 0x1, R13 ;  /* 0x00000001000da824 */ /* 0x000fc400078e020d */
[----:B0-----:R-:W-:-:S06]  /*3be0*/  DSETP.GEU.AND P0, PT, R6, R2, PT ;  /* 0x000000020600722a */ /* 0x001fcc0003f0e000 */
[----:B------:R-:W-:Y:S02]  /*3bf0*/  @!P1 FSEL R9, R2, R9, !P0 ;  /* 0x0000000902099208 */ /* 0x000fe40004000000 */
[----:B------:R-:W-:Y:S02]  /*3c00*/  @!P1 FSEL R11, R3, R11, !P0 ;  /* 0x0000000b030b9208 */ /* 0x000fe40004000000 */
[----:B------:R-:W-:Y:S01]  /*3c10*/  ISETP.GT.AND P1, PT, R8, 0x17, PT ;  /* 0x000000170800780c */ /* 0x000fe20003f24270 */
[----:B------:R-:W-:Y:S01]  /*3c20*/  SHFL.DOWN PT, R2, R9, 0x8, 0x1f ;  /* 0x09001f0009027f89 */ /* 0x000fe200000e0000 */
[----:B------:R-:W-:Y:S02]  /*3c30*/  IMAD.MOV.U32 R6, RZ, RZ, R9 ;  /* 0x000000ffff067224 */ /* 0x000fe400078e0009 */
[----:B------:R-:W-:Y:S01]  /*3c40*/  IMAD.MOV.U32 R7, RZ, RZ, R11 ;  /* 0x000000ffff077224 */ /* 0x000fe200078e000b */
[----:B------:R-:W0:Y:S05]  /*3c50*/  SHFL.DOWN PT, R3, R11, 0x8, 0x1f ;  /* 0x09001f000b037f89 */ /* 0x000e2a00000e0000 */
        /* <DEDUP_REMOVED lines=20> */
[----:B------:R-:W0:Y:S04]  /*3da0*/  LDS.128 R8, [UR4+0x10] ;  /* 0x00001004ff087984 */ /* 0x000e280008000c00 */
[----:B-1----:R-:W1:Y:S01]  /*3db0*/  LDS.128 R12, [UR4+0x20] ;  /* 0x00002004ff0c7984 */ /* 0x002e620008000c00 */
        /* <DEDUP_REMOVED lines=24> */
.L_x_43:
        /* <DEDUP_REMOVED lines=20> */
[----:B------:R-:W0:Y:S05]  /*4080*/  SHFL.DOWN PT, R7, R0, 0x2, R11 ;  /* 0x0840000000077989 */ /* 0x000e2a00000e000b */
[----:B0-----:R-:W-:-:S06]  /*4090*/  DSETP.GEU.AND P0, PT, R2, R6, PT ;  /* 0x000000060200722a */ /* 0x001fcc0003f0e000 */
[----:B------:R-:W-:Y:S01]  /*40a0*/  @!P1 FSEL R9, R6, R9, !P0 ;  /* 0x0000000906099208 */ /* 0x000fe20004000000 */
[----:B------:R-:W-:Y:S01]  /*40b0*/  VIADD R6, R8, 0x4 ;  /* 0x0000000408067836 */ /* 0x000fe20000000000 */
[----:B------:R-:W-:-:S03]  /*40c0*/  @!P1 FSEL R0, R7, R0, !P0 ;  /* 0x0000000007009208 */ /* 0x000fc60004000000 */
[----:B------:R-:W-:Y:S01]  /*40d0*/  SHFL.DOWN PT, R2, R9, 0x4, R11 ;  /* 0x0880000009027989 */ /* 0x000fe200000e000b */
[----:B------:R-:W-:Y:S01]  /*40e0*/  ISETP.GT.AND P1, PT, R6, R11, PT ;  /* 0x0000000b0600720c */ /* 0x000fe20003f24270 */
[----:B------:R-:W-:Y:S02]  /*40f0*/  IMAD.MOV.U32 R6, RZ, RZ, R9 ;  /* 0x000000ffff067224 */ /* 0x000fe400078e0009 */
[----:B------:R-:W0:Y:S01]  /*4100*/  SHFL.DOWN PT, R3, R0, 0x4, R11 ;  /* 0x0880000000037989 */ /* 0x000e2200000e000b */
[----:B------:R-:W-:-:S06]  /*4110*/  IMAD.MOV.U32 R7, RZ, RZ, R0 ;  /* 0x000000ffff077224 */ /* 0x000fcc00078e0000 */
[----:B0-----:R-:W-:Y:S01]  /*4120*/  DSETP.GEU.AND P0, PT, R6, R2, PT ;  /* 0x000000020600722a */ /* 0x001fe20003f0e000 */
[----:B------:R-:W-:-:S05]  /*4130*/  VIADD R6, R8, 0x8 ;  /* 0x0000000808067836 */ /* 0x000fca0000000000 */
        /* <DEDUP_REMOVED lines=15> */
[----:B------:R-:W-:Y:S02]  /*4230*/  IMAD.MOV.U32 R6, RZ, RZ, R9 ;  /* 0x000000ffff067224 */ /* 0x000fe400078e0009 */
[----:B------:R-:W-:Y:S01]  /*4240*/  IMAD.MOV.U32 R7, RZ, RZ, R0 ;  /* 0x000000ffff077224 */ /* 0x000fe200078e0000 */
[----:B------:R-:W0:Y:S05]  /*4250*/  SHFL.DOWN PT, R3, R0, 0x10, R11 ;  /* 0x0a00000000037989 */ /* 0x000e2a00000e000b */
[----:B0-----:R-:W-:Y:S01]  /*4260*/  DSETP.GEU.AND P1, PT, R6, R2, PT ;  /* 0x000000020600722a */ /* 0x001fe20003f2e000 */
[----:B------:R-:W-:-:S02]  /*4270*/  @!P0 MOV R7, 0x400 ;  /* 0x0000040000078802 */ /* 0x000fc40000000f00 */
[----:B------:R-:W-:Y:S02]  /*4280*/  @!P0 SHF.R.U32.HI R6, RZ, 0x2, R5 ;  /* 0x00000002ff068819 */ /* 0x000fe40000011605 */
[----:B-1----:R-:W-:Y:S02]  /*4290*/  @!P0 LEA R7, R10, R7, 0x18 ;  /* 0x000000070a078211 */ /* 0x002fe400078ec0ff */
[----:B------:R-:W-:Y:S02]  /*42a0*/  @!P0 LOP3.LUT R6, R6, 0xf8, RZ, 0xc0, !PT ;  /* 0x000000f806068812 */ /* 0x000fe400078ec0ff */
[----:B------:R-:W-:Y:S02]  /*42b0*/  @!P2 FSEL R9, R2, R9, !P1 ;  /* 0x000000090209a208 */ /* 0x000fe40004800000 */
[----:B------:R-:W-:Y:S01]  /*42c0*/  @!P2 FSEL R0, R3, R0, !P1 ;  /* 0x000000000300a208 */ /* 0x000fe20004800000 */
[----:B------:R-:W-:Y:S02]  /*42d0*/  @!P0 IMAD.IADD R3, R6, 0x1, R7 ;  /* 0x0000000106038824 */ /* 0x000fe400078e0207 */
[----:B------:R-:W-:-:S02]  /*42e0*/  IMAD.MOV.U32 R6, RZ, RZ, R9 ;  /* 0x000000ffff067224 */ /* 0x000fc400078e0009 */
[----:B------:R-:W-:-:S05]  /*42f0*/  IMAD.MOV.U32 R7, RZ, RZ, R0 ;  /* 0x000000ffff077224 */ /* 0x000fca00078e0000 */
[----:B------:R1:W-:Y:S01]  /*4300*/  @!P0 STS.64 [R3+0x8], R6 ;  /* 0x0000080603008388 */ /* 0x0003e20000000a00 */
[----:B------:R-:W-:Y:S01]  /*4310*/  BAR.SYNC.DEFER_BLOCKING 0x0 ;  /* 0x0000000000007b1d */ /* 0x000fe20000010000 */
[----:B------:R-:W-:-:S13]  /*4320*/  ISETP.NE.AND P0, PT, R5, RZ, PT ;  /* 0x000000ff0500720c */ /* 0x000fda0003f05270 */
[----:B-1----:R-:W-:Y:S05]  /*4330*/  @P0 BRA `(.L_x_17) ;  /* 0x0000001800340947 */ /* 0x002fea0003800000 */
[----:B------:R-:W0:Y:S01]  /*4340*/  S2UR UR5, SR_CgaCtaId ;  /* 0x00000000000579c3 */ /* 0x000e220000008800 */
[----:B------:R-:W-:Y:S01]  /*4350*/  UMOV UR4, 0x400 ;  /* 0x0000040000047882 */ /* 0x000fe20000000000 */
[C---:B------:R-:W-:Y:S02]  /*4360*/  ISETP.GT.AND P3, PT, R4.reuse, 0x20, PT ;  /* 0x000000200400780c */ /* 0x040fe40003f64270 */
        /* <DEDUP_REMOVED lines=10> */
[----:B------:R-:W-:Y:S01]  /*4410*/  ISETP.GT.AND P1, PT, R4, 0x60, PT ;  /* 0x000000600400780c */ /* 0x000fe20003f24270 */
[----:B------:R-:W-:Y:S02]  /*4420*/  IMAD.MOV.U32 R2, RZ, RZ, R6 ;  /* 0x000000ffff027224 */ /* 0x000fe400078e0006 */
        /* <DEDUP_REMOVED lines=29> */
.L_x_30:
[----:B------:R-:W0:Y:S01]  /*4600*/  S2R R41, SR_TID.X ;  /* 0x0000000000297919 */ /* 0x000e220000002100 */
[----:B------:R-:W0:Y:S02]  /*4610*/  LDC.64 R6, c[0x0][0x380] ;  /* 0x0000e000ff067b82 */ /* 0x000e240000000a00 */
[----:B0-----:R-:W-:-:S05]  /*4620*/  IMAD.WIDE.U32 R6, R41, 0x8, R6 ;  /* 0x0000000829067825 */ /* 0x001fca00078e0006 */
[----:B------:R-:W2:Y:S04]  /*4630*/  LDG.E.64.CONSTANT R20, desc[UR6][R6.64] ;  /* 0x0000000606147981 */ /* 0x000ea8000c1e9b00 */
[----:B------:R-:W2:Y:S04]  /*4640*/  LDG.E.64.CONSTANT R2, desc[UR6][R6.64+0x800] ;  /* 0x0008000606027981 */ /* 0x000ea8000c1e9b00 */
[----:B------:R-:W3:Y:S04]  /*4650*/  LDG.E.64.CONSTANT R8, desc[UR6][R6.64+0x1000] ;  /* 0x0010000606087981 */ /* 0x000ee8000c1e9b00 */
[----:B------:R-:W4:Y:S04]  /*4660*/  LDG.E.64.CONSTANT R10, desc[UR6][R6.64+0x1800] ;  /* 0x00180006060a7981 */ /* 0x000f28000c1e9b00 */
[----:B------:R-:W5:Y:S04]  /*4670*/  LDG.E.64.CONSTANT R12, desc[UR6][R6.64+0x2000] ;  /* 0x00200006060c7981 */ /* 0x000f68000c1e9b00 */
[----:B------:R-:W5:Y:S04]  /*4680*/  LDG.E.64.CONSTANT R14, desc[UR6][R6.64+0x2800] ;  /* 0x00280006060e7981 */ /* 0x000f68000c1e9b00 */
[----:B------:R-:W5:Y:S04]  /*4690*/  LDG.E.64.CONSTANT R16, desc[UR6][R6.64+0x3000] ;  /* 0x0030000606107981 */ /* 0x000f68000c1e9b00 */
[----:B------:R-:W5:Y:S01]  /*46a0*/  LDG.E.64.CONSTANT R18, desc[UR6][R6.64+0x3800] ;  /* 0x0038000606127981 */ /* 0x000f62000c1e9b00 */
[----:B------:R-:W-:Y:S01]  /*46b0*/  ISETP.GE.U32.AND P1, PT, R4, 0x1000, PT ;  /* 0x000010000400780c */ /* 0x000fe20003f26070 */
[----:B------:R-:W-:Y:S01]  /*46c0*/  IMAD.MOV.U32 R45, RZ, RZ, 0x800 ;  /* 0x00000800ff2d7424 */ /* 0x000fe200078e00ff */
[----:B--2---:R-:W-:-:S06]  /*46d0*/  DSETP.GEU.AND P0, PT, R20, R2, PT ;  /* 0x000000021400722a */ /* 0x004fcc0003f0e000 */
        /* <DEDUP_REMOVED lines=21> */
[----:B------:R-:W0:Y:S01]  /*4830*/  LDC R24, c[0x0][0x390] ;  /* 0x0000e400ff187b82 */ /* 0x000e220000000800 */
[----:B------:R-:W-:Y:S02]  /*4840*/  VIADD R0, R4, 0xfffff800 ;  /* 0xfffff80004007836 */ /* 0x000fe40000000000 */
[----:B------:R-:W-:-:S07]  /*4850*/  IMAD.MOV.U32 R45, RZ, RZ, 0x800 ;  /* 0x00000800ff2d7424 */ /* 0x000fce00078e00ff */
.L_x_46:
[----:B------:R-:W-:-:S05]  /*4860*/  IMAD.WIDE R4, R45, 0x8, R6 ;  /* 0x000000082d047825 */ /* 0x000fca00078e0206 */
[----:B------:R-:W2:Y:S04]  /*4870*/  LDG.E.64.CONSTANT R10, desc[UR6][R4.64] ;  /* 0x00000006040a7981 */ /* 0x000ea8000c1e9b00 */
[----:B------:R-:W3:Y:S04]  /*4880*/  LDG.E.64.CONSTANT R12, desc[UR6][R4.64+0x800] ;  /* 0x00080006040c7981 */ /* 0x000ee8000c1e9b00 */
[----:B------:R-:W4:Y:S04]  /*4890*/  LDG.E.64.CONSTANT R14, desc[UR6][R4.64+0x1000] ;  /* 0x00100006040e7981 */ /* 0x000f28000c1e9b00 */
[----:B------:R-:W5:Y:S04]  /*48a0*/  LDG.E.64.CONSTANT R16, desc[UR6][R4.64+0x1800] ;  /* 0x0018000604107981 */ /* 0x000f68000c1e9b00 */
[----:B------:R-:W5:Y:S04]  /*48b0*/  LDG.E.64.CONSTANT R18, desc[UR6][R4.64+0x2000] ;  /* 0x0020000604127981 */ /* 0x000f68000c1e9b00 */
[----:B------:R-:W5:Y:S04]  /*48c0*/  LDG.E.64.CONSTANT R20, desc[UR6][R4.64+0x2800] ;  /* 0x0028000604147981 */ /* 0x000f68000c1e9b00 */
[----:B------:R-:W5:Y:S04]  /*48d0*/  LDG.E.64.CONSTANT R22, desc[UR6][R4.64+0x3000] ;  /* 0x0030000604167981 */ /* 0x000f68000c1e9b00 */
[----:B------:R0:W5:Y:S02]  /*48e0*/  LDG.E.64.CONSTANT R8, desc[UR6][R4.64+0x3800] ;  /* 0x0038000604087981 */ /* 0x000164000c1e9b00 */
[----:B0-----:R-:W-:-:S04]  /*48f0*/  IMAD.MOV.U32 R4, RZ, RZ, R24 ;  /* 0x000000ffff047224 */ /* 0x001fc800078e0018 */
[----:B------:R-:W-:-:S05]  /*4900*/  IMAD.IADD R5, R4, 0x1, -R45 ;  /* 0x0000000104057824 */ /* 0x000fca00078e0a2d */
[----:B------:R-:W-:Y:S01]  /*4910*/  ISETP.GE.AND P1, PT, R5, 0x800, PT ;  /* 0x000008000500780c */ /* 0x000fe20003f26270 */
        /* <DEDUP_REMOVED lines=25> */
[----:B------:R-:W-:-:S05]  /*4ab0*/  VIADD R45, R45, 0x800 ;  /* 0x000008002d2d7836 */ /* 0x000fca0000000000 */
[----:B------:R-:W-:-:S13]  /*4ac0*/  ISETP.GT.AND P0, PT, R45, R0, PT ;  /* 0x000000002d00720c */ /* 0x000fda0003f04270 */
[----:B------:R-:W-:Y:S05]  /*4ad0*/  @!P0 BRA `(.L_x_46) ;  /* 0xfffffffc00608947 */ /* 0x000fea000383ffff */
.L_x_44:
[----:B------:R-:W-:-:S13]  /*4ae0*/  ISETP.GE.AND P0, PT, R45, R4, PT ;  /* 0x000000042d00720c */ /* 0x000fda0003f06270 */
[----:B------:R-:W-:Y:S05]  /*4af0*/  @P0 BRA `(.L_x_45) ;  /* 0x0000000800fc0947 */ /* 0x000fea0003800000 */
[----:B------:R-:W-:Y:S01]  /*4b00*/  IMAD.IADD R0, R4, 0x1, -R45 ;  /* 0x0000000104007824 */ /* 0x000fe200078e0a2d */
[----:B------:R-:W-:Y:S04]  /*4b10*/  BSSY.RECONVERGENT B1, `(.L_x_45) ;  /* 0x00000bd000017945 */ /* 0x000fe80003800200 */
[----:B------:R-:W-:-:S13]  /*4b20*/  ISETP.GE.AND P0, PT, R41, R0, PT ;  /* 0x000000002900720c */ /* 0x000fda0003f06270 */
[----:B------:R-:W-:Y:S05]  /*4b30*/  @P0 BRA `(.L_x_47) ;  /* 0x0000000800e80947 */ /* 0x000fea0003800000 */
[----:B------:R-:W-:Y:S01]  /*4b40*/  LOP3.LUT R5, RZ, R41, RZ, 0x33, !PT ;  /* 0x00000029ff057212 */ /* 0x000fe200078e33ff */
[----:B------:R-:W-:Y:S01]  /*4b50*/  BSSY.RECONVERGENT B2, `(.L_x_48) ;  /* 0x0000017000027945 */ /* 0x000fe20003800200 */
[----:B------:R-:W-:Y:S02]  /*4b60*/  IMAD.MOV.U32 R43, RZ, RZ, R41 ;  /* 0x000000ffff2b7224 */ /* 0x000fe400078e0029 */
[----:B------:R-:W-:-:S04]  /*4b70*/  IADD3 R4, PT, PT, -R45, R4, R5 ;  /* 0x000000042d047210 */ /* 0x000fc80007ffe105 */
[C---:B------:R-:W-:Y:S02]  /*4b80*/  LOP3.LUT R5, R4.reuse, 0x300, RZ, 0xc0, !PT ;  /* 0x0000030004057812 */ /* 0x040fe400078ec0ff */
[----:B------:R-:W-:Y:S02]  /*4b90*/  ISETP.GE.U32.AND P2, PT, R4, 0x300, PT ;  /* 0x000003000400780c */ /* 0x000fe40003f46070 */
[----:B------:R-:W-:-:S13]  /*4ba0*/  ISETP.NE.AND P0, PT, R5, 0x300, PT ;  /* 0x000003000500780c */ /* 0x000fda0003f05270 */
[----:B------:R-:W-:Y:S05]  /*4bb0*/  @!P0 BRA `(.L_x_49) ;  /* 0x0000000000408947 */ /* 0x000fea0003800000 */
[----:B------:R-:W0:Y:S01]  /*4bc0*/  LDC.64 R6, c[0x0][0x380] ;  /* 0x0000e000ff067b82 */ /* 0x000e220000000a00 */
[----:B------:R-:W-:Y:S01]  /*4bd0*/  LEA.HI R4, R4, 0x1, RZ, 0x18 ;  /* 0x0000000104047811 */ /* 0x000fe200078fc0ff */
[----:B------:R-:W-:Y:S02]  /*4be0*/  IMAD.IADD R9, R41, 0x1, R45 ;  /* 0x0000000129097824 */ /* 0x000fe400078e022d */
[----:B------:R-:W-:Y:S01]  /*4bf0*/  IMAD.MOV.U32 R43, RZ, RZ, R41 ;  /* 0x000000ffff2b7224 */ /* 0x000fe200078e0029 */
[----:B------:R-:W-:-:S05]  /*4c00*/  LOP3.LUT R4, R4, 0x3, RZ, 0xc0, !PT ;  /* 0x0000000304047812 */ /* 0x000fca00078ec0ff */
[----:B------:R-:W-:-:S07]  /*4c10*/  IMAD.MOV R8, RZ, RZ, -R4 ;  /* 0x000000ffff087224 */ /* 0x000fce00078e0a04 */
.L_x_50:
[----:B0-----:R-:W-:-:S06]  /*4c20*/  IMAD.WIDE.U32 R4, R9, 0x8, R6 ;  /* 0x0000000809047825 */ /* 0x001fcc00078e0006 */
        /* <DEDUP_REMOVED lines=9> */
.L_x_49:
[----:B------:R-:W-:Y:S05]  /*4cc0*/  BSYNC.RECONVERGENT B2 ;  /* 0x0000000000027941 */ /* 0x000fea0003800200 */
.L_x_48:
[----:B------:R-:W-:Y:S05]  /*4cd0*/  @!P2 BRA `(.L_x_47) ;  /* 0x000000080080a947 */ /* 0x000fea0003800000 */
[----:B------:R-:W0:Y:S01]  /*4ce0*/  LDCU.64 UR4, c[0x0][0x380] ;  /* 0x00007000ff0477ac */ /* 0x000e220008000a00 */
[----:B------:R-:W-:Y:S01]  /*4cf0*/  IMAD.IADD R7, R0, 0x1, -R43 ;  /* 0x0000000100077824 */ /* 0x000fe200078e0a2b */
[C---:B------:R-:W-:Y:S01]  /*4d00*/  IADD3 R5, P0, PT, R43.reuse, R45, RZ ;  /* 0x0000002d2b057210 */ /* 0x040fe20007f1e0ff */
[----:B------:R-:W-:Y:S01]  /*4d10*/  BSSY.RECONVERGENT B2, `(.L_x_51) ;  /* 0x000005a000027945 */ /* 0x000fe20003800200 */
[----:B------:R-:W-:Y:S02]  /*4d20*/  IMAD.IADD R45, R43, 0x1, R45 ;  /* 0x000000012b2d7824 */ /* 0x000fe400078e022d */
        /* <DEDUP_REMOVED lines=8> */
[----:B------:R-:W0:Y:S01]  /*4db0*/  LDC.64 R6, c[0x0][0x380] ;  /* 0x0000e000ff067b82 */ /* 0x000e220000000a00 */
[----:B------:R-:W-:Y:S01]  /*4dc0*/  PLOP3.LUT P0, PT, PT, PT, PT, 0x8, 0x80 ;  /* 0x000000000080781c */ /* 0x000fe20003f0e170 */
[----:B------:R-:W-:-:S12]  /*4dd0*/  VIADD R40, R0, 0xfffff400 ;  /* 0xfffff40000287836 */ /* 0x000fd80000000000 */
.L_x_53:
[C---:B0-----:R-:W-:Y:S01]  /*4de0*/  IMAD.WIDE.U32 R38, R45.reuse, 0x8, R6 ;  /* 0x000000082d267825 */ /* 0x041fe200078e0006 */
        /* <DEDUP_REMOVED lines=76> */
.L_x_52:
[----:B------:R-:W-:Y:S05]  /*52b0*/  BSYNC.RECONVERGENT B2 ;  /* 0x0000000000027941 */ /* 0x000fea0003800200 */
.L_x_51:
[----:B------:R-:W-:Y:S01]  /*52c0*/  IMAD.IADD R6, R0, 0x1, -R43 ;  /* 0x0000000100067824 */ /* 0x000fe200078e0a2b */
[----:B------:R-:W-:Y:S04]  /*52d0*/  BSSY.RECONVERGENT B2, `(.L_x_54) ;  /* 0x000002c000027945 */ /* 0x000fe80003800200 */
[----:B------:R-:W-:-:S13]  /*52e0*/  ISETP.GT.AND P1, PT, R6, 0x400, PT ;  /* 0x000004000600780c */ /* 0x000fda0003f24270 */
[----:B------:R-:W-:Y:S05]  /*52f0*/  @!P1 BRA `(.L_x_55) ;  /* 0x0000000000a49947 */ /* 0x000fea0003800000 */
[----:B------:R-:W0:Y:S01]  /*5300*/  LDC.64 R16, c[0x0][0x380] ;  /* 0x0000e000ff107b82 */ /* 0x000e220000000a00 */
[----:B------:R-:W2:Y:S04]  /*5310*/  LDG.E.64.CONSTANT R10, desc[UR6][R4.64+-0x800] ;  /* 0xfff80006040a7981 */ /* 0x000ea8000c1e9b00 */
[----:B------:R-:W3:Y:S01]  /*5320*/  LDG.E.64.CONSTANT R12, desc[UR6][R4.64] ;  /* 0x00000006040c7981 */ /* 0x000ee2000c1e9b00 */
[----:B------:R-:W-:-:S03]  /*5330*/  VIADD R7, R45, 0x400 ;  /* 0x000004002d077836 */ /* 0x000fc60000000000 */
[----:B------:R-:W4:Y:S04]  /*5340*/  LDG.E.64.CONSTANT R14, desc[UR6][R4.64+0x800] ;  /* 0x00080006040e7981 */ /* 0x000f28000c1e9b00 */
[----:B------:R-:W5:Y:S04]  /*5350*/  LDG.E.64.CONSTANT R18, desc[UR6][R4.64+0x1800] ;  /* 0x0018000604127981 */ /* 0x000f68000c1e9b00 */
[----:B------:R-:W5:Y:S01]  /*5360*/  LDG.E.64.CONSTANT R20, desc[UR6][R4.64+0x2000] ;  /* 0x0020000604147981 */ /* 0x000f62000c1e9b00 */
[----:B0-----:R-:W-:-:S06]  /*5370*/  IMAD.WIDE.U32 R8, R45, 0x8, R16 ;  /* 0x000000082d087825 */ /* 0x001fcc00078e0010 */
[----:B------:R-:W2:Y:S01]  /*5380*/  LDG.E.64.CONSTANT R8, desc[UR6][R8.64] ;  /* 0x0000000608087981 */ /* 0x000ea2000c1e9b00 */
[----:B------:R-:W-:-:S03]  /*5390*/  IMAD.WIDE.U32 R16, R7, 0x8, R16 ;  /* 0x0000000807107825 */ /* 0x000fc600078e0010 */
[----:B------:R0:W5:Y:S04]  /*53a0*/  LDG.E.64.CONSTANT R6, desc[UR6][R4.64+0x2800] ;  /* 0x0028000604067981 */ /* 0x000168000c1e9b00 */
[----:B------:R-:W5:Y:S01]  /*53b0*/  LDG.E.64.CONSTANT R16, desc[UR6][R16.64] ;  /* 0x0000000610107981 */ /* 0x000f62000c1e9b00 */
[----:B------:R-:W-:Y:S01]  /*53c0*/  VIADD R43, R43, 0x800 ;  /* 0x000008002b2b7836 */ /* 0x000fe20000000000 */
[----:B0-----:R-:W-:Y:S01]  /*53d0*/  IADD3 R4, P2, PT, R4, 0x4000, RZ ;  /* 0x0000400004047810 */ /* 0x001fe20007f5e0ff */
[----:B------:R-:W-:-:S04]  /*53e0*/  VIADD R45, R45, 0x800 ;  /* 0x000008002d2d7836 */ /* 0x000fc80000000000 */
[----:B------:R-:W-:Y:S01]  /*53f0*/  IMAD.X R5, RZ, RZ, R5, P2 ;  /* 0x000000ffff057224 */ /* 0x000fe200010e0605 */
        /* <DEDUP_REMOVED lines=25> */
.L_x_55:
[----:B------:R-:W-:Y:S05]  /*5590*/  BSYNC.RECONVERGENT B2 ;  /* 0x0000000000027941 */ /* 0x000fea0003800200 */
.L_x_54:
[----:B------:R-:W-:-:S13]  /*55a0*/  ISETP.LT.OR P0, PT, R43, R0, P0 ;  /* 0x000000002b00720c */ /* 0x000fda0000701670 */
[----:B------:R-:W-:Y:S05]  /*55b0*/  @!P0 BRA `(.L_x_47) ;  /* 0x0000000000488947 */ /* 0x000fea0003800000 */
[----:B------:R-:W0:Y:S01]  /*55c0*/  LDC.64 R6, c[0x0][0x380] ;  /* 0x0000e000ff067b82 */ /* 0x000e220000000a00 */
[----:B------:R-:W2:Y:S04]  /*55d0*/  LDG.E.64.CONSTANT R8, desc[UR6][R4.64+-0x800] ;  /* 0xfff8000604087981 */ /* 0x000ea8000c1e9b00 */
[----:B------:R-:W3:Y:S04]  /*55e0*/  LDG.E.64.CONSTANT R10, desc[UR6][R4.64] ;  /* 0x00000006040a7981 */ /* 0x000ee8000c1e9b00 */
[----:B------:R-:W4:Y:S01]  /*55f0*/  LDG.E.64.CONSTANT R12, desc[UR6][R4.64+0x800] ;  /* 0x00080006040c7981 */ /* 0x000f22000c1e9b00 */
[----:B0-----:R-:W-:-:S06]  /*5600*/  IMAD.WIDE.U32 R6, R45, 0x8, R6 ;  /* 0x000000082d067825 */ /* 0x001fcc00078e0006 */
[----:B------:R-:W5:Y:S02]  /*5610*/  LDG.E.64.CONSTANT R6, desc[UR6][R6.64] ;  /* 0x0000000606067981 */ /* 0x000f64000c1e9b00 */
[----:B-----5:R-:W-:-:S06]  /*5620*/  DSETP.GEU.AND P0, PT, R2, R6, PT ;  /* 0x000000060200722a */ /* 0x020fcc0003f0e000 */
        /* <DEDUP_REMOVED lines=10> */
[----:B------:R-:W-:-:S07]  /*56d0*/  FSEL R3, R13, R3, !P0 ;  /* 0x000000030d037208 */ /* 0x000fce0004000000 */
.L_x_47:
[----:B------:R-:W-:Y:S05]  /*56e0*/  BSYNC.RECONVERGENT B1 ;  /* 0x0000000000017941 */ /* 0x000fea0003800200 */
.L_x_45:
        /* <DEDUP_REMOVED lines=54> */
[----:B------:R-:W1:Y:S01]  /*5a50*/  S2UR UR5, SR_CgaCtaId ;  /* 0x00000000000579c3 */ /* 0x000e620000008800 */
[----:B------:R-:W-:Y:S02]  /*5a60*/  UMOV UR4, 0x400 ;  /* 0x0000040000047882 */ /* 0x000fe40000000000 */
[----:B-1----:R-:W-:-:S09]  /*5a70*/  ULEA UR4, UR5, UR4, 0x18 ;  /* 0x0000000405047291 */ /* 0x002fd2000f8ec0ff */
[----:B0-----:R-:W0:Y:S04]  /*5a80*/  LDS.128 R8, [UR4+0x10] ;  /* 0x00001004ff087984 */ /* 0x001e280008000c00 */
        /* <DEDUP_REMOVED lines=23> */
[----:B------:R-:W-:-:S07]  /*5c00*/  FSEL R7, R3, R5, !P1 ;  /* 0x0000000503077208 */ /* 0x000fce0004800000 */
.L_x_17:
[----:B------:R-:W-:Y:S05]  /*5c10*/  BSYNC.RECONVERGENT B0 ;  /* 0x0000000000007941 */ /* 0x000fea0003800200 */
.L_x_1:
[----:B------:R-:W-:Y:S05]  /*5c20*/  @P0 EXIT ;  /* 0x000000000000094d */ /* 0x000fea0003800000 */
[----:B------:R-:W4:Y:S01]  /*5c30*/  LDCU.64 UR8, c[0x0][0x398] ;  /* 0x00007300ff0877ac */ /* 0x000f220008000a00 */
[----:B---3--:R-:W3:Y:S01]  /*5c40*/  LDC.64 R4, c[0x0][0x388] ;  /* 0x0000e200ff047b82 */ /* 0x008ee20000000a00 */
[----:B------:R-:W0:Y:S01]  /*5c50*/  LDCU.64 UR4, c[0x0][0x398] ;  /* 0x00007300ff0477ac */ /* 0x000e220008000a00 */
[----:B----4-:R-:W-:-:S06]  /*5c60*/  DSETP.GT.AND P0, PT, R6, UR8, PT ;  /* 0x0000000806007e2a */ /* 0x010fcc000bf04000 */
[----:B012---:R-:W-:Y:S02]  /*5c70*/  FSEL R2, R6, UR4, P0 ;  /* 0x0000000406027c08 */ /* 0x007fe40008000000 */
[----:B------:R-:W-:-:S05]  /*5c80*/  FSEL R3, R7, UR5, P0 ;  /* 0x0000000507037c08 */ /* 0x000fca0008000000 */
[----:B---3--:R-:W-:Y:S01]  /*5c90*/  STG.E.64 desc[UR6][R4.64], R2 ;  /* 0x0000000204007986 */ /* 0x008fe2000c101b06 */
[----:B------:R-:W-:Y:S05]  /*5ca0*/  EXIT ;  /* 0x000000000000794d */ /* 0x000fea0003800000 */
.L_x_56:
[----:B------:R-:W-:-:S00]  /*5cb0*/  BRA `(.L_x_56) ;  /* 0xfffffffc00fc7947 */ /* 0x000fc0000383ffff */
[----:B------:R-:W-:-:S00]  /*5cc0*/  NOP ;  /* 0x0000000000007918 */ /* 0x000fc00000000000 */
        /* <DEDUP_REMOVED lines=11> */
.L_x_149:


//--------------------- .text._ZN3cub18CUB_300001_SM_10006detail6reduce18DeviceReduceKernelINS2_10policy_hubIdjN4cuda3__47maximumIvEEE10Policy1000EPdjS8_dNS5_3std3__410__identityEEEvT0_PT3_T1_NS0_13GridEvenShareISI_EET2_T4_ --------------------------
	.section	.text._ZN3cub18CUB_300001_SM_10006detail6reduce18DeviceReduceKernelINS2_10policy_hubIdjN4cuda3__47maximumIvEEE10Policy1000EPdjS8_dNS5_3std3__410__identityEEEvT0_PT3_T1_NS0_13GridEvenShareISI_EET2_T4_,"ax",@progbits
	.align	128
        .global         _ZN3cub18CUB_300001_SM_10006detail6reduce18DeviceReduceKernelINS2_10policy_hubIdjN4cuda3__47maximumIvEEE10Policy1000EPdjS8_dNS5_3std3__410__identityEEEvT0_PT3_T1_NS0_13GridEvenShareISI_EET2_T4_
        .type           _ZN3cub18CUB_300001_SM_10006detail6reduce18DeviceReduceKernelINS2_10policy_hubIdjN4cuda3__47maximumIvEEE10Policy1000EPdjS8_dNS5_3std3__410__identityEEEvT0_PT3_T1_NS0_13GridEvenShareISI_EET2_T4_,@function
        .size           _ZN3cub18CUB_300001_SM_10006detail6reduce18DeviceReduceKernelINS2_10policy_hubIdjN4cuda3__47maximumIvEEE10Policy1000EPdjS8_dNS5_3std3__410__identityEEEvT0_PT3_T1_NS0_13GridEvenShareISI_EET2_T4_,(.L_x_150 - _ZN3cub18CUB_300001_SM_10006detail6reduce18DeviceReduceKernelINS2_10policy_hubIdjN4cuda3__47maximumIvEEE10Policy1000EPdjS8_dNS5_3std3__410__identityEEEvT0_PT3_T1_NS0_13GridEvenShareISI_EET2_T4_)
        .other          _ZN3cub18CUB_300001_SM_10006detail6reduce18DeviceReduceKernelINS2_10policy_hubIdjN4cuda3__47maximumIvEEE10Policy1000EPdjS8_dNS5_3std3__410__identityEEEvT0_PT3_T1_NS0_13GridEvenShareISI_EET2_T4_,@"STO_CUDA_ENTRY STV_DEFAULT"
_ZN3cub18CUB_300001_SM_10006detail6reduce18DeviceReduceKernelINS2_10policy_hubIdjN4cuda3__47maximumIvEEE10Policy1000EPdjS8_dNS5_3std3__410__identityEEEvT0_PT3_T1_NS0_13GridEvenShareISI_EET2_T4_:
.text._ZN3cub18CUB_300001_SM_10006detail6reduce18DeviceReduceKernelINS2_10policy_hubIdjN4cuda3__47maximumIvEEE10Policy1000EPdjS8_dNS5_3std3__410__identityEEEvT0_PT3_T1_NS0_13GridEvenShareISI_EET2_T4_:
[----:B------:R-:W-:Y:S01]  /*0000*/  LDC R1, c[0x0][0x37c] ;  /* 0x0000df00ff017b82 */ /* 0x000fe20000000800 */
[----:B------:R-:W0:Y:S07]  /*0010*/  LDCU UR4, c[0x0][0x380] ;  /* 0x00007000ff0477ac */ /* 0x000e2e0008000800 */
[----:B------:R-:W1:Y:S01]  /*0020*/  S2UR UR16, SR_CTAID.X ;  /* 0x00000000001079c3 */ /* 0x000e620000002500 */
[----:B------:R-:W-:Y:S01]  /*0030*/  BSSY.RECONVERGENT B0, `(.L_x_57) ;  /* 0x00003fa000007945 */ /* 0x000fe20003800200 */
[----:B------:R-:W2:Y:S01]  /*0040*/  LDCU UR5, c[0x0][0x3ac] ;  /* 0x00007580ff0577ac */ /* 0x000ea20008000800 */
[----:B------:R-:W3:Y:S01]  /*0050*/  LDCU.64 UR10, c[0x0][0x358] ;  /* 0x00006b00ff0a77ac */ /* 0x000ee20008000a00 */
[----:B0-----:R-:W-:-:S02]  /*0060*/  ULOP3.LUT UP0, URZ, UR4, 0x1f, URZ, 0xc0, !UPT ;  /* 0x0000001f04ff7892 */ /* 0x001fc4000f80c0ff */
[----:B--2---:R-:W-:-:S07]  /*0070*/  USHF.L.U32 UR5, UR5, 0xb, URZ ;  /* 0x0000000b05057899 */ /* 0x004fce00080006ff */
[----:B---3--:R-:W-:Y:S05]  /*0080*/  BRA.U UP0, `(.L_x_58) ;  /* 0x0000001d00dc7547 */ /* 0x008fea000b800000 */
[----:B------:R-:W1:Y:S02]  /*0090*/  LDCU UR8, c[0x0][0x3a8] ;  /* 0x00007500ff0877ac */ /* 0x000e640008000800 */
[----:B-1----:R-:W-:-:S04]  /*00a0*/  UIMAD UR12, UR16, -0x800, UR8 ;  /* 0xfffff800100c78a4 */ /* 0x002fc8000f8e0208 */
[----:B------:R-:W-:-:S09]  /*00b0*/  UISETP.GT.U32.AND UP0, UPT, UR12, 0x7ff, UPT ;  /* 0x000007ff0c00788c */ /* 0x000fd2000bf04070 */
[----:B------:R-:W-:Y:S05]  /*00c0*/  BRA.U UP0, `(.L_x_59) ;  /* 0x0000001100407547 */ /* 0x000fea000b800000 */
[----:B------:R-:W0:Y:S01]  /*00d0*/  S2R R0, SR_TID.X ;  /* 0x0000000000007919 */ /* 0x000e220000002100 */
[----:B------:R-:W-:Y:S01]  /*00e0*/  BSSY.RECONVERGENT B1, `(.L_x_60) ;  /* 0x000000b000017945 */ /* 0x000fe20003800200 */
[----:B------:R-:W-:Y:S02]  /*00f0*/  CS2R R2, SRZ ;  /* 0x0000000000027805 */ /* 0x000fe4000001ff00 */
[----:B0-----:R-:W-:Y:S01]  /*0100*/  ISETP.GE.U32.AND P0, PT, R0, UR12, PT ;  /* 0x0000000c00007c0c */ /* 0x001fe2000bf06070 */
[----:B------:R-:W-:-:S12]  /*0110*/  IMAD.MOV.U32 R8, RZ, RZ, R0 ;  /* 0x000000ffff087224 */ /* 0x000fd800078e0000 */
[----:B------:R-:W-:Y:S05]  /*0120*/  @P0 BRA `(.L_x_61) ;  /* 0x0000000000180947 */ /* 0x000fea0003800000 */
[----:B------:R-:W0:Y:S01]  /*0130*/  LDC.64 R2, c[0x0][0x380] ;  /* 0x0000e000ff027b82 */ /* 0x000e220000000a00 */
[----:B------:R-:W-:-:S04]  /*0140*/  IMAD.U32 R5, RZ, RZ, UR16 ;  /* 0x00000010ff057e24 */ /* 0x000fc8000f8e00ff */
[----:B------:R-:W-:-:S04]  /*0150*/  IMAD R5, R5, 0x800, R0 ;  /* 0x0000080005057824 */ /* 0x000fc800078e0200 */
[----:B0-----:R-:W-:-:S06]  /*0160*/  IMAD.WIDE.U32 R2, R5, 0x8, R2 ;  /* 0x0000000805027825 */ /* 0x001fcc00078e0002 */
[----:B------:R-:W5:Y:S01]  /*0170*/  LDG.E.64.CONSTANT R2, desc[UR10][R2.64] ;  /* 0x0000000a02027981 */ /* 0x000f62000c1e9b00 */
[----:B------:R-:W-:-:S07]  /*0180*/  VIADD R8, R0, 0x100 ;  /* 0x0000010000087836 */ /* 0x000fce0000000000 */
.L_x_61:
[----:B------:R-:W-:Y:S05]  /*0190*/  BSYNC.RECONVERGENT B1 ;  /* 0x0000000000017941 */ /* 0x000fea0003800200 */
.L_x_60:
[----:B------:R-:W-:Y:S01]  /*01a0*/  ISETP.GE.U32.AND P0, PT, R8, UR12, PT ;  /* 0x0000000c08007c0c */ /* 0x000fe2000bf06070 */
[----:B------:R-:W-:-:S12]  /*01b0*/  BSSY.RECONVERGENT B1, `(.L_x_62) ;  /* 0x000003d000017945 */ /* 0x000fd80003800200 */
[----:B------:R-:W-:Y:S05]  /*01c0*/  @P0 BRA `(.L_x_63) ;  /* 0x0000000000ec0947 */ /* 0x000fea0003800000 */
[----:B------:R-:W-:Y:S01]  /*01d0*/  LOP3.LUT R4, RZ, R8, RZ, 0x33, !PT ;  /* 0x00000008ff047212 */ /* 0x000fe200078e33ff */
[----:B------:R-:W-:Y:S01]  /*01e0*/  IMAD.U32 R6, RZ, RZ, UR16 ;  /* 0x00000010ff067e24 */ /* 0x000fe2000f8e00ff */
[----:B------:R-:W-:Y:S03]  /*01f0*/  BSSY.RECONVERGENT B2, `(.L_x_64) ;  /* 0x0000017000027945 */ /* 0x000fe60003800200 */
[----:B------:R-:W-:-:S04]  /*0200*/  VIADD R5, R4, UR8 ;  /* 0x0000000804057c36 */ /* 0x000fc80008000000 */
[----:B------:R-:W-:Y:S01]  /*0210*/  IMAD R4, R6, -0x800, R5 ;  /* 0xfffff80006047824 */ /* 0x000fe200078e0205 */
[----:B------:R-:W-:-:S04]  /*0220*/  LOP3.LUT R6, R5, 0x300, RZ, 0xc0, !PT ;  /* 0x0000030005067812 */ /* 0x000fc800078ec0ff */
[----:B------:R-:W-:Y:S02]  /*0230*/  ISETP.NE.AND P0, PT, R6, 0x300, PT ;  /* 0x000003000600780c */ /* 0x000fe40003f05270 */
[----:B------:R-:W-:-:S11]  /*0240*/  ISETP.GE.U32.AND P2, PT, R4, 0x300, PT ;  /* 0x000003000400780c */ /* 0x000fd60003f46070 */
[----:B------:R-:W-:Y:S05]  /*0250*/  @!P0 BRA `(.L_x_65) ;  /* 0x0000000000408947 */ /* 0x000fea0003800000 */
[----:B------:R-:W0:Y:S01]  /*0260*/  LDC.64 R6, c[0x0][0x380] ;  /* 0x0000e000ff067b82 */ /* 0x000e220000000a00 */
[----:B------:R-:W-:Y:S01]  /*0270*/  LEA.HI R4, R5, 0x1, RZ, 0x18 ;  /* 0x0000000105047811 */ /* 0x000fe200078fc0ff */
[----:B------:R-:W-:-:S03]  /*0280*/  IMAD.U32 R9, RZ, RZ, UR16 ;  /* 0x00000010ff097e24 */ /* 0x000fc6000f8e00ff */
[----:B------:R-:W-:Y:S01]  /*0290*/  LOP3.LUT R4, R4, 0x3, RZ, 0xc0, !PT ;  /* 0x0000000304047812 */ /* 0x000fe200078ec0ff */
[----:B------:R-:W-:-:S04]  /*02a0*/  IMAD R9, R9, 0x800, R8 ;  /* 0x0000080009097824 */ /* 0x000fc800078e0208 */
[----:B------:R-:W-:-:S07]  /*02b0*/  IMAD.MOV R10, RZ, RZ, -R4 ;  /* 0x000000ffff0a7224 */ /* 0x000fce00078e0a04 */
.L_x_66:
[----:B0-----:R-:W-:-:S06]  /*02c0*/  IMAD.WIDE.U32 R4, R9, 0x8, R6 ;  /* 0x0000000809047825 */ /* 0x001fcc00078e0006 */
[----:B------:R-:W2:Y:S01]  /*02d0*/  LDG.E.64.CONSTANT R4, desc[UR10][R4.64] ;  /* 0x0000000a04047981 */ /* 0x000ea2000c1e9b00 */
[----:B------:R-:W-:Y:S02]  /*02e0*/  VIADD R10, R10, 0x1 ;  /* 0x000000010a0a7836 */ /* 0x000fe40000000000 */
[----:B------:R-:W-:Y:S02]  /*02f0*/  VIADD R8, R8, 0x100 ;  /* 0x0000010008087836 */ /* 0x000fe40000000000 */
[----:B------:R-:W-:Y:S01]  /*0300*/  VIADD R9, R9, 0x100 ;  /* 0x0000010009097836 */ /* 0x000fe20000000000 */
[----:B------:R-:W-:Y:S01]  /*0310*/  ISETP.NE.AND P1, PT, R10, RZ, PT ;  /* 0x000000ff0a00720c */ /* 0x000fe20003f25270 */
[----:B--2--5:R-:W-:-:S06]  /*0320*/  DSETP.GEU.AND P0, PT, R2, R4, PT ;  /* 0x000000040200722a */ /* 0x024fcc0003f0e000 */
[----:B------:R-:W-:Y:S02]  /*0330*/  FSEL R2, R4, R2, !P0 ;  /* 0x0000000204027208 */ /* 0x000fe40004000000 */
[----:B------:R-:W-:-:S04]  /*0340*/  FSEL R3, R5, R3, !P0 ;  /* 0x0000000305037208 */ /* 0x000fc80004000000 */
[----:B------:R-:W-:Y:S05]  /*0350*/  @P1 BRA `(.L_x_66) ;  /* 0xfffffffc00d81947 */ /* 0x000fea000383ffff */
.L_x_65:
[----:B------:R-:W-:Y:S05]  /*0360*/  BSYNC.RECONVERGENT B2 ;  /* 0x0000000000027941 */ /* 0x000fea0003800200 */
.L_x_64:
[----:B------:R-:W-:Y:S05]  /*0370*/  @!P2 BRA `(.L_x_63) ;  /* 0x000000000080a947 */ /* 0x000fea0003800000 */
[----:B------:R-:W0:Y:S01]  /*0380*/  LDC.64 R4, c[0x0][0x380] ;  /* 0x0000e000ff047b82 */ /* 0x000e220000000a00 */
[----:B------:R-:W-:Y:S02]  /*0390*/  IMAD.U32 R7, RZ, RZ, UR16 ;  /* 0x00000010ff077e24 */ /* 0x000fe4000f8e00ff */
[----:B------:R-:W-:Y:S02]  /*03a0*/  VIADD R6, R8, 0x200 ;  /* 0x0000020008067836 */ /* 0x000fe40000000000 */
[----:B------:R-:W-:-:S07]  /*03b0*/  IMAD R7, R7, 0x800, R8 ;  /* 0x0000080007077824 */ /* 0x000fce00078e0208 */
.L_x_67:
[----:B0-----:R-:W-:-:S04]  /*03c0*/  IMAD.WIDE.U32 R8, R7, 0x8, R4 ;  /* 0x0000000807087825 */ /* 0x001fc800078e0004 */
[----:B------:R-:W-:Y:S02]  /*03d0*/  VIADD R11, R7, 0x100 ;  /* 0x00000100070b7836 */ /* 0x000fe40000000000 */
[----:B------:R-:W2:Y:S02]  /*03e0*/  LDG.E.64.CONSTANT R8, desc[UR10][R8.64] ;  /* 0x0000000a08087981 */ /* 0x000ea4000c1e9b00 */
[----:B------:R-:W-:-:S04]  /*03f0*/  IMAD.WIDE.U32 R10, R11, 0x8, R4 ;  /* 0x000000080b0a7825 */ /* 0x000fc800078e0004 */
[----:B------:R-:W-:Y:S02]  /*0400*/  VIADD R13, R7, 0x200 ;  /* 0x00000200070d7836 */ /* 0x000fe40000000000 */
[----:B------:R-:W3:Y:S02]  /*0410*/  LDG.E.64.CONSTANT R10, desc[UR10][R10.64] ;  /* 0x0000000a0a0a7981 */ /* 0x000ee4000c1e9b00 */
[----:B------:R-:W-:-:S04]  /*0420*/  IMAD.WIDE.U32 R12, R13, 0x8, R4 ;  /* 0x000000080d0c7825 */ /* 0x000fc800078e0004 */
[----:B------:R-:W-:Y:S02]  /*0430*/  VIADD R15, R7, 0x300 ;  /* 0x00000300070f7836 */ /* 0x000fe40000000000 */
[----:B------:R-:W4:Y:S02]  /*0440*/  LDG.E.64.CONSTANT R12, desc[UR10][R12.64] ;  /* 0x0000000a0c0c7981 */ /* 0x000f24000c1e9b00 */
[----:B------:R-:W-:-:S06]  /*0450*/  IMAD.WIDE.U32 R14, R15, 0x8, R4 ;  /* 0x000000080f0e7825 */ /* 0x000fcc00078e0004 */
[----:B------:R-:W4:Y:S01]  /*0460*/  LDG.E.64.CONSTANT R14, desc[UR10][R14.64] ;  /* 0x0000000a0e0e7981 */ /* 0x000f22000c1e9b00 */
[----:B------:R-:W-:Y:S01]  /*0470*/  VIADD R7, R7, 0x400 ;  /* 0x0000040007077836 */ /* 0x000fe20000000000 */
[----:B--2--5:R-:W-:-:S06]  /*0480*/  DSETP.GEU.AND P0, PT, R2, R8, PT ;  /* 0x000000080200722a */ /* 0x024fcc0003f0e000 */
[----:B------:R-:W-:Y:S01]  /*0490*/  FSEL R2, R8, R2, !P0 ;  /* 0x0000000208027208 */ /* 0x000fe20004000000 */
[C---:B------:R-:W-:Y:S01]  /*04a0*/  VIADD R8, R6.reuse, 0x200 ;  /* 0x0000020006087836 */ /* 0x040fe20000000000 */
[----:B------:R-:W-:Y:S01]  /*04b0*/  FSEL R3, R9, R3, !P0 ;  /* 0x0000000309037208 */ /* 0x000fe20004000000 */
[----:B------:R-:W-:-:S03]  /*04c0*/  VIADD R6, R6, 0x400 ;  /* 0x0000040006067836 */ /* 0x000fc60000000000 */
[----:B------:R-:W-:Y:S02]  /*04d0*/  ISETP.GE.AND P1, PT, R8, UR12, PT ;  /* 0x0000000c08007c0c */ /* 0x000fe4000bf26270 */
        /* <DEDUP_REMOVED lines=8> */
[----:B------:R-:W-:Y:S01]  /*0560*/  FSEL R3, R15, R3, !P0 ;  /* 0x000000030f037208 */ /* 0x000fe20004000000 */
[----:B------:R-:W-:Y:S06]  /*0570*/  @!P1 BRA `(.L_x_67) ;  /* 0xfffffffc00909947 */ /* 0x000fec000383ffff */
.L_x_63:
[----:B------:R-:W-:Y:S05]  /*0580*/  BSYNC.RECONVERGENT B1 ;  /* 0x0000000000017941 */ /* 0x000fea0003800200 */
.L_x_62:
[----:B------:R-:W-:-:S09]  /*0590*/  UISETP.GE.U32.AND UP0, UPT, UR12, 0x100, UPT ;  /* 0x000001000c00788c */ /* 0x000fd2000bf06070 */
[----:B------:R-:W-:Y:S05]  /*05a0*/  BRA.U !UP0, `(.L_x_68) ;  /* 0x00000005082c7547 */ /* 0x000fea000b800000 */
        /* <DEDUP_REMOVED lines=11> */
[----:B------:R-:W-:Y:S04]  /*0660*/  SHFL.DOWN PT, R6, R4, 0x2, 0x1f ;  /* 0x08401f0004067f89 */ /* 0x000fe800000e0000 */
[----:B------:R-:W0:Y:S01]  /*0670*/  SHFL.DOWN PT, R7, R5, 0x2, 0x1f ;  /* 0x08401f0005077f89 */ /* 0x000e2200000e0000 */
[----:B------:R-:W1:Y:S01]  /*0680*/  @!P2 S2R R8, SR_CgaCtaId ;  /* 0x000000000008a919 */ /* 0x000e620000008800 */
[----:B0-----:R-:W-:-:S06]  /*0690*/  DSETP.GEU.AND P1, PT, R4, R6, PT ;  /* 0x000000060400722a */ /* 0x001fcc0003f2e000 */
[----:B------:R-:W-:Y:S02]  /*06a0*/  @!P0 FSEL R4, R6, R4, !P1 ;  /* 0x0000000406048208 */ /* 0x000fe40004800000 */
[----:B------:R-:W-:Y:S02]  /*06b0*/  @!P0 FSEL R5, R7, R5, !P1 ;  /* 0x0000000507058208 */ /* 0x000fe40004800000 */
[----:B------:R-:W-:Y:S01]  /*06c0*/  ISETP.GT.AND P0, PT, R9, 0x1b, PT ;  /* 0x0000001b0900780c */ /* 0x000fe20003f04270 */
[----:B------:R-:W-:Y:S01]  /*06d0*/  SHFL.DOWN PT, R2, R4, 0x4, 0x1f ;  /* 0x08801f0004027f89 */ /* 0x000fe200000e0000 */
[----:B------:R-:W-:Y:S02]  /*06e0*/  @!P2 MOV R7, 0x400 ;  /* 0x000004000007a802 */ /* 0x000fe40000000f00 */
[----:B------:R-:W-:Y:S01]  /*06f0*/  @!P2 SHF.R.U32.HI R6, RZ, 0x2, R0 ;  /* 0x00000002ff06a819 */ /* 0x000fe20000011600 */
[----:B------:R-:W0:Y:S01]  /*0700*/  SHFL.DOWN PT, R3, R5, 0x4, 0x1f ;  /* 0x08801f0005037f89 */ /* 0x000e2200000e0000 */
[----:B-1----:R-:W-:-:S02]  /*0710*/  @!P2 LEA R11, R8, R7, 0x18 ;  /* 0x00000007080ba211 */ /* 0x002fc400078ec0ff */
[----:B------:R-:W-:-:S05]  /*0720*/  @!P2 LOP3.LUT R8, R6, 0xf8, RZ, 0xc0, !PT ;  /* 0x000000f80608a812 */ /* 0x000fca00078ec0ff */
        /* <DEDUP_REMOVED lines=26> */
[----:B-1----:R-:W1:Y:S04]  /*08d0*/  LDS.128 R4, [UR4+0x20] ;  /* 0x00002004ff047984 */ /* 0x002e680008000c00 */
[----:B------:R-:W2:Y:S01]  /*08e0*/  LDS.128 R8, [UR4+0x30] ;  /* 0x00003004ff087984 */ /* 0x000ea20008000c00 */
        /* <DEDUP_REMOVED lines=8> */
[----:B------:R-:W-:Y:S02]  /*0970*/  FSEL R5, R5, R3, !P1 ;  /* 0x0000000305057208 */ /* 0x000fe40004800000 */
[----:B------:R-:W0:Y:S04]  /*0980*/  LDS.64 R2, [UR4+0x40] ;  /* 0x00004004ff027984 */ /* 0x000e280008000a00 */
[----:B------:R-:W-:-:S06]  /*0990*/  DSETP.GEU.AND P1, PT, R4, R6, PT ;  /* 0x000000060400722a */ /* 0x000fcc0003f2e000 */
[----:B------:R-:W-:Y:S02]  /*09a0*/  FSEL R4, R6, R4, !P1 ;  /* 0x0000000406047208 */ /* 0x000fe40004800000 */
[----:B------:R-:W-:-:S06]  /*09b0*/  FSEL R5, R7, R5, !P1 ;  /* 0x0000000507057208 */ /* 0x000fcc0004800000 */
[----:B--2---:R-:W-:-:S06]  /*09c0*/  DSETP.GEU.AND P1, PT, R4, R8, PT ;  /* 0x000000080400722a */ /* 0x004fcc0003f2e000 */
[----:B------:R-:W-:Y:S02]  /*09d0*/  FSEL R4, R8, R4, !P1 ;  /* 0x0000000408047208 */ /* 0x000fe40004800000 */
[----:B------:R-:W-:-:S06]  /*09e0*/  FSEL R5, R9, R5, !P1 ;  /* 0x0000000509057208 */ /* 0x000fcc0004800000 */
[----:B------:R-:W-:-:S06]  /*09f0*/  DSETP.GEU.AND P1, PT, R4, R10, PT ;  /* 0x0000000a0400722a */ /* 0x000fcc0003f2e000 */
[----:B------:R-:W-:Y:S02]  /*0a00*/  FSEL R4, R10, R4, !P1 ;  /* 0x000000040a047208 */ /* 0x000fe40004800000 */
[----:B------:R-:W-:-:S06]  /*0a10*/  FSEL R5, R11, R5, !P1 ;  /* 0x000000050b057208 */ /* 0x000fcc0004800000 */
[----:B0-----:R-:W-:-:S06]  /*0a20*/  DSETP.GEU.AND P1, PT, R4, R2, PT ;  /* 0x000000020400722a */ /* 0x001fcc0003f2e000 */
[----:B------:R-:W-:Y:S02]  /*0a30*/  FSEL R2, R2, R4, !P1 ;  /* 0x0000000402027208 */ /* 0x000fe40004800000 */
[----:B------:R-:W-:Y:S01]  /*0a40*/  FSEL R3, R3, R5, !P1 ;  /* 0x0000000503037208 */ /* 0x000fe20004800000 */
[----:B------:R-:W-:Y:S06]  /*0a50*/  BRA `(.L_x_69) ;  /* 0x00000034005c7947 */ /* 0x000fec0003800000 */
.L_x_68:
[----:B------:R-:W-:Y:S01]  /*0a60*/  LOP3.LUT R4, R0, 0x3e0, RZ, 0xc0, !PT ;  /* 0x000003e000047812 */ /* 0x000fe200078ec0ff */
[----:B------:R-:W0:Y:S04]  /*0a70*/  S2R R10, SR_LANEID ;  /* 0x00000000000a7919 */ /* 0x000e280000000000 */
[----:B------:R-:W-:Y:S01]  /*0a80*/  VIADD R5, R4, 0x20 ;  /* 0x0000002004057836 */ /* 0x000fe20000000000 */
[----:B------:R-:W-:-:S04]  /*0a90*/  LOP3.LUT R4, RZ, R4, RZ, 0x33, !PT ;  /* 0x00000004ff047212 */ /* 0x000fc800078e33ff */
[----:B------:R-:W-:Y:S01]  /*0aa0*/  ISETP.GT.U32.AND P0, PT, R5, UR12, PT ;  /* 0x0000000c05007c0c */ /* 0x000fe2000bf04070 */
[----:B------:R-:W-:-:S05]  /*0ab0*/  VIADD R4, R4, UR12 ;  /* 0x0000000c04047c36 */ /* 0x000fca0008000000 */
[----:B------:R-:W-:-:S05]  /*0ac0*/  SEL R5, R4, 0x1f, P0 ;  /* 0x0000001f04057807 */ /* 0x000fca0000000000 */
[----:B-----5:R-:W-:Y:S04]  /*0ad0*/  SHFL.DOWN PT, R6, R2, 0x1, R5 ;  /* 0x0820000002067989 */ /* 0x020fe800000e0005 */
[----:B------:R-:W1:Y:S01]  /*0ae0*/  SHFL.DOWN PT, R7, R3, 0x1, R5 ;  /* 0x0820000003077989 */ /* 0x000e6200000e0005 */
[----:B0-----:R-:W-:Y:S01]  /*0af0*/  ISETP.GE.AND P0, PT, R10, R5, PT ;  /* 0x000000050a00720c */ /* 0x001fe20003f06270 */
[----:B-1----:R-:W-:-:S06]  /*0b00*/  DSETP.GEU.AND P1, PT, R2, R6, PT ;  /* 0x000000060200722a */ /* 0x002fcc0003f2e000 */
[-C--:B------:R-:W-:Y:S01]  /*0b10*/  FSEL R9, R6, R2.reuse, !P1 ;  /* 0x0000000206097208 */ /* 0x080fe20004800000 */
[----:B------:R-:W-:Y:S01]  /*0b20*/  VIADD R6, R10, 0x2 ;  /* 0x000000020a067836 */ /* 0x000fe20000000000 */
[-C--:B------:R-:W-:Y:S02]  /*0b30*/  FSEL R7, R7, R3.reuse, !P1 ;  /* 0x0000000307077208 */ /* 0x080fe40004800000 */
[----:B------:R-:W-:Y:S02]  /*0b40*/  FSEL R4, R9, R2, !P0 ;  /* 0x0000000209047208 */ /* 0x000fe40004000000 */
[----:B------:R-:W-:Y:S02]  /*0b50*/  FSEL R7, R7, R3, !P0 ;  /* 0x0000000307077208 */ /* 0x000fe40004000000 */
[----:B------:R-:W-:Y:S01]  /*0b60*/  ISETP.GT.AND P0, PT, R6, R5, PT ;  /* 0x000000050600720c */ /* 0x000fe20003f04270 */
[----:B------:R-:W-:Y:S01]  /*0b70*/  SHFL.DOWN PT, R8, R4, 0x2, R5 ;  /* 0x0840000004087989 */ /* 0x000fe200000e0005 */
[----:B------:R-:W-:-:S03]  /*0b80*/  IMAD.MOV.U32 R6, RZ, RZ, R4 ;  /* 0x000000ffff067224 */ /* 0x000fc600078e0004 */
[----:B------:R-:W0:Y:S03]  /*0b90*/  SHFL.DOWN PT, R9, R7, 0x2, R5 ;  /* 0x0840000007097989 */ /* 0x000e2600000e0005 */
[----:B0-----:R-:W-:Y:S01]  /*0ba0*/  DSETP.GEU.AND P1, PT, R6, R8, PT ;  /* 0x000000080600722a */ /* 0x001fe20003f2e000 */
[----:B------:R-:W-:-:S05]  /*0bb0*/  VIADD R6, R10, 0x4 ;  /* 0x000000040a067836 */ /* 0x000fca0000000000 */
[----:B------:R-:W-:Y:S02]  /*0bc0*/  @!P0 FSEL R4, R8, R4, !P1 ;  /* 0x0000000408048208 */ /* 0x000fe40004800000 */
[----:B------:R-:W-:Y:S02]  /*0bd0*/  @!P0 FSEL R7, R9, R7, !P1 ;  /* 0x0000000709078208 */ /* 0x000fe40004800000 */
        /* <DEDUP_REMOVED lines=10> */
[----:B------:R-:W-:Y:S01]  /*0c80*/  IMAD.MOV.U32 R6, RZ, RZ, R4 ;  /* 0x000000ffff067224 */ /* 0x000fe200078e0004 */
[C---:B------:R-:W-:Y:S02]  /*0c90*/  ISETP.NE.AND P0, PT, R10.reuse, RZ, PT ;  /* 0x000000ff0a00720c */ /* 0x040fe40003f05270 */
[----:B------:R-:W0:Y:S11]  /*0ca0*/  SHFL.DOWN PT, R3, R7, 0x8, R5 ;  /* 0x0900000007037989 */ /* 0x000e3600000e0005 */
[----:B------:R-:W1:Y:S01]  /*0cb0*/  @!P0 S2R R9, SR_CgaCtaId ;  /* 0x0000000000098919 */ /* 0x000e620000008800 */
[----:B------:R-:W-:Y:S01]  /*0cc0*/  @!P0 MOV R8, 0x400 ;  /* 0x0000040000088802 */ /* 0x000fe20000000f00 */
[----:B0-----:R-:W-:Y:S01]  /*0cd0*/  DSETP.GEU.AND P2, PT, R6, R2, PT ;  /* 0x000000020600722a */ /* 0x001fe20003f4e000 */
[----:B------:R-:W-:-:S05]  /*0ce0*/  VIADD R6, R10, 0x10 ;  /* 0x000000100a067836 */ /* 0x000fca0000000000 */
[----:B------:R-:W-:Y:S02]  /*0cf0*/  @!P1 FSEL R4, R2, R4, !P2 ;  /* 0x0000000402049208 */ /* 0x000fe40005000000 */
[----:B------:R-:W-:Y:S02]  /*0d00*/  @!P1 FSEL R7, R3, R7, !P2 ;  /* 0x0000000703079208 */ /* 0x000fe40005000000 */
[----:B------:R-:W-:Y:S01]  /*0d10*/  ISETP.GT.AND P1, PT, R6, R5, PT ;  /* 0x000000050600720c */ /* 0x000fe20003f24270 */
[----:B------:R-:W-:Y:S01]  /*0d20*/  SHFL.DOWN PT, R2, R4, 0x10, R5 ;  /* 0x0a00000004027989 */ /* 0x000fe200000e0005 */
[----:B------:R-:W-:-:S03]  /*0d30*/  @!P0 SHF.R.U32.HI R6, RZ, 0x2, R0 ;  /* 0x00000002ff068819 */ /* 0x000fc60000011600 */
[----:B------:R0:W2:Y:S01]  /*0d40*/  SHFL.DOWN PT, R3, R7, 0x10, R5 ;  /* 0x0a00000007037989 */ /* 0x0000a200000e0005 */
[----:B------:R-:W-:Y:S02]  /*0d50*/  @!P0 LOP3.LUT R6, R6, 0xf8, RZ, 0xc0, !PT ;  /* 0x000000f806068812 */ /* 0x000fe400078ec0ff */
[----:B-1----:R-:W-:-:S05]  /*0d60*/  @!P0 LEA R9, R9, R8, 0x18 ;  /* 0x0000000809098211 */ /* 0x002fca00078ec0ff */
[----:B------:R-:W-:Y:S02]  /*0d70*/  @!P0 IMAD.IADD R9, R6, 0x1, R9 ;  /* 0x0000000106098824 */ /* 0x000fe400078e0209 */
[----:B0-----:R-:W-:-:S06]  /*0d80*/  IMAD.MOV.U32 R5, RZ, RZ, R7 ;  /* 0x000000ffff057224 */ /* 0x001fcc00078e0007 */
[----:B--2---:R-:W-:-:S06]  /*0d90*/  DSETP.GEU.AND P2, PT, R4, R2, PT ;  /* 0x000000020400722a */ /* 0x004fcc0003f4e000 */
[----:B------:R-:W-:Y:S02]  /*0da0*/  @!P1 FSEL R4, R2, R4, !P2 ;  /* 0x0000000402049208 */ /* 0x000fe40005000000 */
[----:B------:R-:W-:-:S03]  /*0db0*/  @!P1 FSEL R7, R3, R7, !P2 ;  /* 0x0000000703079208 */ /* 0x000fc60005000000 */
[----:B------:R-:W-:Y:S02]  /*0dc0*/  IMAD.MOV.U32 R2, RZ, RZ, R4 ;  /* 0x000000ffff027224 */ /* 0x000fe400078e0004 */
[----:B------:R-:W-:-:S05]  /*0dd0*/  IMAD.MOV.U32 R3, RZ, RZ, R7 ;  /* 0x000000ffff037224 */ /* 0x000fca00078e0007 */
[----:B------:R1:W-:Y:S01]  /*0de0*/  @!P0 STS.64 [R9+0x8], R2 ;  /* 0x0000080209008388 */ /* 0x0003e20000000a00 */
[----:B------:R-:W-:Y:S01]  /*0df0*/  BAR.SYNC.DEFER_BLOCKING 0x0 ;  /* 0x0000000000007b1d */ /* 0x000fe20000010000 */
[----:B------:R-:W-:-:S13]  /*0e00*/  ISETP.NE.AND P0, PT, R0, RZ, PT ;  /* 0x000000ff0000720c */ /* 0x000fda0003f05270 */
[----:B-1----:R-:W-:Y:S05]  /*0e10*/  @P0 BRA `(.L_x_69) ;  /* 0x00000030006c0947 */ /* 0x002fea0003800000 */
[----:B------:R-:W0:Y:S01]  /*0e20*/  S2UR UR5, SR_CgaCtaId ;  /* 0x00000000000579c3 */ /* 0x000e220000008800 */
[----:B------:R-:W-:Y:S01]  /*0e30*/  UMOV UR4, 0x400 ;  /* 0x0000040000047882 */ /* 0x000fe20000000000 */
[----:B------:R-:W-:Y:S02]  /*0e40*/  UISETP.GT.U32.AND UP0, UPT, UR12, 0x20, UPT ;  /* 0x000000200c00788c */ /* 0x000fe4000bf04070 */
[----:B------:R-:W-:-:S04]  /*0e50*/  UISETP.GT.U32.AND UP1, UPT, UR12, 0x40, UPT ;  /* 0x000000400c00788c */ /* 0x000fc8000bf24070 */
[----:B------:R-:W-:Y:S01]  /*0e60*/  PLOP3.LUT P3, PT, PT, PT, UP0, 0x80, 0x8 ;  /* 0x000000000008781c */ /* 0x000fe20003f6f008 */
[----:B------:R-:W-:Y:S01]  /*0e70*/  UISETP.GT.U32.AND UP0, UPT, UR12, 0x60, UPT ;  /* 0x000000600c00788c */ /* 0x000fe2000bf04070 */
[----:B------:R-:W-:Y:S01]  /*0e80*/  PLOP3.LUT P2, PT, PT, PT, UP1, 0x80, 0x8 ;  /* 0x000000000008781c */ /* 0x000fe20003f4f018 */
[----:B0-----:R-:W-:-:S09]  /*0e90*/  ULEA UR4, UR5, UR4, 0x18 ;  /* 0x0000000405047291 */ /* 0x001fd2000f8ec0ff */
[----:B------:R-:W0:Y:S04]  /*0ea0*/  LDS.128 R12, [UR4+0x10] ;  /* 0x00001004ff0c7984 */ /* 0x000e280008000c00 */
[----:B------:R-:W1:Y:S01]  /*0eb0*/  LDS.128 R4, [UR4+0x20] ;  /* 0x00002004ff047984 */ /* 0x000e620008000c00 */
[----:B0-----:R-:W-:-:S06]  /*0ec0*/  DSETP.GEU.AND P1, PT, R2, R12, PT ;  /* 0x0000000c0200722a */ /* 0x001fcc0003f2e000 */
[-C--:B------:R-:W-:Y:S02]  /*0ed0*/  FSEL R9, R12, R2.reuse, !P1 ;  /* 0x000000020c097208 */ /* 0x080fe40004800000 */
[-C--:B------:R-:W-:Y:S02]  /*0ee0*/  FSEL R11, R13, R3.reuse, !P1 ;  /* 0x000000030d0b7208 */ /* 0x080fe40004800000 */
[----:B------:R-:W-:Y:S02]  /*0ef0*/  FSEL R13, R9, R2, P3 ;  /* 0x00000002090d7208 */ /* 0x000fe40001800000 */
[----:B------:R-:W-:Y:S02]  /*0f00*/  FSEL R0, R11, R3, P3 ;  /* 0x000000030b007208 */ /* 0x000fe40001800000 */
[----:B------:R-:W-:Y:S01]  /*0f10*/  PLOP3.LUT P1, PT, PT, PT, UP0, 0x80, 0x8 ;  /* 0x000000000008781c */ /* 0x000fe20003f2f008 */
[----:B------:R-:W-:Y:S01]  /*0f20*/  IMAD.MOV.U32 R2, RZ, RZ, R13 ;  /* 0x000000ffff027224 */ /* 0x000fe200078e000d */
[----:B------:R-:W0:Y:S01]  /*0f30*/  LDS.128 R8, [UR4+0x30] ;  /* 0x00003004ff087984 */ /* 0x000e220008000c00 */
[----:B------:R-:W-:Y:S01]  /*0f40*/  IMAD.MOV.U32 R3, RZ, RZ, R0 ;  /* 0x000000ffff037224 */ /* 0x000fe200078e0000 */
[----:B------:R-:W-:-:S05]  /*0f50*/  UISETP.GT.U32.AND UP0, UPT, UR12, 0x80, UPT ;  /* 0x000000800c00788c */ /* 0x000fca000bf04070 */
[----:B------:R-:W-:-:S06]  /*0f60*/  DSETP.GEU.AND P3, PT, R2, R14, PT ;  /* 0x0000000e0200722a */ /* 0x000fcc0003f6e000 */
[----:B------:R-:W-:Y:S02]  /*0f70*/  @P2 FSEL R13, R14, R13, !P3 ;  /* 0x0000000d0e0d2208 */ /* 0x000fe40005800000 */
[----:B------:R-:W-:Y:S02]  /*0f80*/  @P2 FSEL R0, R15, R0, !P3 ;  /* 0x000000000f002208 */ /* 0x000fe40005800000 */
[----:B------:R-:W-:Y:S01]  /*0f90*/  PLOP3.LUT P2, PT, PT, PT, UP0, 0x80, 0x8 ;  /* 0x000000000008781c */ /* 0x000fe20003f4f008 */
[----:B------:R-:W-:Y:S01]  /*0fa0*/  IMAD.MOV.U32 R2, RZ, RZ, R13 ;  /* 0x000000ffff027224 */ /* 0x000fe200078e000d */
[----:B------:R-:W-:Y:S01]  /*0fb0*/  UISETP.GT.U32.AND UP0, UPT, UR12, 0xa0, UPT ;  /* 0x000000a00c00788c */ /* 0x000fe2000bf04070 */
[----:B------:R-:W-:-:S06]  /*0fc0*/  IMAD.MOV.U32 R3, RZ, RZ, R0 ;  /* 0x000000ffff037224 */ /* 0x000fcc00078e0000 */
[----:B-1----:R-:W-:Y:S01]  /*0fd0*/  DSETP.GEU.AND P3, PT, R2, R4, PT ;  /* 0x000000040200722a */ /* 0x002fe20003f6e000 */
[----:B------:R-:W1:Y:S05]  /*0fe0*/  LDS.64 R2, [UR4+0x40] ;  /* 0x00004004ff027984 */ /* 0x000e6a0008000a00 */
[----:B------:R-:W-:Y:S02]  /*0ff0*/  @P1 FSEL R13, R4, R13, !P3 ;  /* 0x0000000d040d1208 */ /* 0x000fe40005800000 */
[----:B------:R-:W-:Y:S02]  /*1000*/  @P1 FSEL R0, R5, R0, !P3 ;  /* 0x0000000005001208 */ /* 0x000fe40005800000 */
[----:B------:R-:W-:Y:S01]  /*1010*/  PLOP3.LUT P1, PT, PT, PT, UP0, 0x80, 0x8 ;  /* 0x000000000008781c */ /* 0x000fe20003f2f008 */
[----:B------:R-:W-:Y:S01]  /*1020*/  IMAD.MOV.U32 R4, RZ, RZ, R13 ;  /* 0x000000ffff047224 */ /* 0x000fe200078e000d */
[----:B------:R-:W-:Y:S01]  /*1030*/  UISETP.GT.U32.AND UP0, UPT, UR12, 0xc0, UPT ;  /* 0x000000c00c00788c */ /* 0x000fe2000bf04070 */
[----:B------:R-:W-:-:S06]  /*1040*/  IMAD.MOV.U32 R5, RZ, RZ, R0 ;  /* 0x000000ffff057224 */ /* 0x000fcc00078e0000 */
[----:B------:R-:W-:-:S06]  /*1050*/  DSETP.GEU.AND P3, PT, R4, R6, PT ;  /* 0x000000060400722a */ /* 0x000fcc0003f6e000 */
[----:B------:R-:W-:Y:S02]  /*1060*/  @P2 FSEL R13, R6, R13, !P3 ;  /* 0x0000000d060d2208 */ /* 0x000fe40005800000 */
[----:B------:R-:W-:Y:S02]  /*1070*/  @P2 FSEL R0, R7, R0, !P3 ;  /* 0x0000000007002208 */ /* 0x000fe40005800000 */
[----:B------:R-:W-:Y:S01]  /*1080*/  PLOP3.LUT P2, PT, PT, PT, UP0, 0x80, 0x8 ;  /* 0x000000000008781c */ /* 0x000fe20003f4f008 */
[----:B------:R-:W-:Y:S01]  /*1090*/  IMAD.MOV.U32 R4, RZ, RZ, R13 ;  /* 0x000000ffff047224 */ /* 0x000fe200078e000d */
[----:B------:R-:W-:Y:S01]  /*10a0*/  UISETP.GT.U32.AND UP0, UPT, UR12, 0xe0, UPT ;  /* 0x000000e00c00788c */ /* 0x000fe2000bf04070 */
[----:B------:R-:W-:-:S06]  /*10b0*/  IMAD.MOV.U32 R5, RZ, RZ, R0 ;  /* 0x000000ffff057224 */ /* 0x000fcc00078e0000 */
[----:B0-----:R-:W-:-:S06]  /*10c0*/  DSETP.GEU.AND P3, PT, R4, R8, PT ;  /* 0x000000080400722a */ /* 0x001fcc0003f6e000 */
[----:B------:R-:W-:Y:S02]  /*10d0*/  @P1 FSEL R13, R8, R13, !P3 ;  /* 0x0000000d080d1208 */ /* 0x000fe40005800000 */
[----:B------:R-:W-:Y:S02]  /*10e0*/  @P1 FSEL R0, R9, R0, !P3 ;  /* 0x0000000009001208 */ /* 0x000fe40005800000 */
[----:B------:R-:W-:Y:S01]  /*10f0*/  PLOP3.LUT P1, PT, PT, PT, UP0, 0x80, 0x8 ;  /* 0x000000000008781c */ /* 0x000fe20003f2f008 */
[----:B------:R-:W-:Y:S02]  /*1100*/  IMAD.MOV.U32 R4, RZ, RZ, R13 ;  /* 0x000000ffff047224 */ /* 0x000fe400078e000d */
[----:B------:R-:W-:-:S06]  /*1110*/  IMAD.MOV.U32 R5, RZ, RZ, R0 ;  /* 0x000000ffff057224 */ /* 0x000fcc00078e0000 */
[----:B------:R-:W-:-:S06]  /*1120*/  DSETP.GEU.AND P3, PT, R4, R10, PT ;  /* 0x0000000a0400722a */ /* 0x000fcc0003f6e000 */
[----:B------:R-:W-:Y:S02]  /*1130*/  @P2 FSEL R13, R10, R13, !P3 ;  /* 0x0000000d0a0d2208 */ /* 0x000fe40005800000 */
[----:B------:R-:W-:-:S03]  /*1140*/  @P2 FSEL R0, R11, R0, !P3 ;  /* 0x000000000b002208 */ /* 0x000fc60005800000 */
[----:B------:R-:W-:Y:S02]  /*1150*/  IMAD.MOV.U32 R4, RZ, RZ, R13 ;  /* 0x000000ffff047224 */ /* 0x000fe400078e000d */
[----:B------:R-:W-:-:S06]  /*1160*/  IMAD.MOV.U32 R5, RZ, RZ, R0 ;  /* 0x000000ffff057224 */ /* 0x000fcc00078e0000 */
[----:B-1----:R-:W-:-:S06]  /*1170*/  DSETP.GEU.AND P2, PT, R4, R2, PT ;  /* 0x000000020400722a */ /* 0x002fcc0003f4e000 */
[----:B------:R-:W-:Y:S02]  /*1180*/  @P1 FSEL R13, R2, R13, !P2 ;  /* 0x0000000d020d1208 */ /* 0x000fe40005000000 */
[----:B------:R-:W-:-:S03]  /*1190*/  @P1 FSEL R0, R3, R0, !P2 ;  /* 0x0000000003001208 */ /* 0x000fc60005000000 */
[----:B------:R-:W-:Y:S02]  /*11a0*/  IMAD.MOV.U32 R2, RZ, RZ, R13 ;  /* 0x000000ffff027224 */ /* 0x000fe400078e000d */
[----:B------:R-:W-:Y:S01]  /*11b0*/  IMAD.MOV.U32 R3, RZ, RZ, R0 ;  /* 0x000000ffff037224 */ /* 0x000fe200078e0000 */
[----:B------:R-:W-:Y:S06]  /*11c0*/  BRA `(.L_x_69) ;  /* 0x0000002c00807947 */ /* 0x000fec0003800000 */
.L_x_59:
[----:B------:R-:W0:Y:S01]  /*11d0*/  S2R R0, SR_TID.X ;  /* 0x0000000000007919 */ /* 0x000e220000002100 */
[----:B------:R-:W1:Y:S01]  /*11e0*/  LDC.64 R20, c[0x0][0x380] ;  /* 0x0000e000ff147b82 */ /* 0x000e620000000a00 */
[----:B------:R-:W-:Y:S02]  /*11f0*/  IMAD.U32 R3, RZ, RZ, UR16 ;  /* 0x00000010ff037e24 */ /* 0x000fe4000f8e00ff */
[----:B0-----:R-:W-:-:S04]  /*1200*/  IMAD.SHL.U32 R2, R0, 0x4, RZ ;  /* 0x0000000400027824 */ /* 0x001fc800078e00ff */
[----:B------:R-:W-:-:S04]  /*1210*/  IMAD R3, R3, 0x800, R2 ;  /* 0x0000080003037824 */ /* 0x000fc800078e0202 */
[----:B-1----:R-:W-:-:S05]  /*1220*/  IMAD.WIDE.U32 R20, R3, 0x8, R20 ;  /* 0x0000000803147825 */ /* 0x002fca00078e0014 */
[----:B------:R-:W2:Y:S04]  /*1230*/  LDG.E.128.CONSTANT R4, desc[UR10][R20.64] ;  /* 0x0000000a14047981 */ /* 0x000ea8000c1e9d00 */
[----:B------:R-:W3:Y:S04]  /*1240*/  LDG.E.128.CONSTANT R8, desc[UR10][R20.64+0x10] ;  /* 0x0000100a14087981 */ /* 0x000ee8000c1e9d00 */
[----:B------:R-:W4:Y:S04]  /*1250*/  LDG.E.128.CONSTANT R12, desc[UR10][R20.64+0x2000] ;  /* 0x0020000a140c7981 */ /* 0x000f28000c1e9d00 */
[----:B------:R-:W5:Y:S01]  /*1260*/  LDG.E.128.CONSTANT R16, desc[UR10][R20.64+0x2010] ;  /* 0x0020100a14107981 */ /* 0x000f62000c1e9d00 */
[----:B------:R-:W-:Y:S01]  /*1270*/  UISETP.GE.U32.AND UP0, UPT, UR12, UR5, UPT ;  /* 0x000000050c00728c */ /* 0x000fe2000bf06070 */
        /* <DEDUP_REMOVED lines=21> */
[----:B------:R-:W-:Y:S06]  /*13d0*/  BRA.U !UP0, `(.L_x_70) ;  /* 0x0000000508dc7547 */ /* 0x000fec000b800000 */
[----:B------:R-:W-:Y:S02]  /*13e0*/  ULEA UR6, UR16, UR5, 0xb ;  /* 0x0000000510067291 */ /* 0x000fe4000f8e58ff */
[----:B------:R-:W-:Y:S01]  /*13f0*/  UIADD3 UR14, UPT, UPT, UR8, -0x800, URZ ;  /* 0xfffff800080e7890 */ /* 0x000fe2000fffe0ff */
[----:B------:R-:W0:Y:S03]  /*1400*/  LDCU UR9, c[0x0][0x3a8] ;  /* 0x00007500ff0977ac */ /* 0x000e260008000800 */
[----:B------:R-:W-:Y:S01]  /*1410*/  VIADD R3, R0, UR6 ;  /* 0x0000000600037c36 */ /* 0x000fe20008000000 */
[----:B------:R-:W-:Y:S01]  /*1420*/  UISETP.GT.U32.AND UP0, UPT, UR6, UR14, UPT ;  /* 0x0000000e0600728c */ /* 0x000fe2000bf04070 */
[----:B------:R-:W1:Y:S01]  /*1430*/  LDCU.64 UR18, c[0x0][0x380] ;  /* 0x00007000ff1277ac */ /* 0x000e620008000a00 */
[----:B------:R-:W-:Y:S01]  /*1440*/  UIADD3 UR13, UPT, UPT, UR6, 0x100, URZ ;  /* 0x00000100060d7890 */ /* 0x000fe2000fffe0ff */
[----:B------:R-:W-:Y:S01]  /*1450*/  UMOV UR4, URZ ;  /* 0x000000ff00047c82 */ /* 0x000fe20008000000 */
[----:B------:R-:W-:-:S05]  /*1460*/  UMOV UR7, UR6 ;  /* 0x0000000600077c82 */ /* 0x000fca0008000000 */
[----:B------:R-:W-:Y:S05]  /*1470*/  BRA.U UP0, `(.L_x_71) ;  /* 0x0000000100a87547 */ /* 0x000fea000b800000 */
.L_x_72:
[----:B------:R-:W-:-:S05]  /*1480*/  IADD3 R4, P0, PT, R2, UR7, RZ ;  /* 0x0000000702047c10 */ /* 0x000fca000ff1e0ff */
[----:B------:R-:W-:Y:S01]  /*1490*/  IMAD.X R5, RZ, RZ, RZ, P0 ;  /* 0x000000ffff057224 */ /* 0x000fe200000e06ff */
[----:B-1----:R-:W-:-:S04]  /*14a0*/  LEA R22, P0, R4, UR18, 0x3 ;  /* 0x0000001204167c11 */ /* 0x002fc8000f8018ff */
[----:B------:R-:W-:-:S05]  /*14b0*/  LEA.HI.X R23, R4, UR19, R5, 0x3, P0 ;  /* 0x0000001304177c11 */ /* 0x000fca00080f1c05 */
[----:B------:R-:W2:Y:S04]  /*14c0*/  LDG.E.128.CONSTANT R4, desc[UR10][R22.64] ;  /* 0x0000000a16047981 */ /* 0x000ea8000c1e9d00 */
[----:B------:R-:W3:Y:S04]  /*14d0*/  LDG.E.128.CONSTANT R8, desc[UR10][R22.64+0x10] ;  /* 0x0000100a16087981 */ /* 0x000ee8000c1e9d00 */
[----:B------:R-:W4:Y:S04]  /*14e0*/  LDG.E.128.CONSTANT R12, desc[UR10][R22.64+0x2000] ;  /* 0x0020000a160c7981 */ /* 0x000f28000c1e9d00 */
[----:B------:R-:W5:Y:S01]  /*14f0*/  LDG.E.128.CONSTANT R16, desc[UR10][R22.64+0x2010] ;  /* 0x0020100a16107981 */ /* 0x000f62000c1e9d00 */
[----:B0-----:R-:W-:-:S02]  /*1500*/  UMOV UR8, UR9 ;  /* 0x0000000900087c82 */ /* 0x001fc40008000000 */
[----:B------:R-:W-:-:S04]  /*1510*/  UIADD3 UR15, UPT, UPT, -UR7, UR8, URZ ;  /* 0x00000008070f7290 */ /* 0x000fc8000fffe1ff */
[----:B------:R-:W-:Y:S01]  /*1520*/  UISETP.GE.U32.AND UP0, UPT, UR15, UR5, UPT ;  /* 0x000000050f00728c */ /* 0x000fe2000bf06070 */
        /* <DEDUP_REMOVED lines=25> */
[----:B------:R-:W-:Y:S02]  /*16c0*/  UIADD3 UR7, UPT, UPT, UR5, UR7, URZ ;  /* 0x0000000705077290 */ /* 0x000fe4000fffe0ff */
[----:B------:R-:W-:Y:S01]  /*16d0*/  VIADD R3, R3, UR5 ;  /* 0x0000000503037c36 */ /* 0x000fe20008000000 */
[----:B------:R-:W-:Y:S02]  /*16e0*/  UIADD3 UR4, UPT, UPT, UR4, 0x1, URZ ;  /* 0x0000000104047890 */ /* 0x000fe4000fffe0ff */
[----:B------:R-:W-:Y:S02]  /*16f0*/  UISETP.GT.U32.AND UP0, UPT, UR7, UR14, UPT ;  /* 0x0000000e0700728c */ /* 0x000fe4000bf04070 */
[----:B------:R-:W-:-:S07]  /*1700*/  UIADD3 UR13, UPT, UPT, UR5, UR13, URZ ;  /* 0x0000000d050d7290 */ /* 0x000fce000fffe0ff */
[----:B------:R-:W-:Y:S05]  /*1710*/  BRA.U !UP0, `(.L_x_72) ;  /* 0xfffffffd08587547 */ /* 0x000fea000b83ffff */
.L_x_71:
[----:B------:R-:W-:-:S09]  /*1720*/  UISETP.GE.U32.AND UP0, UPT, UR7, UR8, UPT ;  /* 0x000000080700728c */ /* 0x000fd2000bf06070 */
[----:B------:R-:W-:Y:S05]  /*1730*/  BRA.U UP0, `(.L_x_70) ;  /* 0x0000000500047547 */ /* 0x000fea000b800000 */
[----:B------:R-:W-:Y:S01]  /*1740*/  UIADD3 UR5, UPT, UPT, -UR7, UR8, URZ ;  /* 0x0000000807057290 */ /* 0x000fe2000fffe1ff */
[----:B------:R-:W-:Y:S05]  /*1750*/  BSSY.RECONVERGENT B1, `(.L_x_70) ;  /* 0x000003f000017945 */ /* 0x000fea0003800200 */
[----:B------:R-:W-:-:S13]  /*1760*/  ISETP.GE.AND P0, PT, R0, UR5, PT ;  /* 0x0000000500007c0c */ /* 0x000fda000bf06270 */
[----:B------:R-:W-:Y:S05]  /*1770*/  @P0 BRA `(.L_x_73) ;  /* 0x0000000000f00947 */ /* 0x000fea0003800000 */
[----:B------:R-:W2:Y:S01]  /*1780*/  LDC R5, c[0x0][0x3ac] ;  /* 0x0000eb00ff057b82 */ /* 0x000ea20000000800 */
[----:B------:R-:W-:Y:S01]  /*1790*/  LOP3.LUT R2, RZ, R0, RZ, 0x33, !PT ;  /* 0x00000000ff027212 */ /* 0x000fe200078e33ff */
[----:B------:R-:W-:Y:S01]  /*17a0*/  BSSY.RECONVERGENT B2, `(.L_x_74) ;  /* 0x0000019000027945 */ /* 0x000fe20003800200 */
[----:B------:R-:W-:-:S03]  /*17b0*/  IMAD.MOV.U32 R8, RZ, RZ, R0 ;  /* 0x000000ffff087224 */ /* 0x000fc600078e0000 */
[----:B------:R-:W-:-:S04]  /*17c0*/  VIADD R2, R2, UR8 ;  /* 0x0000000802027c36 */ /* 0x000fc80008000000 */
[C---:B------:R-:W-:Y:S01]  /*17d0*/  VIADD R4, R2.reuse, -UR6 ;  /* 0x8000000602047c36 */ /* 0x040fe20008000000 */
[C---:B------:R-:W-:Y:S02]  /*17e0*/  LOP3.LUT R6, R2.reuse, 0x300, RZ, 0xc0, !PT ;  /* 0x0000030002067812 */ /* 0x040fe400078ec0ff */
[----:B------:R-:W-:Y:S02]  /*17f0*/  LEA.HI R2, R2, 0x1, RZ, 0x18 ;  /* 0x0000000102027811 */ /* 0x000fe400078fc0ff */
[----:B------:R-:W-:Y:S01]  /*1800*/  ISETP.NE.AND P0, PT, R6, 0x300, PT ;  /* 0x000003000600780c */ /* 0x000fe20003f05270 */
[----:B--2---:R-:W-:-:S04]  /*1810*/  IMAD R5, R5, UR4, RZ ;  /* 0x0000000405057c24 */ /* 0x004fc8000f8e02ff */
[----:B------:R-:W-:-:S05]  /*1820*/  IMAD R4, R5, -0x800, R4 ;  /* 0xfffff80005047824 */ /* 0x000fca00078e0204 */
[----:B------:R-:W-:-:S03]  /*1830*/  ISETP.GE.U32.AND P2, PT, R4, 0x300, PT ;  /* 0x000003000400780c */ /* 0x000fc60003f46070 */
[----:B------:R-:W-:Y:S10]  /*1840*/  @!P0 BRA `(.L_x_75) ;  /* 0x0000000000388947 */ /* 0x000ff40003800000 */
[----:B------:R-:W2:Y:S01]  /*1850*/  LDC.64 R6, c[0x0][0x380] ;  /* 0x0000e000ff067b82 */ /* 0x000ea20000000a00 */
[----:B------:R-:W-:Y:S01]  /*1860*/  LOP3.LUT R2, R2, 0x3, RZ, 0xc0, !PT ;  /* 0x0000000302027812 */ /* 0x000fe200078ec0ff */
[----:B------:R-:W-:-:S04]  /*1870*/  IMAD.MOV.U32 R8, RZ, RZ, R0 ;  /* 0x000000ffff087224 */ /* 0x000fc800078e0000 */
[----:B------:R-:W-:-:S07]  /*1880*/  IMAD.MOV R2, RZ, RZ, -R2 ;  /* 0x000000ffff027224 */ /* 0x000fce00078e0a02 */
.L_x_76:
[----:B--2---:R-:W-:-:S06]  /*1890*/  IMAD.WIDE.U32 R4, R3, 0x8, R6 ;  /* 0x0000000803047825 */ /* 0x004fcc00078e0006 */
        /* <DEDUP_REMOVED lines=9> */
.L_x_75:
[----:B01----:R-:W-:Y:S05]  /*1930*/  BSYNC.RECONVERGENT B2 ;  /* 0x0000000000027941 */ /* 0x003fea0003800200 */
.L_x_74:
[----:B------:R-:W-:Y:S05]  /*1940*/  @!P2 BRA `(.L_x_73) ;  /* 0x00000000007ca947 */ /* 0x000fea0003800000 */
[----:B------:R-:W0:Y:S01]  /*1950*/  LDC.64 R2, c[0x0][0x380] ;  /* 0x0000e000ff027b82 */ /* 0x000e220000000a00 */
[C---:B------:R-:W-:Y:S02]  /*1960*/  VIADD R4, R8.reuse, 0x200 ;  /* 0x0000020008047836 */ /* 0x040fe40000000000 */
[----:B------:R-:W-:-:S07]  /*1970*/  VIADD R5, R8, UR13 ;  /* 0x0000000d08057c36 */ /* 0x000fce0008000000 */
.L_x_77:
[----:B------:R-:W-:-:S04]  /*1980*/  VIADD R7, R5, 0xffffff00 ;  /* 0xffffff0005077836 */ /* 0x000fc80000000000 */
[----:B0-----:R-:W-:-:S06]  /*1990*/  IMAD.WIDE.U32 R6, R7, 0x8, R2 ;  /* 0x0000000807067825 */ /* 0x001fcc00078e0002 */
[----:B------:R-:W2:Y:S01]  /*19a0*/  LDG.E.64.CONSTANT R6, desc[UR10][R6.64] ;  /* 0x0000000a06067981 */ /* 0x000ea2000c1e9b00 */
[----:B------:R-:W-:-:S04]  /*19b0*/  IMAD.WIDE.U32 R8, R5, 0x8, R2 ;  /* 0x0000000805087825 */ /* 0x000fc800078e0002 */
[----:B------:R-:W-:Y:S02]  /*19c0*/  VIADD R11, R5, 0x100 ;  /* 0x00000100050b7836 */ /* 0x000fe40000000000 */
[----:B------:R-:W3:Y:S02]  /*19d0*/  LDG.E.64.CONSTANT R8, desc[UR10][R8.64] ;  /* 0x0000000a08087981 */ /* 0x000ee4000c1e9b00 */
[----:B------:R-:W-:-:S04]  /*19e0*/  IMAD.WIDE.U32 R10, R11, 0x8, R2 ;  /* 0x000000080b0a7825 */ /* 0x000fc800078e0002 */
[----:B------:R-:W-:Y:S02]  /*19f0*/  VIADD R13, R5, 0x200 ;  /* 0x00000200050d7836 */ /* 0x000fe40000000000 */
[----:B------:R-:W4:Y:S02]  /*1a00*/  LDG.E.64.CONSTANT R10, desc[UR10][R10.64] ;  /* 0x0000000a0a0a7981 */ /* 0x000f24000c1e9b00 */
[----:B------:R-:W-:-:S06]  /*1a10*/  IMAD.WIDE.U32 R12, R13, 0x8, R2 ;  /* 0x000000080d0c7825 */ /* 0x000fcc00078e0002 */
[----:B------:R-:W5:Y:S01]  /*1a20*/  LDG.E.64.CONSTANT R12, desc[UR10][R12.64] ;  /* 0x0000000a0c0c7981 */ /* 0x000f62000c1e9b00 */
[----:B------:R-:W-:Y:S01]  /*1a30*/  VIADD R5, R5, 0x400 ;  /* 0x0000040005057836 */ /* 0x000fe20000000000 */
[----:B--2---:R-:W-:-:S06]  /*1a40*/  DSETP.GEU.AND P0, PT, R20, R6, PT ;  /* 0x000000061400722a */ /* 0x004fcc0003f0e000 */
[----:B------:R-:W-:Y:S02]  /*1a50*/  FSEL R14, R6, R20, !P0 ;  /* 0x00000014060e7208 */ /* 0x000fe40004000000 */
[----:B------:R-:W-:-:S06]  /*1a60*/  FSEL R15, R7, R21, !P0 ;  /* 0x00000015070f7208 */ /* 0x000fcc0004000000 */
[----:B---3--:R-:W-:-:S06]  /*1a70*/  DSETP.GEU.AND P0, PT, R14, R8, PT ;  /* 0x000000080e00722a */ /* 0x008fcc0003f0e000 */
[----:B------:R-:W-:Y:S01]  /*1a80*/  FSEL R6, R8, R14, !P0 ;  /* 0x0000000e08067208 */ /* 0x000fe20004000000 */
[C---:B------:R-:W-:Y:S01]  /*1a90*/  VIADD R8, R4.reuse, 0x200 ;  /* 0x0000020004087836 */ /* 0x040fe20000000000 */
[----:B------:R-:W-:Y:S01]  /*1aa0*/  FSEL R7, R9, R15, !P0 ;  /* 0x0000000f09077208 */ /* 0x000fe20004000000 */
[----:B------:R-:W-:-:S05]  /*1ab0*/  VIADD R4, R4, 0x400 ;  /* 0x0000040004047836 */ /* 0x000fca0000000000 */
[----:B----4-:R-:W-:-:S06]  /*1ac0*/  DSETP.GEU.AND P0, PT, R6, R10, PT ;  /* 0x0000000a0600722a */ /* 0x010fcc0003f0e000 */
[----:B------:R-:W-:Y:S02]  /*1ad0*/  FSEL R6, R10, R6, !P0 ;  /* 0x000000060a067208 */ /* 0x000fe40004000000 */
[----:B------:R-:W-:-:S06]  /*1ae0*/  FSEL R7, R11, R7, !P0 ;  /* 0x000000070b077208 */ /* 0x000fcc0004000000 */
[----:B-----5:R-:W-:-:S06]  /*1af0*/  DSETP.GEU.AND P0, PT, R6, R12, PT ;  /* 0x0000000c0600722a */ /* 0x020fcc0003f0e000 */
[----:B------:R-:W-:Y:S02]  /*1b00*/  FSEL R20, R12, R6, !P0 ;  /* 0x000000060c147208 */ /* 0x000fe40004000000 */
[----:B------:R-:W-:Y:S02]  /*1b10*/  FSEL R21, R13, R7, !P0 ;  /* 0x000000070d157208 */ /* 0x000fe40004000000 */
[----:B------:R-:W-:-:S13]  /*1b20*/  ISETP.GE.AND P0, PT, R8, UR5, PT ;  /* 0x0000000508007c0c */ /* 0x000fda000bf06270 */
[----:B------:R-:W-:Y:S05]  /*1b30*/  @!P0 BRA `(.L_x_77) ;  /* 0xfffffffc00908947 */ /* 0x000fea000383ffff */
.L_x_73:
[----:B01----:R-:W-:Y:S05]  /*1b40*/  BSYNC.RECONVERGENT B1 ;  /* 0x0000000000017941 */ /* 0x003fea0003800200 */
.L_x_70:
[----:B------:R-:W2:Y:S01]  /*1b50*/  S2R R7, SR_LANEID ;  /* 0x0000000000077919 */ /* 0x000ea20000000000 */
[----:B------:R-:W-:Y:S04]  /*1b60*/  SHFL.DOWN PT, R2, R20, 0x1, 0x1f ;  /* 0x08201f0014027f89 */ /* 0x000fe800000e0000 */
[----:B------:R-:W3:Y:S02]  /*1b70*/  SHFL.DOWN PT, R3, R21, 0x1, 0x1f ;  /* 0x08201f0015037f89 */ /* 0x000ee400000e0000 */
[----:B---3--:R-:W-:Y:S01]  /*1b80*/  DSETP.GEU.AND P0, PT, R20, R2, PT ;  /* 0x000000021400722a */ /* 0x008fe20003f0e000 */
[C---:B--2---:R-:W-:Y:S02]  /*1b90*/  ISETP.GT.AND P1, PT, R7.reuse, 0x1e, PT ;  /* 0x0000001e0700780c */ /* 0x044fe40003f24270 */
        /* <DEDUP_REMOVED lines=9> */
[----:B------:R-:W2:Y:S03]  /*1c30*/  SHFL.DOWN PT, R5, R3, 0x2, 0x1f ;  /* 0x08401f0003057f89 */ /* 0x000ea600000e0000 */
[----:B------:R-:W-:Y:S01]  /*1c40*/  @!P2 LOP3.LUT R6, R6, 0xf8, RZ, 0xc0, !PT ;  /* 0x000000f80606a812 */ /* 0x000fe200078ec0ff */
[----:B------:R-:W3:Y:S01]  /*1c50*/  @!P2 S2R R9, SR_CgaCtaId ;  /* 0x000000000009a919 */ /* 0x000ee20000008800 */
[----:B--2---:R-:W-:-:S06]  /*1c60*/  DSETP.GEU.AND P0, PT, R2, R4, PT ;  /* 0x000000040200722a */ /* 0x004fcc0003f0e000 */
[----:B------:R-:W-:Y:S02]  /*1c70*/  @!P1 FSEL R2, R4, R2, !P0 ;  /* 0x0000000204029208 */ /* 0x000fe40004000000 */
[----:B------:R-:W-:Y:S02]  /*1c80*/  @!P1 FSEL R3, R5, R3, !P0 ;  /* 0x0000000305039208 */ /* 0x000fe40004000000 */
[----:B------:R-:W-:Y:S01]  /*1c90*/  ISETP.GT.AND P1, PT, R7, 0x1b, PT ;  /* 0x0000001b0700780c */ /* 0x000fe20003f24270 */
[----:B------:R-:W-:Y:S01]  /*1ca0*/  SHFL.DOWN PT, R4, R2, 0x4, 0x1f ;  /* 0x08801f0002047f89 */ /* 0x000fe200000e0000 */
[----:B---3--:R-:W-:-:S03]  /*1cb0*/  @!P2 LEA R9, R9, R8, 0x18 ;  /* 0x000000080909a211 */ /* 0x008fc600078ec0ff */
[----:B------:R-:W2:Y:S02]  /*1cc0*/  SHFL.DOWN PT, R5, R3, 0x4, 0x1f ;  /* 0x08801f0003057f89 */ /* 0x000ea400000e0000 */
[----:B------:R-:W-:Y:S01]  /*1cd0*/  @!P2 IMAD.IADD R9, R6, 0x1, R9 ;  /* 0x000000010609a824 */ /* 0x000fe200078e0209 */
[----:B--2---:R-:W-:-:S06]  /*1ce0*/  DSETP.GEU.AND P0, PT, R2, R4, PT ;  /* 0x000000040200722a */ /* 0x004fcc0003f0e000 */
[----:B------:R-:W-:Y:S02]  /*1cf0*/  @!P1 FSEL R2, R4, R2, !P0 ;  /* 0x0000000204029208 */ /* 0x000fe40004000000 */
[----:B------:R-:W-:Y:S02]  /*1d00*/  @!P1 FSEL R3, R5, R3, !P0 ;  /* 0x0000000305039208 */ /* 0x000fe40004000000 */
[----:B------:R-:W-:Y:S01]  /*1d10*/  ISETP.GT.AND P1, PT, R7, 0x17, PT ;  /* 0x000000170700780c */ /* 0x000fe20003f24270 */
[----:B------:R-:W-:Y:S04]  /*1d20*/  SHFL.DOWN PT, R4, R2, 0x8, 0x1f ;  /* 0x09001f0002047f89 */ /* 0x000fe800000e0000 */
[----:B------:R-:W2:Y:S02]  /*1d30*/  SHFL.DOWN PT, R5, R3, 0x8, 0x1f ;  /* 0x09001f0003057f89 */ /* 0x000ea400000e0000 */
[----:B--2---:R-:W-:-:S06]  /*1d40*/  DSETP.GEU.AND P0, PT, R2, R4, PT ;  /* 0x000000040200722a */ /* 0x004fcc0003f0e000 */
[----:B------:R-:W-:Y:S02]  /*1d50*/  @!P1 FSEL R2, R4, R2, !P0 ;  /* 0x0000000204029208 */ /* 0x000fe40004000000 */
[----:B------:R-:W-:Y:S02]  /*1d60*/  @!P1 FSEL R3, R5, R3, !P0 ;  /* 0x0000000305039208 */ /* 0x000fe40004000000 */
[----:B------:R-:W-:Y:S01]  /*1d70*/  ISETP.GT.AND P1, PT, R7, 0xf, PT ;  /* 0x0000000f0700780c */ /* 0x000fe20003f24270 */
[----:B------:R-:W-:Y:S04]  /*1d80*/  SHFL.DOWN PT, R4, R2, 0x10, 0x1f ;  /* 0x0a001f0002047f89 */ /* 0x000fe800000e0000 */
[----:B------:R-:W2:Y:S02]  /*1d90*/  SHFL.DOWN PT, R5, R3, 0x10, 0x1f ;  /* 0x0a001f0003057f89 */ /* 0x000ea400000e0000 */
[----:B--2---:R-:W-:-:S06]  /*1da0*/  DSETP.GEU.AND P0, PT, R2, R4, PT ;  /* 0x000000040200722a */ /* 0x004fcc0003f0e000 */
        /* <DEDUP_REMOVED lines=8> */
[----:B------:R-:W3:Y:S01]  /*1e30*/  S2UR UR5, SR_CgaCtaId ;  /* 0x00000000000579c3 */ /* 0x000ee20000008800 */
[----:B------:R-:W-:Y:S02]  /*1e40*/  UMOV UR4, 0x400 ;  /* 0x0000040000047882 */ /* 0x000fe40000000000 */
[----:B---3--:R-:W-:-:S09]  /*1e50*/  ULEA UR4, UR5, UR4, 0x18 ;  /* 0x0000000405047291 */ /* 0x008fd2000f8ec0ff */
[----:B------:R-:W3:Y:S04]  /*1e60*/  LDS.128 R12, [UR4+0x10] ;  /* 0x00001004ff0c7984 */ /* 0x000ee80008000c00 */
[----:B--2---:R-:W2:Y:S04]  /*1e70*/  LDS.128 R4, [UR4+0x20] ;  /* 0x00002004ff047984 */ /* 0x004ea80008000c00 */
[----:B------:R-:W4:Y:S01]  /*1e80*/  LDS.128 R8, [UR4+0x30] ;  /* 0x00003004ff087984 */ /* 0x000f220008000c00 */
[----:B---3--:R-:W-:-:S06]  /*1e90*/  DSETP.GEU.AND P1, PT, R2, R12, PT ;  /* 0x0000000c0200722a */ /* 0x008fcc0003f2e000 */
[----:B------:R-:W-:Y:S02]  /*1ea0*/  FSEL R2, R12, R2, !P1 ;  /* 0x000000020c027208 */ /* 0x000fe40004800000 */
[----:B------:R-:W-:-:S06]  /*1eb0*/  FSEL R3, R13, R3, !P1 ;  /* 0x000000030d037208 */ /* 0x000fcc0004800000 */
[----:B------:R-:W-:-:S06]  /*1ec0*/  DSETP.GEU.AND P1, PT, R2, R14, PT ;  /* 0x0000000e0200722a */ /* 0x000fcc0003f2e000 */
[----:B------:R-:W-:Y:S02]  /*1ed0*/  FSEL R2, R14, R2, !P1 ;  /* 0x000000020e027208 */ /* 0x000fe40004800000 */
[----:B------:R-:W-:-:S06]  /*1ee0*/  FSEL R3, R15, R3, !P1 ;  /* 0x000000030f037208 */ /* 0x000fcc0004800000 */
[----:B--2---:R-:W-:-:S06]  /*1ef0*/  DSETP.GEU.AND P1, PT, R2, R4, PT ;  /* 0x000000040200722a */ /* 0x004fcc0003f2e000 */
[----:B------:R-:W-:Y:S02]  /*1f00*/  FSEL R4, R4, R2, !P1 ;  /* 0x0000000204047208 */ /* 0x000fe40004800000 */
[----:B------:R-:W-:Y:S02]  /*1f10*/  FSEL R5, R5, R3, !P1 ;  /* 0x0000000305057208 */ /* 0x000fe40004800000 */
[----:B------:R-:W2:Y:S04]  /*1f20*/  LDS.64 R2, [UR4+0x40] ;  /* 0x00004004ff027984 */ /* 0x000ea80008000a00 */
        /* <DEDUP_REMOVED lines=9> */
[----:B--2---:R-:W-:-:S06]  /*1fc0*/  DSETP.GEU.AND P1, PT, R4, R2, PT ;  /* 0x000000020400722a */ /* 0x004fcc0003f2e000 */
[----:B------:R-:W-:Y:S02]  /*1fd0*/  FSEL R2, R2, R4, !P1 ;  /* 0x0000000402027208 */ /* 0x000fe40004800000 */
[----:B------:R-:W-:Y:S01]  /*1fe0*/  FSEL R3, R3, R5, !P1 ;  /* 0x0000000503037208 */ /* 0x000fe20004800000 */
[----:B------:R-:W-:Y:S06]  /*1ff0*/  BRA `(.L_x_69) ;  /* 0x0000001c00f47947 */ /* 0x000fec0003800000 */
.L_x_58:
        /* <DEDUP_REMOVED lines=16> */
.L_x_80:
[----:B------:R-:W-:Y:S05]  /*2100*/  BSYNC.RECONVERGENT B1 ;  /* 0x0000000000017941 */ /* 0x000fea0003800200 */
.L_x_79:
        /* <DEDUP_REMOVED lines=18> */
.L_x_85:
        /* <DEDUP_REMOVED lines=10> */
.L_x_84:
[----:B------:R-:W-:Y:S05]  /*22d0*/  BSYNC.RECONVERGENT B2 ;  /* 0x0000000000027941 */ /* 0x000fea0003800200 */
.L_x_83:
[----:B------:R-:W-:Y:S05]  /*22e0*/  @!P2 BRA `(.L_x_82) ;  /* 0x000000000080a947 */ /* 0x000fea0003800000 */
[----:B------:R-:W0:Y:S01]  /*22f0*/  LDC.64 R4, c[0x0][0x380] ;  /* 0x0000e000ff047b82 */ /* 0x000e220000000a00 */
[----:B------:R-:W-:Y:S02]  /*2300*/  IMAD.U32 R7, RZ, RZ, UR16 ;  /* 0x00000010ff077e24 */ /* 0x000fe4000f8e00ff */
[----:B------:R-:W-:Y:S02]  /*2310*/  VIADD R6, R8, 0x200 ;  /* 0x0000020008067836 */ /* 0x000fe40000000000 */
[----:B------:R-:W-:-:S07]  /*2320*/  IMAD R7, R7, 0x800, R8 ;  /* 0x0000080007077824 */ /* 0x000fce00078e0208 */
.L_x_86:
        /* <DEDUP_REMOVED lines=28> */
.L_x_82:
[----:B------:R-:W-:Y:S05]  /*24f0*/  BSYNC.RECONVERGENT B1 ;  /* 0x0000000000017941 */ /* 0x000fea0003800200 */
.L_x_81:
        /* <DEDUP_REMOVED lines=45> */
[----:B------:R-:W-:-:S03]  /*27d0*/  FSEL R5, R5, R3, P1 ;  /* 0x0000000305057208 */ /* 0x000fc60000800000 */
[----:B0-----:R-:W-:Y:S02]  /*27e0*/  IMAD.MOV.U32 R2, RZ, RZ, R4 ;  /* 0x000000ffff027224 */ /* 0x001fe400078e0004 */
[----:B------:R-:W-:Y:S01]  /*27f0*/  IMAD.MOV.U32 R3, RZ, RZ, R5 ;  /* 0x000000ffff037224 */ /* 0x000fe200078e0005 */
[----:B------:R-:W-:Y:S06]  /*2800*/  BAR.SYNC.DEFER_BLOCKING 0x0 ;  /* 0x0000000000007b1d */ /* 0x000fec0000010000 */
[----:B------:R-:W-:Y:S05]  /*2810*/  @P0 BRA `(.L_x_69) ;  /* 0x0000001400ec0947 */ /* 0x000fea0003800000 */
[----:B------:R-:W0:Y:S01]  /*2820*/  S2UR UR5, SR_CgaCtaId ;  /* 0x00000000000579c3 */ /* 0x000e220000008800 */
[----:B------:R-:W-:Y:S02]  /*2830*/  UMOV UR4, 0x400 ;  /* 0x0000040000047882 */ /* 0x000fe40000000000 */
[----:B0-----:R-:W-:-:S09]  /*2840*/  ULEA UR4, UR5, UR4, 0x18 ;  /* 0x0000000405047291 */ /* 0x001fd2000f8ec0ff */
[----:B------:R-:W0:Y:S04]  /*2850*/  LDS.128 R12, [UR4+0x10] ;  /* 0x00001004ff0c7984 */ /* 0x000e280008000c00 */
[----:B------:R-:W1:Y:S04]  /*2860*/  LDS.128 R4, [UR4+0x20] ;  /* 0x00002004ff047984 */ /* 0x000e680008000c00 */
        /* <DEDUP_REMOVED lines=24> */
.L_x_87:
        /* <DEDUP_REMOVED lines=36> */
[----:B------:R-:W-:Y:S01]  /*2c30*/  VIADD R10, R10, 0x10 ;  /* 0x000000100a0a7836 */ /* 0x000fe20000000000 */
[----:B------:R-:W0:Y:S11]  /*2c40*/  SHFL.DOWN PT, R3, R7, 0x8, R5 ;  /* 0x0900000007037989 */ /* 0x000e3600000e0005 */
[----:B------:R-:W1:Y:S01]  /*2c50*/  @!P0 S2R R9, SR_CgaCtaId ;  /* 0x0000000000098919 */ /* 0x000e620000008800 */
[----:B------:R-:W-:Y:S01]  /*2c60*/  @!P0 MOV R8, 0x400 ;  /* 0x0000040000088802 */ /* 0x000fe20000000f00 */
[----:B0-----:R-:W-:Y:S01]  /*2c70*/  DSETP.GEU.AND P1, PT, R6, R2, PT ;  /* 0x000000020600722a */ /* 0x001fe20003f2e000 */
[----:B------:R-:W-:-:S05]  /*2c80*/  @!P0 SHF.R.U32.HI R6, RZ, 0x2, R0 ;  /* 0x00000002ff068819 */ /* 0x000fca0000011600 */
[----:B------:R-:W-:Y:S02]  /*2c90*/  @!P2 FSEL R4, R2, R4, !P1 ;  /* 0x000000040204a208 */ /* 0x000fe40004800000 */
[----:B------:R-:W-:Y:S02]  /*2ca0*/  @!P2 FSEL R7, R3, R7, !P1 ;  /* 0x000000070307a208 */ /* 0x000fe40004800000 */
[----:B------:R-:W-:Y:S01]  /*2cb0*/  ISETP.GT.AND P2, PT, R10, R5, PT ;  /* 0x000000050a00720c */ /* 0x000fe20003f44270 */
[----:B------:R-:W-:Y:S01]  /*2cc0*/  SHFL.DOWN PT, R2, R4, 0x10, R5 ;  /* 0x0a00000004027989 */ /* 0x000fe200000e0005 */
[----:B------:R-:W-:-:S03]  /*2cd0*/  @!P0 LOP3.LUT R6, R6, 0xf8, RZ, 0xc0, !PT ;  /* 0x000000f806068812 */ /* 0x000fc600078ec0ff */
[----:B------:R0:W2:Y:S01]  /*2ce0*/  SHFL.DOWN PT, R3, R7, 0x10, R5 ;  /* 0x0a00000007037989 */ /* 0x0000a200000e0005 */
        /* <DEDUP_REMOVED lines=11> */
[----:B0-----:R-:W-:Y:S05]  /*2da0*/  @P0 BRA `(.L_x_69) ;  /* 0x0000001000880947 */ /* 0x001fea0003800000 */
        /* <DEDUP_REMOVED lines=59> */
.L_x_78:
[----:B------:R-:W0:Y:S01]  /*3160*/  S2R R0, SR_TID.X ;  /* 0x0000000000007919 */ /* 0x000e220000002100 */
[----:B------:R-:W1:Y:S01]  /*3170*/  LDCU.64 UR8, c[0x0][0x380] ;  /* 0x00007000ff0877ac */ /* 0x000e620008000a00 */
[----:B------:R-:W-:Y:S02]  /*3180*/  IMAD.U32 R19, RZ, RZ, UR16 ;  /* 0x00000010ff137e24 */ /* 0x000fe4000f8e00ff */
[----:B-1----:R-:W-:Y:S02]  /*3190*/  IMAD.U32 R2, RZ, RZ, UR8 ;  /* 0x00000008ff027e24 */ /* 0x002fe4000f8e00ff */
[----:B------:R-:W-:Y:S02]  /*31a0*/  IMAD.U32 R3, RZ, RZ, UR9 ;  /* 0x00000009ff037e24 */ /* 0x000fe4000f8e00ff */
[----:B0-----:R-:W-:-:S04]  /*31b0*/  IMAD R19, R19, 0x800, R0 ;  /* 0x0000080013137824 */ /* 0x001fc800078e0200 */
[----:B------:R-:W-:-:S05]  /*31c0*/  IMAD.WIDE.U32 R18, R19, 0x8, R2 ;  /* 0x0000000813127825 */ /* 0x000fca00078e0002 */
        /* <DEDUP_REMOVED lines=8> */
[----:B------:R-:W-:Y:S01]  /*3250*/  UISETP.GE.U32.AND UP0, UPT, UR13, UR5, UPT ;  /* 0x000000050d00728c */ /* 0x000fe2000bf06070 */
        /* <DEDUP_REMOVED lines=21> */
[----:B------:R-:W-:Y:S06]  /*33b0*/  BRA.U !UP0, `(.L_x_88) ;  /* 0x0000000508dc7547 */ /* 0x000fec000b800000 */
[----:B------:R-:W-:Y:S02]  /*33c0*/  ULEA UR8, UR16, UR5, 0xb ;  /* 0x0000000510087291 */ /* 0x000fe4000f8e58ff */
[----:B------:R-:W-:Y:S02]  /*33d0*/  UIADD3 UR14, UPT, UPT, UR7, -0x800, URZ ;  /* 0xfffff800070e7890 */ /* 0x000fe4000fffe0ff */
[----:B------:R-:W-:Y:S02]  /*33e0*/  UIADD3 UR9, UPT, UPT, UR8, 0x100, URZ ;  /* 0x0000010008097890 */ /* 0x000fe4000fffe0ff */
[----:B------:R-:W-:Y:S02]  /*33f0*/  UISETP.GT.U32.AND UP0, UPT, UR8, UR14, UPT ;  /* 0x0000000e0800728c */ /* 0x000fe4000bf04070 */
[----:B------:R-:W-:Y:S01]  /*3400*/  VIADD R7, R0, UR8 ;  /* 0x0000000800077c36 */ /* 0x000fe20008000000 */
[----:B------:R-:W-:Y:S01]  /*3410*/  UMOV UR4, URZ ;  /* 0x000000ff00047c82 */ /* 0x000fe20008000000 */
[----:B------:R-:W-:-:S05]  /*3420*/  UMOV UR6, UR8 ;  /* 0x0000000800067c82 */ /* 0x000fca0008000000 */
[----:B------:R-:W-:Y:S05]  /*3430*/  BRA.U UP0, `(.L_x_89) ;  /* 0x0000000100b87547 */ /* 0x000fea000b800000 */
[----:B------:R-:W0:Y:S01]  /*3440*/  LDC.64 R2, c[0x0][0x380] ;  /* 0x0000e000ff027b82 */ /* 0x000e220000000a00 */
[----:B------:R-:W1:Y:S01]  /*3450*/  LDCU UR7, c[0x0][0x3a8] ;  /* 0x00007500ff0777ac */ /* 0x000e620008000800 */
[----:B------:R-:W-:Y:S01]  /*3460*/  NOP ;  /* 0x0000000000007918 */ /* 0x000fe20000000000 */
.L_x_90:
[----:B------:R-:W-:-:S04]  /*3470*/  VIADD R23, R0, UR6 ;  /* 0x0000000600177c36 */ /* 0x000fc80008000000 */
[----:B0-----:R-:W-:-:S05]  /*3480*/  IMAD.WIDE.U32 R22, R23, 0x8, R2 ;  /* 0x0000000817167825 */ /* 0x001fca00078e0002 */
[----:B------:R-:W2:Y:S04]  /*3490*/  LDG.E.64.CONSTANT R24, desc[UR10][R22.64] ;  /* 0x0000000a16187981 */ /* 0x000ea8000c1e9b00 */
[----:B------:R-:W3:Y:S04]  /*34a0*/  LDG.E.64.CONSTANT R18, desc[UR10][R22.64+0x800] ;  /* 0x0008000a16127981 */ /* 0x000ee8000c1e9b00 */
[----:B------:R-:W4:Y:S04]  /*34b0*/  LDG.E.64.CONSTANT R16, desc[UR10][R22.64+0x1000] ;  /* 0x0010000a16107981 */ /* 0x000f28000c1e9b00 */
[----:B------:R-:W5:Y:S04]  /*34c0*/  LDG.E.64.CONSTANT R14, desc[UR10][R22.64+0x1800] ;  /* 0x0018000a160e7981 */ /* 0x000f68000c1e9b00 */
[----:B------:R-:W5:Y:S04]  /*34d0*/  LDG.E.64.CONSTANT R12, desc[UR10][R22.64+0x2000] ;  /* 0x0020000a160c7981 */ /* 0x000f68000c1e9b00 */
[----:B------:R-:W5:Y:S04]  /*34e0*/  LDG.E.64.CONSTANT R10, desc[UR10][R22.64+0x2800] ;  /* 0x0028000a160a7981 */ /* 0x000f68000c1e9b00 */
[----:B------:R-:W5:Y:S04]  /*34f0*/  LDG.E.64.CONSTANT R8, desc[UR10][R22.64+0x3000] ;  /* 0x0030000a16087981 */ /* 0x000f68000c1e9b00 */
[----:B------:R-:W5:Y:S01]  /*3500*/  LDG.E.64.CONSTANT R20, desc[UR10][R22.64+0x3800] ;  /* 0x0038000a16147981 */ /* 0x000f62000c1e9b00 */
[----:B-1----:R-:W-:-:S04]  /*3510*/  UIADD3 UR12, UPT, UPT, -UR6, UR7, URZ ;  /* 0x00000007060c7290 */ /* 0x002fc8000fffe1ff */
        /* <DEDUP_REMOVED lines=32> */
.L_x_89:
[----:B------:R-:W-:-:S09]  /*3720*/  UISETP.GE.U32.AND UP0, UPT, UR6, UR7, UPT ;  /* 0x000000070600728c */ /* 0x000fd2000bf06070 */
[----:B------:R-:W-:Y:S05]  /*3730*/  BRA.U UP0, `(.L_x_88) ;  /* 0x0000000100fc7547 */ /* 0x000fea000b800000 */
[----:B------:R-:W-:Y:S01]  /*3740*/  UIADD3 UR5, UPT, UPT, -UR6, UR7, URZ ;  /* 0x0000000706057290 */ /* 0x000fe2000fffe1ff */
[----:B------:R-:W-:Y:S05]  /*3750*/  BSSY.RECONVERGENT B1, `(.L_x_88) ;  /* 0x000003d000017945 */ /* 0x000fea0003800200 */
[----:B------:R-:W-:-:S13]  /*3760*/  ISETP.GE.AND P0, PT, R0, UR5, PT ;  /* 0x0000000500007c0c */ /* 0x000fda000bf06270 */
[----:B------:R-:W-:Y:S05]  /*3770*/  @P0 BRA `(.L_x_91) ;  /* 0x0000000000e80947 */ /* 0x000fea0003800000 */
[----:B------:R-:W0:Y:S01]  /*3780*/  LDC R10, c[0x0][0x3ac] ;  /* 0x0000eb00ff0a7b82 */ /* 0x000e220000000800 */
[----:B------:R-:W-:Y:S01]  /*3790*/  LOP3.LUT R6, RZ, R0, RZ, 0x33, !PT ;  /* 0x00000000ff067212 */ /* 0x000fe200078e33ff */
[----:B------:R-:W-:Y:S04]  /*37a0*/  BSSY.RECONVERGENT B2, `(.L_x_92) ;  /* 0x0000018000027945 */ /* 0x000fe80003800200 */
[----:B------:R-:W-:-:S04]  /*37b0*/  VIADD R8, R6, UR7 ;  /* 0x0000000706087c36 */ /* 0x000fc80008000000 */
[----:B------:R-:W-:Y:S02]  /*37c0*/  VIADD R9, R8, -UR8 ;  /* 0x8000000808097c36 */ /* 0x000fe40008000000 */
[----:B0-----:R-:W-:Y:S01]  /*37d0*/  IMAD R6, R10, UR4, RZ ;  /* 0x000000040a067c24 */ /* 0x001fe2000f8e02ff */
[C---:B------:R-:W-:Y:S02]  /*37e0*/  LOP3.LUT R10, R8.reuse, 0x300, RZ, 0xc0, !PT ;  /* 0x00000300080a7812 */ /* 0x040fe400078ec0ff */
[----:B------:R-:W-:Y:S01]  /*37f0*/  LEA.HI R8, R8, 0x1, RZ, 0x18 ;  /* 0x0000000108087811 */ /* 0x000fe200078fc0ff */
[----:B------:R-:W-:Y:S01]  /*3800*/  IMAD R6, R6, -0x800, R9 ;  /* 0xfffff80006067824 */ /* 0x000fe200078e0209 */
[----:B------:R-:W-:Y:S01]  /*3810*/  ISETP.NE.AND P0, PT, R10, 0x300, PT ;  /* 0x000003000a00780c */ /* 0x000fe20003f05270 */
[----:B------:R-:W-:-:S03]  /*3820*/  IMAD.MOV.U32 R10, RZ, RZ, R0 ;  /* 0x000000ffff0a7224 */ /* 0x000fc600078e0000 */
[----:B------:R-:W-:-:S09]  /*3830*/  ISETP.GE.U32.AND P2, PT, R6, 0x300, PT ;  /* 0x000003000600780c */ /* 0x000fd20003f46070 */
[----:B------:R-:W-:Y:S05]  /*3840*/  @!P0 BRA `(.L_x_93) ;  /* 0x0000000000348947 */ /* 0x000fea0003800000 */
[----:B------:R-:W-:Y:S01]  /*3850*/  LOP3.LUT R8, R8, 0x3, RZ, 0xc0, !PT ;  /* 0x0000000308087812 */ /* 0x000fe200078ec0ff */
[----:B------:R-:W-:-:S04]  /*3860*/  IMAD.MOV.U32 R10, RZ, RZ, R0 ;  /* 0x000000ffff0a7224 */ /* 0x000fc800078e0000 */
[----:B------:R-:W-:-:S07]  /*3870*/  IMAD.MOV R6, RZ, RZ, -R8 ;  /* 0x000000ffff067224 */ /* 0x000fce00078e0a08 */
.L_x_94:
        /* <DEDUP_REMOVED lines=10> */
.L_x_93:
[----:B------:R-:W-:Y:S05]  /*3920*/  BSYNC.RECONVERGENT B2 ;  /* 0x0000000000027941 */ /* 0x000fea0003800200 */
.L_x_92:
[----:B------:R-:W-:Y:S05]  /*3930*/  @!P2 BRA `(.L_x_91) ;  /* 0x000000000078a947 */ /* 0x000fea0003800000 */
[C---:B------:R-:W-:Y:S02]  /*3940*/  VIADD R6, R10.reuse, 0x200 ;  /* 0x000002000a067836 */ /* 0x040fe40000000000 */
[----:B------:R-:W-:-:S07]  /*3950*/  VIADD R7, R10, UR9 ;  /* 0x000000090a077c36 */ /* 0x000fce0008000000 */
.L_x_95:
[----:B------:R-:W-:-:S04]  /*3960*/  VIADD R9, R7, 0xffffff00 ;  /* 0xffffff0007097836 */ /* 0x000fc80000000000 */
[----:B------:R-:W-:-:S06]  /*3970*/  IMAD.WIDE.U32 R8, R9, 0x8, R2 ;  /* 0x0000000809087825 */ /* 0x000fcc00078e0002 */
        /* <DEDUP_REMOVED lines=11> */
[----:B------:R-:W-:Y:S01]  /*3a30*/  FSEL R4, R8, R4, !P0 ;  /* 0x0000000408047208 */ /* 0x000fe20004000000 */
[C---:B------:R-:W-:Y:S01]  /*3a40*/  VIADD R8, R6.reuse, 0x200 ;  /* 0x0000020006087836 */ /* 0x040fe20000000000 */
[----:B------:R-:W-:Y:S01]  /*3a50*/  FSEL R5, R9, R5, !P0 ;  /* 0x0000000509057208 */ /* 0x000fe20004000000 */
[----:B------:R-:W-:-:S05]  /*3a60*/  VIADD R6, R6, 0x400 ;  /* 0x0000040006067836 */ /* 0x000fca0000000000 */
        /* <DEDUP_REMOVED lines=11> */
.L_x_91:
[----:B------:R-:W-:Y:S05]  /*3b20*/  BSYNC.RECONVERGENT B1 ;  /* 0x0000000000017941 */ /* 0x000fea0003800200 */
.L_x_88:
        /* <DEDUP_REMOVED lines=49> */
[----:B------:R-:W1:Y:S04]  /*3e40*/  LDS.128 R12, [UR4+0x10] ;  /* 0x00001004ff0c7984 */ /* 0x000e680008000c00 */
[----:B0-----:R-:W0:Y:S04]  /*3e50*/  LDS.128 R4, [UR4+0x20] ;  /* 0x00002004ff047984 */ /* 0x001e280008000c00 */
[----:B------:R-:W2:Y:S01]  /*3e60*/  LDS.128 R8, [UR4+0x30] ;  /* 0x00003004ff087984 */ /* 0x000ea20008000c00 */
[----:B-1----:R-:W-:-:S06]  /*3e70*/  DSETP.GEU.AND P1, PT, R2, R12, PT ;  /* 0x0000000c0200722a */ /* 0x002fcc0003f2e000 */
[----:B------:R-:W-:Y:S02]  /*3e80*/  FSEL R2, R12, R2, !P1 ;  /* 0x000000020c027208 */ /* 0x000fe40004800000 */
[----:B------:R-:W-:-:S06]  /*3e90*/  FSEL R3, R13, R3, !P1 ;  /* 0x000000030d037208 */ /* 0x000fcc0004800000 */
[----:B------:R-:W-:-:S06]  /*3ea0*/  DSETP.GEU.AND P1, PT, R2, R14, PT ;  /* 0x0000000e0200722a */ /* 0x000fcc0003f2e000 */
[----:B------:R-:W-:Y:S02]  /*3eb0*/  FSEL R2, R14, R2, !P1 ;  /* 0x000000020e027208 */ /* 0x000fe40004800000 */
[----:B------:R-:W-:-:S06]  /*3ec0*/  FSEL R3, R15, R3, !P1 ;  /* 0x000000030f037208 */ /* 0x000fcc0004800000 */
[----:B0-----:R-:W-:-:S06]  /*3ed0*/  DSETP.GEU.AND P1, PT, R2, R4, PT ;  /* 0x000000040200722a */ /* 0x001fcc0003f2e000 */
        /* <DEDUP_REMOVED lines=14> */
[----:B------:R-:W-:-:S07]  /*3fc0*/  FSEL R3, R3, R5, !P1 ;  /* 0x0000000503037208 */ /* 0x000fce0004800000 */
.L_x_69:
[----:B01----:R-:W-:Y:S05]  /*3fd0*/  BSYNC.RECONVERGENT B0 ;  /* 0x0000000000007941 */ /* 0x003fea0003800200 */
.L_x_57:
[----:B------:R-:W-:Y:S05]  /*3fe0*/  @P0 EXIT ;  /* 0x000000000000094d */ /* 0x000fea0003800000 */
[----:B------:R-:W0:Y:S02]  /*3ff0*/  LDCU.64 UR4, c[0x0][0x388] ;  /* 0x00007100ff0477ac */ /* 0x000e240008000a00 */
[----:B0-----:R-:W-:-:S06]  /*4000*/  UIMAD.WIDE.U32 UR4, UR16, 0x8, UR4 ;  /* 0x00000008100478a5 */ /* 0x001fcc000f8e0004 */
[----:B--2---:R-:W-:Y:S02]  /*4010*/  IMAD.U32 R4, RZ, RZ, UR4 ;  /* 0x00000004ff047e24 */ /* 0x004fe4000f8e00ff */
[----:B------:R-:W-:-:S05]  /*4020*/  IMAD.U32 R5, RZ, RZ, UR5 ;  /* 0x00000005ff057e24 */ /* 0x000fca000f8e00ff */
[----:B------:R-:W-:Y:S01]  /*4030*/  STG.E.64 desc[UR10][R4.64], R2 ;  /* 0x0000000204007986 */ /* 0x000fe2000c101b0a */
[----:B------:R-:W-:Y:S05]  /*4040*/  EXIT ;  /* 0x000000000000794d */ /* 0x000fea0003800000 */
.L_x_96:
        /* <DEDUP_REMOVED lines=11> */
.L_x_150:


//--------------------- .text._ZN3cub18CUB_300001_SM_10006detail6reduce28DeviceReduceSingleTileKernelINS2_10policy_hubIdjN4cuda3__47maximumIvEEE10Policy1000EPdSB_jS8_ddNS5_3std3__410__identityEEEvT0_T1_T2_T3_T4_T6_ --------------------------
	.section	.text._ZN3cub18CUB_300001_SM_10006detail6reduce28DeviceReduceSingleTileKernelINS2_10policy_hubIdjN4cuda3__47maximumIvEEE10Policy1000EPdSB_jS8_ddNS5_3std3__410__identityEEEvT0_T1_T2_T3_T4_T6_,"ax",@progbits
	.align	128
        .global         _ZN3cub18CUB_300001_SM_10006detail6reduce28DeviceReduceSingleTileKernelINS2_10policy_hubIdjN4cuda3__47maximumIvEEE10Policy1000EPdSB_jS8_ddNS5_3std3__410__identityEEEvT0_T1_T2_T3_T4_T6_
        .type           _ZN3cub18CUB_300001_SM_10006detail6reduce28DeviceReduceSingleTileKernelINS2_10policy_hubIdjN4cuda3__47maximumIvEEE10Policy1000EPdSB_jS8_ddNS5_3std3__410__identityEEEvT0_T1_T2_T3_T4_T6_,@function
        .size           _ZN3cub18CUB_300001_SM_10006detail6reduce28DeviceReduceSingleTileKernelINS2_10policy_hubIdjN4cuda3__47maximumIvEEE10Policy1000EPdSB_jS8_ddNS5_3std3__410__identityEEEvT0_T1_T2_T3_T4_T6_,(.L_x_151 - _ZN3cub18CUB_300001_SM_10006detail6reduce28DeviceReduceSingleTileKernelINS2_10policy_hubIdjN4cuda3__47maximumIvEEE10Policy1000EPdSB_jS8_ddNS5_3std3__410__identityEEEvT0_T1_T2_T3_T4_T6_)
        .other          _ZN3cub18CUB_300001_SM_10006detail6reduce28DeviceReduceSingleTileKernelINS2_10policy_hubIdjN4cuda3__47maximumIvEEE10Policy1000EPdSB_jS8_ddNS5_3std3__410__identityEEEvT0_T1_T2_T3_T4_T6_,@"STO_CUDA_ENTRY STV_DEFAULT"
_ZN3cub18CUB_300001_SM_10006detail6reduce28DeviceReduceSingleTileKernelINS2_10policy_hubIdjN4cuda3__47maximumIvEEE10Policy1000EPdSB_jS8_ddNS5_3std3__410__identityEEEvT0_T1_T2_T3_T4_T6_:
.text._ZN3cub18CUB_300001_SM_10006detail6reduce28DeviceReduceSingleTileKernelINS2_10policy_hubIdjN4cuda3__47maximumIvEEE10Policy1000EPdSB_jS8_ddNS5_3std3__410__identityEEEvT0_T1_T2_T3_T4_T6_:
        /* <DEDUP_REMOVED lines=13> */
.L_x_97:
[----:B------:R-:W0:Y:S01]  /*00d0*/  LDCU UR4, c[0x0][0x380] ;  /* 0x00007000ff0477ac */ /* 0x000e220008000800 */
[----:B------:R-:W-:Y:S01]  /*00e0*/  BSSY.RECONVERGENT B0, `(.L_x_98) ;  /* 0x00004ae000007945 */ /* 0x000fe20003800200 */
[----:B0-----:R-:W-:-:S09]  /*00f0*/  ULOP3.LUT UP0, URZ, UR4, 0x1f, URZ, 0xc0, !UPT ;  /* 0x0000001f04ff7892 */ /* 0x001fd2000f80c0ff */
[----:B------:R-:W-:Y:S05]  /*0100*/  BRA.U UP0, `(.L_x_99) ;  /* 0x0000002500447547 */ /* 0x000fea000b800000 */
[----:B------:R-:W-:-:S13]  /*0110*/  ISETP.GT.U32.AND P0, PT, R0, 0x7ff, PT ;  /* 0x000007ff0000780c */ /* 0x000fda0003f04070 */
[----:B------:R-:W-:Y:S05]  /*0120*/  @P0 BRA `(.L_x_100) ;  /* 0x0000001400f80947 */ /* 0x000fea0003800000 */
[----:B------:R-:W0:Y:S01]  /*0130*/  S2R R3, SR_TID.X ;  /* 0x0000000000037919 */ /* 0x000e220000002100 */
[----:B------:R-:W-:Y:S01]  /*0140*/  BSSY.RECONVERGENT B1, `(.L_x_101) ;  /* 0x0000009000017945 */ /* 0x000fe20003800200 */
[----:B------:R-:W-:Y:S02]  /*0150*/  CS2R R4, SRZ ;  /* 0x0000000000047805 */ /* 0x000fe4000001ff00 */
[----:B0-----:R-:W-:Y:S01]  /*0160*/  ISETP.GE.U32.AND P0, PT, R3, R0, PT ;  /* 0x000000000300720c */ /* 0x001fe20003f06070 */
[----:B------:R-:W-:-:S12]  /*0170*/  IMAD.MOV.U32 R9, RZ, RZ, R3 ;  /* 0x000000ffff097224 */ /* 0x000fd800078e0003 */
[----:B------:R-:W-:Y:S05]  /*0180*/  @P0 BRA `(.L_x_102) ;  /* 0x0000000000100947 */ /* 0x000fea0003800000 */
[----:B------:R-:W0:Y:S02]  /*0190*/  LDC.64 R4, c[0x0][0x380] ;  /* 0x0000e000ff047b82 */ /* 0x000e240000000a00 */
[----:B0-----:R-:W-:-:S06]  /*01a0*/  IMAD.WIDE.U32 R4, R3, 0x8, R4 ;  /* 0x0000000803047825 */ /* 0x001fcc00078e0004 */
[----:B------:R-:W5:Y:S01]  /*01b0*/  LDG.E.64.CONSTANT R4, desc[UR6][R4.64] ;  /* 0x0000000604047981 */ /* 0x000f62000c1e9b00 */
[----:B------:R-:W-:-:S07]  /*01c0*/  VIADD R9, R3, 0x100 ;  /* 0x0000010003097836 */ /* 0x000fce0000000000 */
.L_x_102:
[----:B------:R-:W-:Y:S05]  /*01d0*/  BSYNC.RECONVERGENT B1 ;  /* 0x0000000000017941 */ /* 0x000fea0003800200 */
.L_x_101:
[----:B------:R-:W-:Y:S01]  /*01e0*/  ISETP.GE.U32.AND P0, PT, R9, R0, PT ;  /* 0x000000000900720c */ /* 0x000fe20003f06070 */
        /* <DEDUP_REMOVED lines=16> */
.L_x_107:
        /* <DEDUP_REMOVED lines=12> */
.L_x_106:
[----:B------:R-:W-:Y:S05]  /*03b0*/  BSYNC.RECONVERGENT B2 ;  /* 0x0000000000027941 */ /* 0x000fea0003800200 */
.L_x_105:
[----:B------:R-:W-:Y:S05]  /*03c0*/  @!P0 BRA `(.L_x_104) ;  /* 0x0000000800288947 */ /* 0x000fea0003800000 */
[----:B------:R-:W0:Y:S01]  /*03d0*/  LDC.64 R6, c[0x0][0x380] ;  /* 0x0000e000ff067b82 */ /* 0x000e220000000a00 */
[----:B------:R-:W-:Y:S01]  /*03e0*/  IMAD.IADD R2, R0, 0x1, -R9 ;  /* 0x0000000100027824 */ /* 0x000fe200078e0a09 */
[----:B------:R-:W-:Y:S01]  /*03f0*/  BSSY.RECONVERGENT B2, `(.L_x_108) ;  /* 0x000004c000027945 */ /* 0x000fe20003800200 */
[----:B------:R-:W-:-:S03]  /*0400*/  PLOP3.LUT P0, PT, PT, PT, PT, 0x80, 0x8 ;  /* 0x000000000008781c */ /* 0x000fc60003f0f070 */
[----:B------:R-:W-:Y:S01]  /*0410*/  ISETP.GT.AND P1, PT, R2, 0xc00, PT ;  /* 0x00000c000200780c */ /* 0x000fe20003f24270 */
[----:B0-----:R-:W-:-:S12]  /*0420*/  IMAD.WIDE.U32 R6, R9, 0x8, R6 ;  /* 0x0000000809067825 */ /* 0x001fd800078e0006 */
[----:B------:R-:W-:Y:S05]  /*0430*/  @!P1 BRA `(.L_x_109) ;  /* 0x00000004001c9947 */ /* 0x000fea0003800000 */
[----:B------:R-:W-:Y:S01]  /*0440*/  PLOP3.LUT P0, PT, PT, PT, PT, 0x8, 0x80 ;  /* 0x000000000080781c */ /* 0x000fe20003f0e170 */
[----:B------:R-:W-:-:S12]  /*0450*/  VIADD R2, R0, 0xfffff400 ;  /* 0xfffff40000027836 */ /* 0x000fd80000000000 */
.L_x_110:
[----:B------:R-:W2:Y:S04]  /*0460*/  LDG.E.64.CONSTANT R40, desc[UR6][R6.64] ;  /* 0x0000000606287981 */ /* 0x000ea8000c1e9b00 */
[----:B------:R-:W3:Y:S04]  /*0470*/  LDG.E.64.CONSTANT R38, desc[UR6][R6.64+0x800] ;  /* 0x0008000606267981 */ /* 0x000ee8000c1e9b00 */
[----:B------:R-:W4:Y:S04]  /*0480*/  LDG.E.64.CONSTANT R36, desc[UR6][R6.64+0x1000] ;  /* 0x0010000606247981 */ /* 0x000f28000c1e9b00 */
        /* <DEDUP_REMOVED lines=12> */
[----:B------:R0:W4:Y:S01]  /*0550*/  LDG.E.64.CONSTANT R10, desc[UR6][R6.64+0x7800] ;  /* 0x00780006060a7981 */ /* 0x000122000c1e9b00 */
[----:B------:R-:W-:-:S05]  /*0560*/  VIADD R9, R9, 0x1000 ;  /* 0x0000100009097836 */ /* 0x000fca0000000000 */
[----:B------:R-:W-:Y:S02]  /*0570*/  ISETP.GE.AND P2, PT, R9, R2, PT ;  /* 0x000000020900720c */ /* 0x000fe40003f46270 */
[----:B0-----:R-:W-:-:S05]  /*0580*/  IADD3 R6, P3, PT, R6, 0x8000, RZ ;  /* 0x0000800006067810 */ /* 0x001fca0007f7e0ff */
[----:B------:R-:W-:Y:S01]  /*0590*/  IMAD.X R7, RZ, RZ, R7, P3 ;  /* 0x000000ffff077224 */ /* 0x000fe200018e0607 */
        /* <DEDUP_REMOVED lines=49> */
.L_x_109:
[----:B------:R-:W-:Y:S05]  /*08b0*/  BSYNC.RECONVERGENT B2 ;  /* 0x0000000000027941 */ /* 0x000fea0003800200 */
.L_x_108:
[----:B------:R-:W-:Y:S01]  /*08c0*/  IMAD.IADD R2, R0, 0x1, -R9 ;  /* 0x0000000100027824 */ /* 0x000fe200078e0a09 */
[----:B------:R-:W-:Y:S04]  /*08d0*/  BSSY.RECONVERGENT B2, `(.L_x_111) ;  /* 0x0000027000027945 */ /* 0x000fe80003800200 */
[----:B------:R-:W-:-:S13]  /*08e0*/  ISETP.GT.AND P1, PT, R2, 0x400, PT ;  /* 0x000004000200780c */ /* 0x000fda0003f24270 */
[----:B------:R-:W-:Y:S05]  /*08f0*/  @!P1 BRA `(.L_x_112) ;  /* 0x0000000000909947 */ /* 0x000fea0003800000 */
[----:B------:R-:W2:Y:S04]  /*0900*/  LDG.E.64.CONSTANT R12, desc[UR6][R6.64] ;  /* 0x00000006060c7981 */ /* 0x000ea8000c1e9b00 */
[----:B------:R-:W3:Y:S04]  /*0910*/  LDG.E.64.CONSTANT R14, desc[UR6][R6.64+0x800] ;  /* 0x00080006060e7981 */ /* 0x000ee8000c1e9b00 */
[----:B------:R-:W4:Y:S04]  /*0920*/  LDG.E.64.CONSTANT R16, desc[UR6][R6.64+0x1000] ;  /* 0x0010000606107981 */ /* 0x000f28000c1e9b00 */
[----:B------:R-:W4:Y:S04]  /*0930*/  LDG.E.64.CONSTANT R18, desc[UR6][R6.64+0x1800] ;  /* 0x0018000606127981 */ /* 0x000f28000c1e9b00 */
[----:B------:R-:W4:Y:S04]  /*0940*/  LDG.E.64.CONSTANT R20, desc[UR6][R6.64+0x2000] ;  /* 0x0020000606147981 */ /* 0x000f28000c1e9b00 */
[----:B------:R-:W4:Y:S04]  /*0950*/  LDG.E.64.CONSTANT R22, desc[UR6][R6.64+0x2800] ;  /* 0x0028000606167981 */ /* 0x000f28000c1e9b00 */
[----:B------:R-:W4:Y:S04]  /*0960*/  LDG.E.64.CONSTANT R24, desc[UR6][R6.64+0x3000] ;  /* 0x0030000606187981 */ /* 0x000f28000c1e9b00 */
[----:B------:R0:W4:Y:S01]  /*0970*/  LDG.E.64.CONSTANT R10, desc[UR6][R6.64+0x3800] ;  /* 0x00380006060a7981 */ /* 0x000122000c1e9b00 */
[----:B------:R-:W-:Y:S01]  /*0980*/  VIADD R9, R9, 0x800 ;  /* 0x0000080009097836 */ /* 0x000fe20000000000 */
        /* <DEDUP_REMOVED lines=27> */
.L_x_112:
[----:B------:R-:W-:Y:S05]  /*0b40*/  BSYNC.RECONVERGENT B2 ;  /* 0x0000000000027941 */ /* 0x000fea0003800200 */
.L_x_111:
[----:B------:R-:W-:-:S13]  /*0b50*/  ISETP.LT.OR P0, PT, R9, R0, P0 ;  /* 0x000000000900720c */ /* 0x000fda0000701670 */
[----:B------:R-:W-:Y:S05]  /*0b60*/  @!P0 BRA `(.L_x_104) ;  /* 0x0000000000408947 */ /* 0x000fea0003800000 */
        /* <DEDUP_REMOVED lines=16> */
.L_x_104:
[----:B------:R-:W-:Y:S05]  /*0c70*/  BSYNC.RECONVERGENT B1 ;  /* 0x0000000000017941 */ /* 0x000fea0003800200 */
.L_x_103:
[----:B------:R-:W-:-:S13]  /*0c80*/  ISETP.GE.U32.AND P0, PT, R0, 0x100, PT ;  /* 0x000001000000780c */ /* 0x000fda0003f06070 */
        /* <DEDUP_REMOVED lines=58> */
[----:B-1----:R-:W0:Y:S04]  /*1030*/  LDS.128 R8, [UR4+0x10] ;  /* 0x00001004ff087984 */ /* 0x002e280008000c00 */
        /* <DEDUP_REMOVED lines=25> */
.L_x_113:
[----:B------:R-:W-:Y:S01]  /*11d0*/  LOP3.LUT R2, R3, 0x3e0, RZ, 0xc0, !PT ;  /* 0x000003e003027812 */ /* 0x000fe200078ec0ff */
[----:B------:R-:W0:Y:S03]  /*11e0*/  S2R R10, SR_LANEID ;  /* 0x00000000000a7919 */ /* 0x000e260000000000 */
[----:B------:R-:W-:Y:S01]  /*11f0*/  LOP3.LUT R9, RZ, R2, RZ, 0x33, !PT ;  /* 0x00000002ff097212 */ /* 0x000fe200078e33ff */
[----:B------:R-:W-:-:S04]  /*1200*/  VIADD R7, R2, 0x20 ;  /* 0x0000002002077836 */ /* 0x000fc80000000000 */
[----:B------:R-:W-:Y:S01]  /*1210*/  IMAD.IADD R9, R9, 0x1, R0 ;  /* 0x0000000109097824 */ /* 0x000fe200078e0200 */
[----:B------:R-:W-:-:S04]  /*1220*/  ISETP.GT.U32.AND P0, PT, R7, R0, PT ;  /* 0x000000000700720c */ /* 0x000fc80003f04070 */
        /* <DEDUP_REMOVED lines=60> */
[----:B------:R-:W-:Y:S01]  /*15f0*/  ISETP.GT.U32.AND P2, PT, R0, 0x20, PT ;  /* 0x000000200000780c */ /* 0x000fe20003f44070 */
        /* <DEDUP_REMOVED lines=8> */
[C---:B------:R-:W-:Y:S01]  /*1680*/  ISETP.GT.U32.AND P1, PT, R0.reuse, 0x40, PT ;  /* 0x000000400000780c */ /* 0x040fe20003f24070 */
[----:B------:R-:W-:Y:S01]  /*1690*/  IMAD.MOV.U32 R2, RZ, RZ, R13 ;  /* 0x000000ffff027224 */ /* 0x000fe200078e000d */
[----:B------:R-:W-:Y:S01]  /*16a0*/  ISETP.GT.U32.AND P2, PT, R0, 0x60, PT ;  /* 0x000000600000780c */ /* 0x000fe20003f44070 */
[----:B------:R-:W-:Y:S01]  /*16b0*/  IMAD.MOV.U32 R3, RZ, RZ, R12 ;  /* 0x000000ffff037224 */ /* 0x000fe200078e000c */
[----:B------:R-:W0:Y:S05]  /*16c0*/  LDS.128 R4, [UR4+0x30] ;  /* 0x00003004ff047984 */ /* 0x000e2a0008000c00 */
[----:B------:R-:W-:-:S06]  /*16d0*/  DSETP.GEU.AND P3, PT, R2, R14, PT ;  /* 0x0000000e0200722a */ /* 0x000fcc0003f6e000 */
[----:B------:R-:W-:Y:S02]  /*16e0*/  @P1 FSEL R13, R14, R13, !P3 ;  /* 0x0000000d0e0d1208 */ /* 0x000fe40005800000 */
[----:B------:R-:W-:Y:S02]  /*16f0*/  @P1 FSEL R12, R15, R12, !P3 ;  /* 0x0000000c0f0c1208 */ /* 0x000fe40005800000 */
[----:B------:R-:W-:Y:S01]  /*1700*/  ISETP.GT.U32.AND P1, PT, R0, 0x80, PT ;  /* 0x000000800000780c */ /* 0x000fe20003f24070 */
[----:B------:R-:W-:Y:S02]  /*1710*/  IMAD.MOV.U32 R2, RZ, RZ, R13 ;  /* 0x000000ffff027224 */ /* 0x000fe400078e000d */
[----:B------:R-:W-:-:S06]  /*1720*/  IMAD.MOV.U32 R3, RZ, RZ, R12 ;  /* 0x000000ffff037224 */ /* 0x000fcc00078e000c */
[----:B-1----:R-:W-:Y:S01]  /*1730*/  DSETP.GEU.AND P3, PT, R2, R8, PT ;  /* 0x000000080200722a */ /* 0x002fe20003f6e000 */
[----:B------:R-:W1:Y:S05]  /*1740*/  LDS.64 R2, [UR4+0x40] ;  /* 0x00004004ff027984 */ /* 0x000e6a0008000a00 */
[----:B------:R-:W-:Y:S02]  /*1750*/  @P2 FSEL R13, R8, R13, !P3 ;  /* 0x0000000d080d2208 */ /* 0x000fe40005800000 */
[----:B------:R-:W-:Y:S02]  /*1760*/  @P2 FSEL R12, R9, R12, !P3 ;  /* 0x0000000c090c2208 */ /* 0x000fe40005800000 */
[----:B------:R-:W-:Y:S01]  /*1770*/  ISETP.GT.U32.AND P2, PT, R0, 0xa0, PT ;  /* 0x000000a00000780c */ /* 0x000fe20003f44070 */
[----:B------:R-:W-:-:S02]  /*1780*/  IMAD.MOV.U32 R8, RZ, RZ, R13 ;  /* 0x000000ffff087224 */ /* 0x000fc400078e000d */
[----:B------:R-:W-:-:S06]  /*1790*/  IMAD.MOV.U32 R9, RZ, RZ, R12 ;  /* 0x000000ffff097224 */ /* 0x000fcc00078e000c */
[----:B------:R-:W-:-:S06]  /*17a0*/  DSETP.GEU.AND P3, PT, R8, R10, PT ;  /* 0x0000000a0800722a */ /* 0x000fcc0003f6e000 */
[----:B------:R-:W-:Y:S02]  /*17b0*/  @P1 FSEL R13, R10, R13, !P3 ;  /* 0x0000000d0a0d1208 */ /* 0x000fe40005800000 */
[----:B------:R-:W-:Y:S02]  /*17c0*/  @P1 FSEL R12, R11, R12, !P3 ;  /* 0x0000000c0b0c1208 */ /* 0x000fe40005800000 */
[----:B------:R-:W-:Y:S01]  /*17d0*/  ISETP.GT.U32.AND P1, PT, R0, 0xc0, PT ;  /* 0x000000c00000780c */ /* 0x000fe20003f24070 */
[----:B------:R-:W-:Y:S02]  /*17e0*/  IMAD.MOV.U32 R8, RZ, RZ, R13 ;  /* 0x000000ffff087224 */ /* 0x000fe400078e000d */
[----:B------:R-:W-:-:S06]  /*17f0*/  IMAD.MOV.U32 R9, RZ, RZ, R12 ;  /* 0x000000ffff097224 */ /* 0x000fcc00078e000c */
[----:B0-----:R-:W-:-:S06]  /*1800*/  DSETP.GEU.AND P3, PT, R8, R4, PT ;  /* 0x000000040800722a */ /* 0x001fcc0003f6e000 */
[----:B------:R-:W-:Y:S02]  /*1810*/  @P2 FSEL R13, R4, R13, !P3 ;  /* 0x0000000d040d2208 */ /* 0x000fe40005800000 */
[----:B------:R-:W-:Y:S02]  /*1820*/  @P2 FSEL R12, R5, R12, !P3 ;  /* 0x0000000c050c2208 */ /* 0x000fe40005800000 */
[----:B------:R-:W-:Y:S01]  /*1830*/  ISETP.GT.U32.AND P2, PT, R0, 0xe0, PT ;  /* 0x000000e00000780c */ /* 0x000fe20003f44070 */
        /* <DEDUP_REMOVED lines=13> */
.L_x_100:
[----:B------:R-:W0:Y:S01]  /*1910*/  S2R R4, SR_TID.X ;  /* 0x0000000000047919 */ /* 0x000e220000002100 */
[----:B------:R-:W1:Y:S01]  /*1920*/  LDC.64 R2, c[0x0][0x380] ;  /* 0x0000e000ff027b82 */ /* 0x000e620000000a00 */
[----:B0-----:R-:W-:-:S04]  /*1930*/  IMAD.SHL.U32 R5, R4, 0x4, RZ ;  /* 0x0000000404057824 */ /* 0x001fc800078e00ff */
[----:B-1----:R-:W-:-:S05]  /*1940*/  IMAD.WIDE.U32 R2, R5, 0x8, R2 ;  /* 0x0000000805027825 */ /* 0x002fca00078e0002 */
[----:B------:R-:W2:Y:S04]  /*1950*/  LDG.E.128.CONSTANT R16, desc[UR6][R2.64] ;  /* 0x0000000602107981 */ /* 0x000ea8000c1e9d00 */
[----:B------:R-:W3:Y:S04]  /*1960*/  LDG.E.128.CONSTANT R20, desc[UR6][R2.64+0x10] ;  /* 0x0000100602147981 */ /* 0x000ee8000c1e9d00 */
[----:B------:R-:W4:Y:S04]  /*1970*/  LDG.E.128.CONSTANT R12, desc[UR6][R2.64+0x2000] ;  /* 0x00200006020c7981 */ /* 0x000f28000c1e9d00 */
[----:B------:R-:W5:Y:S01]  /*1980*/  LDG.E.128.CONSTANT R8, desc[UR6][R2.64+0x2010] ;  /* 0x0020100602087981 */ /* 0x000f62000c1e9d00 */
[----:B------:R-:W-:-:S02]  /*1990*/  VIADD R24, R0, 0xfffff800 ;  /* 0xfffff80000187836 */ /* 0x000fc40000000000 */
[----:B------:R-:W-:-:S03]  /*19a0*/  IMAD.MOV.U32 R5, RZ, RZ, 0x800 ;  /* 0x00000800ff057424 */ /* 0x000fc600078e00ff */
[----:B------:R-:W-:Y:S01]  /*19b0*/  ISETP.GE.U32.AND P1, PT, R24, 0x800, PT ;  /* 0x000008001800780c */ /* 0x000fe20003f26070 */
        /* <DEDUP_REMOVED lines=23> */
[----:B------:R-:W-:-:S07]  /*1b30*/  IMAD.MOV.U32 R5, RZ, RZ, 0x800 ;  /* 0x00000800ff057424 */ /* 0x000fce00078e00ff */
.L_x_117:
[----:B------:R-:W-:-:S05]  /*1b40*/  IMAD.WIDE.U32 R26, R5, 0x8, R2 ;  /* 0x00000008051a7825 */ /* 0x000fca00078e0002 */
[----:B------:R-:W2:Y:S04]  /*1b50*/  LDG.E.128.CONSTANT R20, desc[UR6][R26.64] ;  /* 0x000000061a147981 */ /* 0x000ea8000c1e9d00 */
[----:B------:R-:W3:Y:S04]  /*1b60*/  LDG.E.128.CONSTANT R16, desc[UR6][R26.64+0x10] ;  /* 0x000010061a107981 */ /* 0x000ee8000c1e9d00 */
[----:B------:R-:W4:Y:S04]  /*1b70*/  LDG.E.128.CONSTANT R12, desc[UR6][R26.64+0x2000] ;  /* 0x002000061a0c7981 */ /* 0x000f28000c1e9d00 */
[----:B------:R-:W5:Y:S01]  /*1b80*/  LDG.E.128.CONSTANT R8, desc[UR6][R26.64+0x2010] ;  /* 0x002010061a087981 */ /* 0x000f62000c1e9d00 */
        /* <DEDUP_REMOVED lines=20> */
[----:B0-----:R-:W-:Y:S01]  /*1cd0*/  IMAD.IADD R8, R0, 0x1, -R5 ;  /* 0x0000000100087824 */ /* 0x001fe200078e0a05 */
[----:B------:R-:W-:-:S04]  /*1ce0*/  FSEL R7, R9, R7, !P0 ;  /* 0x0000000709077208 */ /* 0x000fc80004000000 */
[----:B------:R-:W-:Y:S02]  /*1cf0*/  ISETP.GE.U32.AND P1, PT, R8, 0x800, PT ;  /* 0x000008000800780c */ /* 0x000fe40003f26070 */
[----:B------:R-:W-:-:S06]  /*1d00*/  DSETP.GEU.AND P0, PT, R6, R10, PT ;  /* 0x0000000a0600722a */ /* 0x000fcc0003f0e000 */
[----:B------:R-:W-:Y:S02]  /*1d10*/  FSEL R6, R10, R6, !P0 ;  /* 0x000000060a067208 */ /* 0x000fe40004000000 */
[----:B------:R-:W-:-:S03]  /*1d20*/  FSEL R7, R11, R7, !P0 ;  /* 0x000000070b077208 */ /* 0x000fc60004000000 */
[----:B------:R-:W-:Y:S05]  /*1d30*/  @!P1 BRA `(.L_x_116) ;  /* 0x00000004000c9947 */ /* 0x000fea0003800000 */
[----:B------:R-:W-:-:S05]  /*1d40*/  VIADD R5, R5, 0x800 ;  /* 0x0000080005057836 */ /* 0x000fca0000000000 */
[----:B------:R-:W-:-:S13]  /*1d50*/  ISETP.GT.U32.AND P0, PT, R5, R24, PT ;  /* 0x000000180500720c */ /* 0x000fda0003f04070 */
[----:B------:R-:W-:Y:S05]  /*1d60*/  @!P0 BRA `(.L_x_117) ;  /* 0xfffffffc00748947 */ /* 0x000fea000383ffff */
.L_x_115:
[----:B------:R-:W-:-:S13]  /*1d70*/  ISETP.GE.U32.AND P0, PT, R5, R0, PT ;  /* 0x000000000500720c */ /* 0x000fda0003f06070 */
[----:B------:R-:W-:Y:S05]  /*1d80*/  @P0 BRA `(.L_x_116) ;  /* 0x0000000000f80947 */ /* 0x000fea0003800000 */
[----:B------:R-:W-:Y:S01]  /*1d90*/  IMAD.IADD R3, R0, 0x1, -R5 ;  /* 0x0000000100037824 */ /* 0x000fe200078e0a05 */
[----:B------:R-:W-:Y:S04]  /*1da0*/  BSSY.RECONVERGENT B1, `(.L_x_116) ;  /* 0x000003c000017945 */ /* 0x000fe80003800200 */
[----:B------:R-:W-:-:S13]  /*1db0*/  ISETP.GE.AND P0, PT, R4, R3, PT ;  /* 0x000000030400720c */ /* 0x000fda0003f06270 */
[----:B------:R-:W-:Y:S05]  /*1dc0*/  @P0 BRA `(.L_x_118) ;  /* 0x0000000000e40947 */ /* 0x000fea0003800000 */
[----:B------:R-:W-:Y:S01]  /*1dd0*/  LOP3.LUT R2, RZ, R4, RZ, 0x33, !PT ;  /* 0x00000004ff027212 */ /* 0x000fe200078e33ff */
[----:B------:R-:W-:Y:S03]  /*1de0*/  BSSY.RECONVERGENT B2, `(.L_x_119) ;  /* 0x0000017000027945 */ /* 0x000fe60003800200 */
[----:B------:R-:W-:-:S04]  /*1df0*/  IADD3 R2, PT, PT, -R5, R0, R2 ;  /* 0x0000000005027210 */ /* 0x000fc80007ffe102 */
[C---:B------:R-:W-:Y:S02]  /*1e00*/  LOP3.LUT R0, R2.reuse, 0x300, RZ, 0xc0, !PT ;  /* 0x0000030002007812 */ /* 0x040fe400078ec0ff */
[----:B------:R-:W-:Y:S02]  /*1e10*/  ISETP.GE.U32.AND P2, PT, R2, 0x300, PT ;  /* 0x000003000200780c */ /* 0x000fe40003f46070 */
[----:B------:R-:W-:Y:S01]  /*1e20*/  ISETP.NE.AND P0, PT, R0, 0x300, PT ;  /* 0x000003000000780c */ /* 0x000fe20003f05270 */
[----:B------:R-:W-:-:S12]  /*1e30*/  IMAD.MOV.U32 R0, RZ, RZ, R4 ;  /* 0x000000ffff007224 */ /* 0x000fd800078e0004 */
[----:B------:R-:W-:Y:S05]  /*1e40*/  @!P0 BRA `(.L_x_120) ;  /* 0x0000000000408947 */ /* 0x000fea0003800000 */
[----:B------:R-:W0:Y:S01]  /*1e50*/  LDC.64 R10, c[0x0][0x380] ;  /* 0x0000e000ff0a7b82 */ /* 0x000e220000000a00 */
[----:B------:R-:W-:Y:S01]  /*1e60*/  LEA.HI R0, R2, 0x1, RZ, 0x18 ;  /* 0x0000000102007811 */ /* 0x000fe200078fc0ff */
[----:B------:R-:W-:-:S03]  /*1e70*/  IMAD.IADD R13, R4, 0x1, R5 ;  /* 0x00000001040d7824 */ /* 0x000fc600078e0205 */
[----:B------:R-:W-:Y:S01]  /*1e80*/  LOP3.LUT R2, R0, 0x3, RZ, 0xc0, !PT ;  /* 0x0000000300027812 */ /* 0x000fe200078ec0ff */
[----:B------:R-:W-:-:S04]  /*1e90*/  IMAD.MOV.U32 R0, RZ, RZ, R4 ;  /* 0x000000ffff007224 */ /* 0x000fc800078e0004 */
[----:B------:R-:W-:-:S07]  /*1ea0*/  IMAD.MOV R2, RZ, RZ, -R2 ;  /* 0x000000ffff027224 */ /* 0x000fce00078e0a02 */
.L_x_121:
        /* <DEDUP_REMOVED lines=10> */
.L_x_120:
[----:B------:R-:W-:Y:S05]  /*1f50*/  BSYNC.RECONVERGENT B2 ;  /* 0x0000000000027941 */ /* 0x000fea0003800200 */
.L_x_119:
[----:B------:R-:W-:Y:S05]  /*1f60*/  @!P2 BRA `(.L_x_118) ;  /* 0x00000000007ca947 */ /* 0x000fea0003800000 */
[----:B------:R-:W0:Y:S01]  /*1f70*/  LDC.64 R8, c[0x0][0x380] ;  /* 0x0000e000ff087b82 */ /* 0x000e220000000a00 */
[C---:B------:R-:W-:Y:S02]  /*1f80*/  IMAD.IADD R5, R0.reuse, 0x1, R5 ;  /* 0x0000000100057824 */ /* 0x040fe400078e0205 */
[----:B------:R-:W-:-:S07]  /*1f90*/  VIADD R0, R0, 0x200 ;  /* 0x0000020000007836 */ /* 0x000fce0000000000 */
.L_x_122:
        /* <DEDUP_REMOVED lines=11> */
[C---:B------:R-:W-:Y:S02]  /*2050*/  VIADD R2, R0.reuse, 0x200 ;  /* 0x0000020000027836 */ /* 0x040fe40000000000 */
[----:B------:R-:W-:Y:S02]  /*2060*/  VIADD R0, R0, 0x400 ;  /* 0x0000040000007836 */ /* 0x000fe40000000000 */
[----:B------:R-:W-:Y:S01]  /*2070*/  VIADD R5, R5, 0x400 ;  /* 0x0000040005057836 */ /* 0x000fe20000000000 */
[----:B------:R-:W-:Y:S01]  /*2080*/  ISETP.GE.AND P1, PT, R2, R3, PT ;  /* 0x000000030200720c */ /* 0x000fe20003f26270 */
        /* <DEDUP_REMOVED lines=11> */
[----:B------:R-:W-:Y:S01]  /*2140*/  FSEL R7, R17, R7, !P0 ;  /* 0x0000000711077208 */ /* 0x000fe20004000000 */
[----:B------:R-:W-:Y:S06]  /*2150*/  @!P1 BRA `(.L_x_122) ;  /* 0xfffffffc00909947 */ /* 0x000fec000383ffff */
.L_x_118:
[----:B------:R-:W-:Y:S05]  /*2160*/  BSYNC.RECONVERGENT B1 ;  /* 0x0000000000017941 */ /* 0x000fea0003800200 */
.L_x_116:
        /* <DEDUP_REMOVED lines=50> */
[----:B------:R-:W2:Y:S01]  /*2490*/  LDS.128 R12, [UR4+0x20] ;  /* 0x00002004ff0c7984 */ /* 0x000ea20008000c00 */
[----:B-1----:R-:W-:-:S06]  /*24a0*/  DSETP.GEU.AND P1, PT, R6, R8, PT ;  /* 0x000000080600722a */ /* 0x002fcc0003f2e000 */
[----:B0-----:R-:W-:Y:S02]  /*24b0*/  FSEL R2, R8, R6, !P1 ;  /* 0x0000000608027208 */ /* 0x001fe40004800000 */
[----:B------:R-:W-:Y:S02]  /*24c0*/  FSEL R3, R9, R7, !P1 ;  /* 0x0000000709037208 */ /* 0x000fe40004800000 */
[----:B------:R-:W0:Y:S04]  /*24d0*/  LDS.128 R4, [UR4+0x30] ;  /* 0x00003004ff047984 */ /* 0x000e280008000c00 */
[----:B------:R-:W-:-:S06]  /*24e0*/  DSETP.GEU.AND P1, PT, R2, R10, PT ;  /* 0x0000000a0200722a */ /* 0x000fcc0003f2e000 */
[----:B------:R-:W-:Y:S02]  /*24f0*/  FSEL R2, R10, R2, !P1 ;  /* 0x000000020a027208 */ /* 0x000fe40004800000 */
[----:B------:R-:W-:-:S06]  /*2500*/  FSEL R3, R11, R3, !P1 ;  /* 0x000000030b037208 */ /* 0x000fcc0004800000 */
[----:B--2---:R-:W-:-:S06]  /*2510*/  DSETP.GEU.AND P1, PT, R2, R12, PT ;  /* 0x0000000c0200722a */ /* 0x004fcc0003f2e000 */
        /* <DEDUP_REMOVED lines=16> */
.L_x_99:
        /* <DEDUP_REMOVED lines=12> */
.L_x_125:
[----:B------:R-:W-:Y:S05]  /*26e0*/  BSYNC.RECONVERGENT B1 ;  /* 0x0000000000017941 */ /* 0x000fea0003800200 */
.L_x_124:
        /* <DEDUP_REMOVED lines=17> */
.L_x_130:
        /* <DEDUP_REMOVED lines=12> */
.L_x_129:
[----:B------:R-:W-:Y:S05]  /*28c0*/  BSYNC.RECONVERGENT B2 ;  /* 0x0000000000027941 */ /* 0x000fea0003800200 */
.L_x_128:
        /* <DEDUP_REMOVED lines=10> */
.L_x_133:
        /* <DEDUP_REMOVED lines=69> */
.L_x_132:
[----:B------:R-:W-:Y:S05]  /*2dc0*/  BSYNC.RECONVERGENT B2 ;  /* 0x0000000000027941 */ /* 0x000fea0003800200 */
.L_x_131:
        /* <DEDUP_REMOVED lines=40> */
.L_x_135:
[----:B------:R-:W-:Y:S05]  /*3050*/  BSYNC.RECONVERGENT B2 ;  /* 0x0000000000027941 */ /* 0x000fea0003800200 */
.L_x_134:
        /* <DEDUP_REMOVED lines=18> */
.L_x_127:
[----:B------:R-:W-:Y:S05]  /*3180*/  BSYNC.RECONVERGENT B1 ;  /* 0x0000000000017941 */ /* 0x000fea0003800200 */
.L_x_126:
        /* <DEDUP_REMOVED lines=60> */
[----:B---3--:R-:W1:Y:S01]  /*3550*/  LDS.128 R12, [UR4+0x20] ;  /* 0x00002004ff0c7984 */ /* 0x008e620008000c00 */
        /* <DEDUP_REMOVED lines=24> */
.L_x_136:
        /* <DEDUP_REMOVED lines=63> */
[----:B----4-:R-:W-:Y:S05]  /*3ad0*/  @P0 BRA `(.L_x_114) ;  /* 0x0000001000380947 */ /* 0x010fea0003800000 */
[----:B------:R-:W0:Y:S01]  /*3ae0*/  S2UR UR5, SR_CgaCtaId ;  /* 0x00000000000579c3 */ /* 0x000e220000008800 */
[----:B------:R-:W-:Y:S01]  /*3af0*/  UMOV UR4, 0x400 ;  /* 0x0000040000047882 */ /* 0x000fe20000000000 */
[C---:B------:R-:W-:Y:S02]  /*3b00*/  ISETP.GT.U32.AND P3, PT, R0.reuse, 0x20, PT ;  /* 0x000000200000780c */ /* 0x040fe40003f64070 */
        /* <DEDUP_REMOVED lines=9> */
[----:B------:R-:W-:Y:S01]  /*3ba0*/  ISETP.GT.U32.AND P1, PT, R0, 0x60, PT ;  /* 0x000000600000780c */ /* 0x000fe20003f24070 */
[----:B------:R-:W-:Y:S01]  /*3bb0*/  IMAD.MOV.U32 R2, RZ, RZ, R13 ;  /* 0x000000ffff027224 */ /* 0x000fe200078e000d */
[----:B------:R-:W0:Y:S01]  /*3bc0*/  LDS.128 R4, [UR4+0x30] ;  /* 0x00003004ff047984 */ /* 0x000e220008000c00 */
[----:B------:R-:W-:-:S06]  /*3bd0*/  IMAD.MOV.U32 R3, RZ, RZ, R12 ;  /* 0x000000ffff037224 */ /* 0x000fcc00078e000c */
        /* <DEDUP_REMOVED lines=36> */
.L_x_123:
[----:B------:R-:W0:Y:S01]  /*3e20*/  S2R R7, SR_TID.X ;  /* 0x0000000000077919 */ /* 0x000e220000002100 */
[----:B------:R-:W1:Y:S02]  /*3e30*/  LDCU.64 UR4, c[0x0][0x380] ;  /* 0x00007000ff0477ac */ /* 0x000e640008000a00 */
[----:B-1----:R-:W-:Y:S02]  /*3e40*/  IMAD.U32 R2, RZ, RZ, UR4 ;  /* 0x00000004ff027e24 */ /* 0x002fe4000f8e00ff */
[----:B------:R-:W-:Y:S02]  /*3e50*/  IMAD.U32 R3, RZ, RZ, UR5 ;  /* 0x00000005ff037e24 */ /* 0x000fe4000f8e00ff */
        /* <DEDUP_REMOVED lines=9> */
[----:B------:R-:W-:-:S05]  /*3ef0*/  VIADD R6, R0, 0xfffff800 ;  /* 0xfffff80000067836 */ /* 0x000fca0000000000 */
[----:B------:R-:W-:Y:S01]  /*3f00*/  ISETP.GE.U32.AND P1, PT, R6, 0x800, PT ;  /* 0x000008000600780c */ /* 0x000fe20003f26070 */
[----:B--2---:R-:W-:-:S06]  /*3f10*/  DSETP.GEU.AND P0, PT, R22, R8, PT ;  /* 0x000000081600722a */ /* 0x004fcc0003f0e000 */
[----:B------:R-:W-:Y:S02]  /*3f20*/  FSEL R8, R8, R22, !P0 ;  /* 0x0000001608087208 */ /* 0x000fe40004000000 */
[----:B------:R-:W-:-:S06]  /*3f30*/  FSEL R9, R9, R23, !P0 ;  /* 0x0000001709097208 */ /* 0x000fcc0004000000 */
[----:B---3--:R-:W-:-:S06]  /*3f40*/  DSETP.GEU.AND P0, PT, R8, R10, PT ;  /* 0x0000000a0800722a */ /* 0x008fcc0003f0e000 */
[----:B------:R-:W-:Y:S02]  /*3f50*/  FSEL R8, R10, R8, !P0 ;  /* 0x000000080a087208 */ /* 0x000fe40004000000 */
[----:B------:R-:W-:Y:S01]  /*3f60*/  FSEL R9, R11, R9, !P0 ;  /* 0x000000090b097208 */ /* 0x000fe20004000000 */
[----:B------:R-:W-:-:S05]  /*3f70*/  IMAD.MOV.U32 R11, RZ, RZ, 0x800 ;  /* 0x00000800ff0b7424 */ /* 0x000fca00078e00ff */
        /* <DEDUP_REMOVED lines=18> */
[----:B------:R-:W1:Y:S02]  /*40a0*/  LDC.64 R2, c[0x0][0x380] ;  /* 0x0000e000ff027b82 */ /* 0x000e640000000a00 */
.L_x_139:
[----:B------:R-:W-:-:S04]  /*40b0*/  IMAD.IADD R17, R7, 0x1, R11 ;  /* 0x0000000107117824 */ /* 0x000fc800078e020b */
[----:B-1----:R-:W-:-:S06]  /*40c0*/  IMAD.WIDE.U32 R16, R17, 0x8, R2 ;  /* 0x0000000811107825 */ /* 0x002fcc00078e0002 */
[----:B------:R-:W2:Y:S01]  /*40d0*/  LDG.E.64.CONSTANT R16, desc[UR6][R16.64] ;  /* 0x0000000610107981 */ /* 0x000ea2000c1e9b00 */
[----:B------:R-:W-:-:S05]  /*40e0*/  IMAD.WIDE.U32 R18, R11, 0x8, R4 ;  /* 0x000000080b127825 */ /* 0x000fca00078e0004 */
[----:B------:R-:W3:Y:S04]  /*40f0*/  LDG.E.64.CONSTANT R20, desc[UR6][R18.64+0x800] ;  /* 0x0008000612147981 */ /* 0x000ee8000c1e9b00 */
[----:B------:R-:W4:Y:S04]  /*4100*/  LDG.E.64.CONSTANT R22, desc[UR6][R18.64+0x1000] ;  /* 0x0010000612167981 */ /* 0x000f28000c1e9b00 */
[----:B------:R-:W5:Y:S04]  /*4110*/  LDG.E.64.CONSTANT R24, desc[UR6][R18.64+0x1800] ;  /* 0x0018000612187981 */ /* 0x000f68000c1e9b00 */
[----:B------:R-:W5:Y:S04]  /*4120*/  LDG.E.64.CONSTANT R26, desc[UR6][R18.64+0x2000] ;  /* 0x00200006121a7981 */ /* 0x000f68000c1e9b00 */
[----:B------:R-:W5:Y:S04]  /*4130*/  LDG.E.64.CONSTANT R28, desc[UR6][R18.64+0x2800] ;  /* 0x00280006121c7981 */ /* 0x000f68000c1e9b00 */
[----:B------:R-:W5:Y:S04]  /*4140*/  LDG.E.64.CONSTANT R14, desc[UR6][R18.64+0x3000] ;  /* 0x00300006120e7981 */ /* 0x000f68000c1e9b00 */
[----:B------:R-:W5:Y:S01]  /*4150*/  LDG.E.64.CONSTANT R12, desc[UR6][R18.64+0x3800] ;  /* 0x00380006120c7981 */ /* 0x000f62000c1e9b00 */
[----:B0-----:R-:W-:-:S05]  /*4160*/  IMAD.IADD R10, R0, 0x1, -R11 ;  /* 0x00000001000a7824 */ /* 0x001fca00078e0a0b */
[----:B------:R-:W-:Y:S01]  /*4170*/  ISETP.GE.U32.AND P1, PT, R10, 0x800, PT ;  /* 0x000008000a00780c */ /* 0x000fe20003f26070 */
        /* <DEDUP_REMOVED lines=26> */
[----:B------:R-:W-:-:S13]  /*4320*/  ISETP.GT.U32.AND P0, PT, R11, R6, PT ;  /* 0x000000060b00720c */ /* 0x000fda0003f04070 */
[----:B------:R-:W-:Y:S05]  /*4330*/  @!P0 BRA `(.L_x_139) ;  /* 0xfffffffc005c8947 */ /* 0x000fea000383ffff */
.L_x_137:
        /* <DEDUP_REMOVED lines=14> */
[----:B------:R-:W-:Y:S01]  /*4420*/  LEA.HI R0, R5, 0x1, RZ, 0x18 ;  /* 0x0000000105007811 */ /* 0x000fe200078fc0ff */
[----:B------:R-:W-:-:S03]  /*4430*/  IMAD.IADD R15, R7, 0x1, R11 ;  /* 0x00000001070f7824 */ /* 0x000fc600078e020b */
[----:B------:R-:W-:Y:S01]  /*4440*/  LOP3.LUT R5, R0, 0x3, RZ, 0xc0, !PT ;  /* 0x0000000300057812 */ /* 0x000fe200078ec0ff */
[----:B------:R-:W-:-:S04]  /*4450*/  IMAD.MOV.U32 R0, RZ, RZ, R7 ;  /* 0x000000ffff007224 */ /* 0x000fc800078e0007 */
[----:B------:R-:W-:-:S07]  /*4460*/  IMAD.MOV R5, RZ, RZ, -R5 ;  /* 0x000000ffff057224 */ /* 0x000fce00078e0a05 */
.L_x_143:
        /* <DEDUP_REMOVED lines=10> */
.L_x_142:
[----:B------:R-:W-:Y:S05]  /*4510*/  BSYNC.RECONVERGENT B2 ;  /* 0x0000000000027941 */ /* 0x000fea0003800200 */
.L_x_141:
[----:B------:R-:W-:Y:S05]  /*4520*/  @!P2 BRA `(.L_x_140) ;  /* 0x000000000078a947 */ /* 0x000fea0003800000 */
[C---:B------:R-:W-:Y:S02]  /*4530*/  IMAD.IADD R5, R0.reuse, 0x1, R11 ;  /* 0x0000000100057824 */ /* 0x040fe400078e020b */
[----:B------:R-:W-:-:S07]  /*4540*/  VIADD R0, R0, 0x200 ;  /* 0x0000020000007836 */ /* 0x000fce0000000000 */
.L_x_144:
[----:B------:R-:W-:-:S04]  /*4550*/  IMAD.WIDE.U32 R10, R5, 0x8, R2 ;  /* 0x00000008050a7825 */ /* 0x000fc800078e0002 */
        /* <DEDUP_REMOVED lines=13> */
[----:B------:R-:W-:Y:S01]  /*4630*/  FSEL R9, R11, R9, !P0 ;  /* 0x000000090b097208 */ /* 0x000fe20004000000 */
[C---:B------:R-:W-:Y:S02]  /*4640*/  VIADD R11, R0.reuse, 0x200 ;  /* 0x00000200000b7836 */ /* 0x040fe40000000000 */
[----:B------:R-:W-:-:S03]  /*4650*/  VIADD R0, R0, 0x400 ;  /* 0x0000040000007836 */ /* 0x000fc60000000000 */
[----:B---3--:R-:W-:Y:S01]  /*4660*/  DSETP.GEU.AND P0, PT, R8, R12, PT ;  /* 0x0000000c0800722a */ /* 0x008fe20003f0e000 */
[----:B------:R-:W-:-:S05]  /*4670*/  ISETP.GE.AND P1, PT, R11, R4, PT ;  /* 0x000000040b00720c */ /* 0x000fca0003f26270 */
        /* <DEDUP_REMOVED lines=9> */
.L_x_140:
[----:B------:R-:W-:Y:S05]  /*4710*/  BSYNC.RECONVERGENT B1 ;  /* 0x0000000000017941 */ /* 0x000fea0003800200 */
.L_x_138:
        /* <DEDUP_REMOVED lines=74> */
.L_x_114:
[----:B------:R-:W-:Y:S05]  /*4bc0*/  BSYNC.RECONVERGENT B0 ;  /* 0x0000000000007941 */ /* 0x000fea0003800200 */
.L_x_98:
[----:B------:R-:W-:Y:S05]  /*4bd0*/  @P0 EXIT ;  /* 0x000000000000094d */ /* 0x000fea0003800000 */
[----:B------:R-:W4:Y:S01]  /*4be0*/  LDCU.64 UR8, c[0x0][0x398] ;  /* 0x00007300ff0877ac */ /* 0x000f220008000a00 */
[----:B01----:R-:W0:Y:S01]  /*4bf0*/  LDC.64 R4, c[0x0][0x388] ;  /* 0x0000e200ff047b82 */ /* 0x003e220000000a00 */
[----:B------:R-:W2:Y:S01]  /*4c00*/  LDCU.64 UR4, c[0x0][0x398] ;  /* 0x00007300ff0477ac */ /* 0x000ea20008000a00 */
[----:B----4-:R-:W-:-:S06]  /*4c10*/  DSETP.GT.AND P0, PT, R6, UR8, PT ;  /* 0x0000000806007e2a */ /* 0x010fcc000bf04000 */
[----:B--23--:R-:W-:Y:S02]  /*4c20*/  FSEL R2, R6, UR4, P0 ;  /* 0x0000000406027c08 */ /* 0x00cfe40008000000 */
[----:B------:R-:W-:-:S05]  /*4c30*/  FSEL R3, R7, UR5, P0 ;  /* 0x0000000507037c08 */ /* 0x000fca0008000000 */
[----:B0-----:R-:W-:Y:S01]  /*4c40*/  STG.E.64 desc[UR6][R4.64], R2 ;  /* 0x0000000204007986 */ /* 0x001fe2000c101b06 */
[----:B------:R-:W-:Y:S05]  /*4c50*/  EXIT ;  /* 0x000000000000794d */ /* 0x000fea0003800000 */
.L_x_145:
        /* <DEDUP_REMOVED lines=10> */
.L_x_151:


//--------------------- .text._ZN3cub18CUB_300001_SM_10006detail11EmptyKernelIvEEvv --------------------------
	.section	.text._ZN3cub18CUB_300001_SM_10006detail11EmptyKernelIvEEvv,"ax",@progbits
	.align	128
        .global         _ZN3cub18CUB_300001_SM_10006detail11EmptyKernelIvEEvv
        .type           _ZN3cub18CUB_300001_SM_10006detail11EmptyKernelIvEEvv,@function
        .size           _ZN3cub18CUB_300001_SM_10006detail11EmptyKernelIvEEvv,(.L_x_152 - _ZN3cub18CUB_300001_SM_10006detail11EmptyKernelIvEEvv)
        .other          _ZN3cub18CUB_300001_SM_10006detail11EmptyKernelIvEEvv,@"STO_CUDA_ENTRY STV_DEFAULT"
_ZN3cub18CUB_300001_SM_10006detail11EmptyKernelIvEEvv:
.text._ZN3cub18CUB_300001_SM_10006detail11EmptyKernelIvEEvv:
[----:B------:R-:W-:Y:S01]  /*0000*/  LDC R1, c[0x0][0x37c] ;  /* 0x0000df00ff017b82 */ /* 0x000fe20000000800 */
[----:B------:R-:W-:Y:S05]  /*0010*/  EXIT ;  /* 0x000000000000794d */ /* 0x000fea0003800000 */
.L_x_146:
        /* <DEDUP_REMOVED lines=14> */
.L_x_152:


//--------------------- .text._Z14getErrorMatrixPdS_S_ --------------------------
	.section	.text._Z14getErrorMatrixPdS_S_,"ax",@progbits
	.align	128
        .global         _Z14getErrorMatrixPdS_S_
        .type           _Z14getErrorMatrixPdS_S_,@function
        .size           _Z14getErrorMatrixPdS_S_,(.L_x_153 - _Z14getErrorMatrixPdS_S_)
        .other          _Z14getErrorMatrixPdS_S_,@"STO_CUDA_ENTRY STV_DEFAULT"
_Z14getErrorMatrixPdS_S_:
.text._Z14getErrorMatrixPdS_S_:
[----:B------:R-:W-:Y:S01]  /*0000*/  LDC R1, c[0x0][0x37c] ;  /* 0x0000df00ff017b82 */ /* 0x000fe20000000800 */
[----:B------:R-:W0:Y:S07]  /*0010*/  S2R R13, SR_TID.X ;  /* 0x00000000000d7919 */ /* 0x000e2e0000002100 */
[----:B------:R-:W1:Y:S01]  /*0020*/  S2UR UR6, SR_CTAID.X ;  /* 0x00000000000679c3 */ /* 0x000e620000002500 */
[----:B0-----:R-:W-:-:S04]  /*0030*/  ISETP.NE.AND P0, PT, R13, RZ, PT ;  /* 0x000000ff0d00720c */ /* 0x001fc80003f05270 */
[----:B-1----:R-:W-:-:S13]  /*0040*/  ISETP.EQ.OR P0, PT, RZ, UR6, !P0 ;  /* 0x00000006ff007c0c */ /* 0x002fda000c702670 */
[----:B------:R-:W-:Y:S05]  /*0050*/  @P0 EXIT ;  /* 0x000000000000094d */ /* 0x000fea0003800000 */
[----:B------:R-:W0:Y:S01]  /*0060*/  LDC R0, c[0x0][0x360] ;  /* 0x0000d800ff007b82 */ /* 0x000e220000000800 */
[----:B------:R-:W1:Y:S07]  /*0070*/  LDCU.64 UR4, c[0x0][0x358] ;  /* 0x00006b00ff0477ac */ /* 0x000e6e0008000a00 */
[----:B------:R-:W2:Y:S08]  /*0080*/  LDC.64 R2, c[0x0][0x388] ;  /* 0x0000e200ff027b82 */ /* 0x000eb00000000a00 */
[----:B------:R-:W3:Y:S01]  /*0090*/  LDC.64 R4, c[0x0][0x380] ;  /* 0x0000e000ff047b82 */ /* 0x000ee20000000a00 */
[----:B0-----:R-:W-:-:S07]  /*00a0*/  IMAD R13, R0, UR6, R13 ;  /* 0x00000006000d7c24 */ /* 0x001fce000f8e020d */
[----:B------:R-:W0:Y:S01]  /*00b0*/  LDC.64 R8, c[0x0][0x390] ;  /* 0x0000e400ff087b82 */ /* 0x000e220000000a00 */
[----:B--2---:R-:W-:-:S06]  /*00c0*/  IMAD.WIDE.U32 R2, R13, 0x8, R2 ;  /* 0x000000080d027825 */ /* 0x004fcc00078e0002 */
[----:B-1----:R-:W2:Y:S01]  /*00d0*/  LDG.E.64 R2, desc[UR4][R2.64] ;  /* 0x0000000402027981 */ /* 0x002ea2000c1e1b00 */
[----:B---3--:R-:W-:-:S06]  /*00e0*/  IMAD.WIDE.U32 R4, R13, 0x8, R4 ;  /* 0x000000080d047825 */ /* 0x008fcc00078e0004 */
[----:B------:R-:W2:Y:S02]  /*00f0*/  LDG.E.64 R4, desc[UR4][R4.64] ;  /* 0x0000000404047981 */ /* 0x000ea4000c1e1b00 */
[----:B--2---:R-:W-:-:S08]  /*0100*/  DADD R6, R2, -R4 ;  /* 0x0000000002067229 */ /* 0x004fd00000000804 */
[----:B------:R-:W-:Y:S01]  /*0110*/  DADD R10, -RZ, |R6| ;  /* 0x00000000ff0a7229 */ /* 0x000fe20000000506 */
[----:B0-----:R-:W-:-:S06]  /*0120*/  IMAD.WIDE.U32 R6, R13, 0x8, R8 ;  /* 0x000000080d067825 */ /* 0x001fcc00078e0008 */
[----:B------:R-:W-:Y:S01]  /*0130*/  STG.E.64 desc[UR4][R6.64], R10 ;  /* 0x0000000a06007986 */ /* 0x000fe2000c101b04 */
[----:B------:R-:W-:Y:S05]  /*0140*/  EXIT ;  /* 0x000000000000794d */ /* 0x000fea0003800000 */
.L_x_147:
        /* <DEDUP_REMOVED lines=11> */
.L_x_153:


//--------------------- .text._Z15calculateMatrixPdS_j --------------------------
	.section	.text._Z15calculateMatrixPdS_j,"ax",@progbits
	.align	128
        .global         _Z15calculateMatrixPdS_j
        .type           _Z15calculateMatrixPdS_j,@function
        .size           _Z15calculateMatrixPdS_j,(.L_x_154 - _Z15calculateMatrixPdS_j)
        .other          _Z15calculateMatrixPdS_j,@"STO_CUDA_ENTRY STV_DEFAULT"
_Z15calculateMatrixPdS_j:
.text._Z15calculateMatrixPdS_j:
        /* <DEDUP_REMOVED lines=8> */
[----:B------:R-:W2:Y:S01]  /*0080*/  LDC.64 R2, c[0x0][0x380] ;  /* 0x0000e000ff027b82 */ /* 0x000ea20000000a00 */
[CC--:B0-----:R-:W-:Y:S02]  /*0090*/  IMAD R0, R8.reuse, R13.reuse, UR6 ;  /* 0x0000000608007e24 */ /* 0x0c1fe4000f8e020d */
[----:B------:R-:W-:-:S03]  /*00a0*/  IMAD R8, R8, R13, -R13 ;  /* 0x0000000d08087224 */ /* 0x000fc600078e0a0d */
[C---:B------:R-:W-:Y:S02]  /*00b0*/  IADD3 R5, PT, PT, R0.reuse, 0x1, RZ ;  /* 0x0000000100057810 */ /* 0x040fe40007ffe0ff */
[----:B------:R-:W-:Y:S02]  /*00c0*/  IADD3 R7, PT, PT, R0, -0x1, RZ ;  /* 0xffffffff00077810 */ /* 0x000fe40007ffe0ff */
[----:B------:R-:W-:Y:S01]  /*00d0*/  IADD3 R11, PT, PT, R8, UR6, RZ ;  /* 0x00000006080b7c10 */ /* 0x000fe2000fffe0ff */
[----:B--2---:R-:W-:-:S04]  /*00e0*/  IMAD.WIDE.U32 R4, R5, 0x8, R2 ;  /* 0x0000000805047825 */ /* 0x004fc800078e0002 */
[--C-:B------:R-:W-:Y:S02]  /*00f0*/  IMAD.WIDE.U32 R6, R7, 0x8, R2.reuse ;  /* 0x0000000807067825 */ /* 0x100fe400078e0002 */
[----:B-1----:R-:W2:Y:S02]  /*0100*/  LDG.E.64 R4, desc[UR4][R4.64] ;  /* 0x0000000404047981 */ /* 0x002ea4000c1e1b00 */
[--C-:B------:R-:W-:Y:S02]  /*0110*/  IMAD.WIDE.U32 R8, R11, 0x8, R2.reuse ;  /* 0x000000080b087825 */ /* 0x100fe400078e0002 */
[----:B------:R-:W2:Y:S01]  /*0120*/  LDG.E.64 R6, desc[UR4][R6.64] ;  /* 0x0000000406067981 */ /* 0x000ea2000c1e1b00 */
[----:B------:R-:W-:Y:S02]  /*0130*/  LEA R11, R13, R11, 0x1 ;  /* 0x0000000b0d0b7211 */ /* 0x000fe400078e08ff */
[----:B------:R-:W0:Y:S01]  /*0140*/  LDC.64 R12, c[0x0][0x388] ;  /* 0x0000e200ff0c7b82 */ /* 0x000e220000000a00 */
[----:B------:R-:W3:Y:S02]  /*0150*/  LDG.E.64 R8, desc[UR4][R8.64] ;  /* 0x0000000408087981 */ /* 0x000ee4000c1e1b00 */
[----:B------:R-:W-:-:S06]  /*0160*/  IMAD.WIDE.U32 R10, R11, 0x8, R2 ;  /* 0x000000080b0a7825 */ /* 0x000fcc00078e0002 */
[----:B------:R-:W4:Y:S01]  /*0170*/  LDG.E.64 R10, desc[UR4][R10.64] ;  /* 0x000000040a0a7981 */ /* 0x000f22000c1e1b00 */
[----:B--2---:R-:W-:Y:S01]  /*0180*/  DADD R2, R4, R6 ;  /* 0x0000000004027229 */ /* 0x004fe20000000006 */
[----:B0-----:R-:W-:-:S07]  /*0190*/  IMAD.WIDE.U32 R4, R0, 0x8, R12 ;  /* 0x0000000800047825 */ /* 0x001fce00078e000c */
[----:B---3--:R-:W-:-:S08]  /*01a0*/  DADD R2, R2, R8 ;  /* 0x0000000002027229 */ /* 0x008fd00000000008 */
[----:B----4-:R-:W-:-:S08]  /*01b0*/  DADD R2, R2, R10 ;  /* 0x0000000002027229 */ /* 0x010fd0000000000a */
[----:B------:R-:W-:-:S07]  /*01c0*/  DMUL R2, R2, 0.25 ;  /* 0x3fd0000002027828 */ /* 0x000fce0000000000 */
[----:B------:R-:W-:Y:S01]  /*01d0*/  STG.E.64 desc[UR4][R4.64], R2 ;  /* 0x0000000204007986 */ /* 0x000fe2000c101b04 */
[----:B------:R-:W-:Y:S05]  /*01e0*/  EXIT ;  /* 0x000000000000794d */ /* 0x000fea0003800000 */
.L_x_148:
        /* <DEDUP_REMOVED lines=9> */
.L_x_154:


//--------------------- .nv.shared._ZN3cub18CUB_300001_SM_10006detail6reduce28DeviceReduceSingleTileKernelINS2_10policy_hubIdjN4cuda3__47maximumIvEEE10Policy1000EPdSB_iS8_ddNS5_3std3__410__identityEEEvT0_T1_T2_T3_T4_T6_ --------------------------
	.section	.nv.shared._ZN3cub18CUB_300001_SM_10006detail6reduce28DeviceReduceSingleTileKernelINS2_10policy_hubIdjN4cuda3__47maximumIvEEE10Policy1000EPdSB_iS8_ddNS5_3std3__410__identityEEEvT0_T1_T2_T3_T4_T6_,"aw",@nobits
	.sectionflags	@""
	.align	8
.nv.shared._ZN3cub18CUB_300001_SM_10006detail6reduce28DeviceReduceSingleTileKernelINS2_10policy_hubIdjN4cuda3__47maximumIvEEE10Policy1000EPdSB_iS8_ddNS5_3std3__410__identityEEEvT0_T1_T2_T3_T4_T6_:
	.zero		1104


//--------------------- .nv.shared.reserved.0     --------------------------
	.section	.nv.shared.reserved.0,"aw",@nobits
	.weak		__nv_reservedSMEM_offset_0_alias
	.size		__nv_reservedSMEM_offset_0_alias, 0, 64
	.other		__nv_reservedSMEM_offset_0_alias,@"STO_CUDA_RESERVED_SHARED STV_DEFAULT"
__nv_reservedSMEM_offset_0_alias:
	.zero		0
	.zero		64


//--------------------- .nv.global                --------------------------
	.section	.nv.global,"aw",@nobits
.nv.global:
	.type		_ZN34_INTERNAL_95d7479d_4_k_cu_48f0d5476thrust24THRUST_300001_SM_1000_NS12placeholders2_5E,@object
	.size		_ZN34_INTERNAL_95d7479d_4_k_cu_48f0d5476thrust24THRUST_300001_SM_1000_NS12placeholders2_5E,(_ZN34_INTERNAL_95d7479d_4_k_cu_48f0d5474cuda3std3__45__cpo6cbeginE - _ZN34_INTERNAL_95d7479d_4_k_cu_48f0d5476thrust24THRUST_300001_SM_1000_NS12placeholders2_5E)
_ZN34_INTERNAL_95d7479d_4_k_cu_48f0d5476thrust24THRUST_300001_SM_1000_NS12placeholders2_5E:
	.zero		1
	.type		_ZN34_INTERNAL_95d7479d_4_k_cu_48f0d5474cuda3std3__45__cpo6cbeginE,@object
	.size		_ZN34_INTERNAL_95d7479d_4_k_cu_48f0d5474cuda3std3__45__cpo6cbeginE,(_ZN34_INTERNAL_95d7479d_4_k_cu_48f0d5474cuda3std6ranges3__45__cpo6cbeginE - _ZN34_INTERNAL_95d7479d_4_k_cu_48f0d5474cuda3std3__45__cpo6cbeginE)
_ZN34_INTERNAL_95d7479d_4_k_cu_48f0d5474cuda3std3__45__cpo6cbeginE:
	.zero		1
	.type		_ZN34_INTERNAL_95d7479d_4_k_cu_48f0d5474cuda3std6ranges3__45__cpo6cbeginE,@object
	.size		_ZN34_INTERNAL_95d7479d_4_k_cu_48f0d5474cuda3std6ranges3__45__cpo6cbeginE,(_ZN34_INTERNAL_95d7479d_4_k_cu_48f0d5474cuda3std3__48in_placeE - _ZN34_INTERNAL_95d7479d_4_k_cu_48f0d5474cuda3std6ranges3__45__cpo6cbeginE)
_ZN34_INTERNAL_95d7479d_4_k_cu_48f0d5474cuda3std6ranges3__45__cpo6cbeginE:
	.zero		1
	.type		_ZN34_INTERNAL_95d7479d_4_k_cu_48f0d5474cuda3std3__48in_placeE,@object
	.size		_ZN34_INTERNAL_95d7479d_4_k_cu_48f0d5474cuda3std3__48in_placeE,(_ZN34_INTERNAL_95d7479d_4_k_cu_48f0d5474cuda3std6ranges3__45__cpo4sizeE - _ZN34_INTERNAL_95d7479d_4_k_cu_48f0d5474cuda3std3__48in_placeE)
_ZN34_INTERNAL_95d7479d_4_k_cu_48f0d5474cuda3std3__48in_placeE:
	.zero		1
	.type		_ZN34_INTERNAL_95d7479d_4_k_cu_48f0d5474cuda3std6ranges3__45__cpo4sizeE,@object
	.size		_ZN34_INTERNAL_95d7479d_4_k_cu_48f0d5474cuda3std6ranges3__45__cpo4sizeE,(_ZN34_INTERNAL_95d7479d_4_k_cu_48f0d5476thrust24THRUST_300001_SM_1000_NS12placeholders2_9E - _ZN34_INTERNAL_95d7479d_4_k_cu_48f0d5474cuda3std6ranges3__45__cpo4sizeE)
_ZN34_INTERNAL_95d7479d_4_k_cu_48f0d5474cuda3std6ranges3__45__cpo4sizeE:
	.zero		1
	.type		_ZN34_INTERNAL_95d7479d_4_k_cu_48f0d5476thrust24THRUST_300001_SM_1000_NS12placeholders2_9E,@object
	.size		_ZN34_INTERNAL_95d7479d_4_k_cu_48f0d5476thrust24THRUST_300001_SM_1000_NS12placeholders2_9E,(_ZN34_INTERNAL_95d7479d_4_k_cu_48f0d5474cuda3std3__45__cpo7crbeginE - _ZN34_INTERNAL_95d7479d_4_k_cu_48f0d5476thrust24THRUST_300001_SM_1000_NS12placeholders2_9E)
_ZN34_INTERNAL_95d7479d_4_k_cu_48f0d5476thrust24THRUST_300001_SM_1000_NS12placeholders2_9E:
	.zero		1
	.type		_ZN34_INTERNAL_95d7479d_4_k_cu_48f0d5474cuda3std3__45__cpo7crbeginE,@object
	.size		_ZN34_INTERNAL_95d7479d_4_k_cu_48f0d5474cuda3std3__45__cpo7crbeginE,(_ZN34_INTERNAL_95d7479d_4_k_cu_48f0d5474cuda3std6ranges3__45__cpo4nextE - _ZN34_INTERNAL_95d7479d_4_k_cu_48f0d5474cuda3std3__45__cpo7crbeginE)
_ZN34_INTERNAL_95d7479d_4_k_cu_48f0d5474cuda3std3__45__cpo7crbeginE:
	.zero		1
	.type		_ZN34_INTERNAL_95d7479d_4_k_cu_48f0d5474cuda3std6ranges3__45__cpo4nextE,@object
	.size		_ZN34_INTERNAL_95d7479d_4_k_cu_48f0d5474cuda3std6ranges3__45__cpo4nextE,(_ZN34_INTERNAL_95d7479d_4_k_cu_48f0d5474cuda3std6ranges3__45__cpo4swapE - _ZN34_INTERNAL_95d7479d_4_k_cu_48f0d5474cuda3std6ranges3__45__cpo4nextE)
_ZN34_INTERNAL_95d7479d_4_k_cu_48f0d5474cuda3std6ranges3__45__cpo4nextE:
	.zero		1
	.type		_ZN34_INTERNAL_95d7479d_4_k_cu_48f0d5474cuda3std6ranges3__45__cpo4swapE,@object
	.size		_ZN34_INTERNAL_95d7479d_4_k_cu_48f0d5474cuda3std6ranges3__45__cpo4swapE,(_ZN34_INTERNAL_95d7479d_4_k_cu_48f0d5476thrust24THRUST_300001_SM_1000_NS12placeholders2_1E - _ZN34_INTERNAL_95d7479d_4_k_cu_48f0d5474cuda3std6ranges3__45__cpo4swapE)
_ZN34_INTERNAL_95d7479d_4_k_cu_48f0d5474cuda3std6ranges3__45__cpo4swapE:
	.zero		1
	.type		_ZN34_INTERNAL_95d7479d_4_k_cu_48f0d5476thrust24THRUST_300001_SM_1000_NS12placeholders2_1E,@object
	.size		_ZN34_INTERNAL_95d7479d_4_k_cu_48f0d5476thrust24THRUST_300001_SM_1000_NS12placeholders2_1E,(_ZN34_INTERNAL_95d7479d_4_k_cu_48f0d5476thrust24THRUST_300001_SM_1000_NS12placeholders2_3E - _ZN34_INTERNAL_95d7479d_4_k_cu_48f0d5476thrust24THRUST_300001_SM_1000_NS12placeholders2_1E)
_ZN34_INTERNAL_95d7479d_4_k_cu_48f0d5476thrust24THRUST_300001_SM_1000_NS12placeholders2_1E:
	.zero		1
	.type		_ZN34_INTERNAL_95d7479d_4_k_cu_48f0d5476thrust24THRUST_300001_SM_1000_NS12placeholders2_3E,@object
	.size		_ZN34_INTERNAL_95d7479d_4_k_cu_48f0d5476thrust24THRUST_300001_SM_1000_NS12placeholders2_3E,(_ZN34_INTERNAL_95d7479d_4_k_cu_48f0d5474cuda3std3__45__cpo5beginE - _ZN34_INTERNAL_95d7479d_4_k_cu_48f0d5476thrust24THRUST_300001_SM_1000_NS12placeholders2_3E)
_ZN34_INTERNAL_95d7479d_4_k_cu_48f0d5476thrust24THRUST_300001_SM_1000_NS12placeholders2_3E:
	.zero		1
	.type		_ZN34_INTERNAL_95d7479d_4_k_cu_48f0d5474cuda3std3__45__cpo5beginE,@object
	.size		_ZN34_INTERNAL_95d7479d_4_k_cu_48f0d5474cuda3std3__45__cpo5beginE,(_ZN34_INTERNAL_95d7479d_4_k_cu_48f0d5474cuda3std6ranges3__45__cpo5beginE - _ZN34_INTERNAL_95d7479d_4_k_cu_48f0d5474cuda3std3__45__cpo5beginE)
_ZN34_INTERNAL_95d7479d_4_k_cu_48f0d5474cuda3std3__45__cpo5beginE:
	.zero		1
	.type		_ZN34_INTERNAL_95d7479d_4_k_cu_48f0d5474cuda3std6ranges3__45__cpo5beginE,@object
	.size		_ZN34_INTERNAL_95d7479d_4_k_cu_48f0d5474cuda3std6ranges3__45__cpo5beginE,(_ZN34_INTERNAL_95d7479d_4_k_cu_48f0d5474cuda3std3__436_GLOBAL__N__95d7479d_4_k_cu_48f0d5476ignoreE - _ZN34_INTERNAL_95d7479d_4_k_cu_48f0d5474cuda3std6ranges3__45__cpo5beginE)
_ZN34_INTERNAL_95d7479d_4_k_cu_48f0d5474cuda3std6ranges3__45__cpo5beginE:
	.zero		1
	.type		_ZN34_INTERNAL_95d7479d_4_k_cu_48f0d5474cuda3std3__436_GLOBAL__N__95d7479d_4_k_cu_48f0d5476ignoreE,@object
	.size		_ZN34_INTERNAL_95d7479d_4_k_cu_48f0d5474cuda3std3__436_GLOBAL__N__95d7479d_4_k_cu_48f0d5476ignoreE,(_ZN34_INTERNAL_95d7479d_4_k_cu_48f0d5474cuda3std6ranges3__45__cpo4dataE - _ZN34_INTERNAL_95d7479d_4_k_cu_48f0d5474cuda3std3__436_GLOBAL__N__95d7479d_4_k_cu_48f0d5476ignoreE)
_ZN34_INTERNAL_95d7479d_4_k_cu_48f0d5474cuda3std3__436_GLOBAL__N__95d7479d_4_k_cu_48f0d5476ignoreE:
	.zero		1
	.type		_ZN34_INTERNAL_95d7479d_4_k_cu_48f0d5474cuda3std6ranges3__45__cpo4dataE,@object
	.size		_ZN34_INTERNAL_95d7479d_4_k_cu_48f0d5474cuda3std6ranges3__45__cpo4dataE,(_ZN34_INTERNAL_95d7479d_4_k_cu_48f0d5476thrust24THRUST_300001_SM_1000_NS12placeholders2_7E - _ZN34_INTERNAL_95d7479d_4_k_cu_48f0d5474cuda3std6ranges3__45__cpo4dataE)
_ZN34_INTERNAL_95d7479d_4_k_cu_48f0d5474cuda3std6ranges3__45__cpo4dataE:
	.zero		1
	.type		_ZN34_INTERNAL_95d7479d_4_k_cu_48f0d5476thrust24THRUST_300001_SM_1000_NS12placeholders2_7E,@object
	.size		_ZN34_INTERNAL_95d7479d_4_k_cu_48f0d5476thrust24THRUST_300001_SM_1000_NS12placeholders2_7E,(_ZN34_INTERNAL_95d7479d_4_k_cu_48f0d5474cuda3std3__45__cpo6rbeginE - _ZN34_INTERNAL_95d7479d_4_k_cu_48f0d5476thrust24THRUST_300001_SM_1000_NS12placeholders2_7E)
_ZN34_INTERNAL_95d7479d_4_k_cu_48f0d5476thrust24THRUST_300001_SM_1000_NS12placeholders2_7E:
	.zero		1
	.type		_ZN34_INTERNAL_95d7479d_4_k_cu_48f0d5474cuda3std3__45__cpo6rbeginE,@object
	.size		_ZN34_INTERNAL_95d7479d_4_k_cu_48f0d5474cuda3std3__45__cpo6rbeginE,(_ZN34_INTERNAL_95d7479d_4_k_cu_48f0d5474cuda3std6ranges3__45__cpo7advanceE - _ZN34_INTERNAL_95d7479d_4_k_cu_48f0d5474cuda3std3__45__cpo6rbeginE)
_ZN34_INTERNAL_95d7479d_4_k_cu_48f0d5474cuda3std3__45__cpo6rbeginE:
	.zero		1
	.type		_ZN34_INTERNAL_95d7479d_4_k_cu_48f0d5474cuda3std6ranges3__45__cpo7advanceE,@object
	.size		_ZN34_INTERNAL_95d7479d_4_k_cu_48f0d5474cuda3std6ranges3__45__cpo7advanceE,(_ZN34_INTERNAL_95d7479d_4_k_cu_48f0d5474cuda3std3__47nulloptE - _ZN34_INTERNAL_95d7479d_4_k_cu_48f0d5474cuda3std6ranges3__45__cpo7advanceE)
_ZN34_INTERNAL_95d7479d_4_k_cu_48f0d5474cuda3std6ranges3__45__cpo7advanceE:
	.zero		1
	.type		_ZN34_INTERNAL_95d7479d_4_k_cu_48f0d5474cuda3std3__47nulloptE,@object
	.size		_ZN34_INTERNAL_95d7479d_4_k_cu_48f0d5474cuda3std3__47nulloptE,(_ZN34_INTERNAL_95d7479d_4_k_cu_48f0d5474cuda3std6ranges3__45__cpo8distanceE - _ZN34_INTERNAL_95d7479d_4_k_cu_48f0d5474cuda3std3__47nulloptE)
_ZN34_INTERNAL_95d7479d_4_k_cu_48f0d5474cuda3std3__47nulloptE:
	.zero		1
	.type		_ZN34_INTERNAL_95d7479d_4_k_cu_48f0d5474cuda3std6ranges3__45__cpo8distanceE,@object
	.size		_ZN34_INTERNAL_95d7479d_4_k_cu_48f0d5474cuda3std6ranges3__45__cpo8distanceE,(_ZN34_INTERNAL_95d7479d_4_k_cu_48f0d5476thrust24THRUST_300001_SM_1000_NS12placeholders2_6E - _ZN34_INTERNAL_95d7479d_4_k_cu_48f0d5474cuda3std6ranges3__45__cpo8distanceE)
_ZN34_INTERNAL_95d7479d_4_k_cu_48f0d5474cuda3std6ranges3__45__cpo8distanceE:
	.zero		1
	.type		_ZN34_INTERNAL_95d7479d_4_k_cu_48f0d5476thrust24THRUST_300001_SM_1000_NS12placeholders2_6E,@object
	.size		_ZN34_INTERNAL_95d7479d_4_k_cu_48f0d5476thrust24THRUST_300001_SM_1000_NS12placeholders2_6E,(_ZN34_INTERNAL_95d7479d_4_k_cu_48f0d5474cuda3std3__45__cpo4cendE - _ZN34_INTERNAL_95d7479d_4_k_cu_48f0d5476thrust24THRUST_300001_SM_1000_NS12placeholders2_6E)
_ZN34_INTERNAL_95d7479d_4_k_cu_48f0d5476thrust24THRUST_300001_SM_1000_NS12placeholders2_6E:
	.zero		1
	.type		_ZN34_INTERNAL_95d7479d_4_k_cu_48f0d5474cuda3std3__45__cpo4cendE,@object
	.size		_ZN34_INTERNAL_95d7479d_4_k_cu_48f0d5474cuda3std3__45__cpo4cendE,(_ZN34_INTERNAL_95d7479d_4_k_cu_48f0d5474cuda3std6ranges3__45__cpo4cendE - _ZN34_INTERNAL_95d7479d_4_k_cu_48f0d5474cuda3std3__45__cpo4cendE)
_ZN34_INTERNAL_95d7479d_4_k_cu_48f0d5474cuda3std3__45__cpo4cendE:
	.zero		1
	.type		_ZN34_INTERNAL_95d7479d_4_k_cu_48f0d5474cuda3std6ranges3__45__cpo4cendE,@object
	.size		_ZN34_INTERNAL_95d7479d_4_k_cu_48f0d5474cuda3std6ranges3__45__cpo4cendE,(_ZN34_INTERNAL_95d7479d_4_k_cu_48f0d5474cuda3std3__420unreachable_sentinelE - _ZN34_INTERNAL_95d7479d_4_k_cu_48f0d5474cuda3std6ranges3__45__cpo4cendE)
_ZN34_INTERNAL_95d7479d_4_k_cu_48f0d5474cuda3std6ranges3__45__cpo4cendE:
	.zero		1
	.type		_ZN34_INTERNAL_95d7479d_4_k_cu_48f0d5474cuda3std3__420unreachable_sentinelE,@object
	.size		_ZN34_INTERNAL_95d7479d_4_k_cu_48f0d5474cuda3std3__420unreachable_sentinelE,(_ZN34_INTERNAL_95d7479d_4_k_cu_48f0d5474cuda3std6ranges3__45__cpo5ssizeE - _ZN34_INTERNAL_95d7479d_4_k_cu_48f0d5474cuda3std3__420unreachable_sentinelE)
_ZN34_INTERNAL_95d7479d_4_k_cu_48f0d5474cuda3std3__420unreachable_sentinelE:
	.zero		1
	.type		_ZN34_INTERNAL_95d7479d_4_k_cu_48f0d5474cuda3std6ranges3__45__cpo5ssizeE,@object
	.size		_ZN34_INTERNAL_95d7479d_4_k_cu_48f0d5474cuda3std6ranges3__45__cpo5ssizeE,(_ZN34_INTERNAL_95d7479d_4_k_cu_48f0d5476thrust24THRUST_300001_SM_1000_NS12placeholders3_10E - _ZN34_INTERNAL_95d7479d_4_k_cu_48f0d5474cuda3std6ranges3__45__cpo5ssizeE)
_ZN34_INTERNAL_95d7479d_4_k_cu_48f0d5474cuda3std6ranges3__45__cpo5ssizeE:
	.zero		1
	.type		_ZN34_INTERNAL_95d7479d_4_k_cu_48f0d5476thrust24THRUST_300001_SM_1000_NS12placeholders3_10E,@object
	.size		_ZN34_INTERNAL_95d7479d_4_k_cu_48f0d5476thrust24THRUST_300001_SM_1000_NS12placeholders3_10E,(_ZN34_INTERNAL_95d7479d_4_k_cu_48f0d5474cuda3std3__45__cpo5crendE - _ZN34_INTERNAL_95d7479d_4_k_cu_48f0d5476thrust24THRUST_300001_SM_1000_NS12placeholders3_10E)
_ZN34_INTERNAL_95d7479d_4_k_cu_48f0d5476thrust24THRUST_300001_SM_1000_NS12placeholders3_10E:
	.zero		1
	.type		_ZN34_INTERNAL_95d7479d_4_k_cu_48f0d5474cuda3std3__45__cpo5crendE,@object
	.size		_ZN34_INTERNAL_95d7479d_4_k_cu_48f0d5474cuda3std3__45__cpo5crendE,(_ZN34_INTERNAL_95d7479d_4_k_cu_48f0d5474cuda3std6ranges3__45__cpo4prevE - _ZN34_INTERNAL_95d7479d_4_k_cu_48f0d5474cuda3std3__45__cpo5crendE)
_ZN34_INTERNAL_95d7479d_4_k_cu_48f0d5474cuda3std3__45__cpo5crendE:
	.zero		1
	.type		_ZN34_INTERNAL_95d7479d_4_k_cu_48f0d5474cuda3std6ranges3__45__cpo4prevE,@object
	.size		_ZN34_INTERNAL_95d7479d_4_k_cu_48f0d5474cuda3std6ranges3__45__cpo4prevE,(_ZN34_INTERNAL_95d7479d_4_k_cu_48f0d5474cuda3std6ranges3__45__cpo9iter_moveE - _ZN34_INTERNAL_95d7479d_4_k_cu_48f0d5474cuda3std6ranges3__45__cpo4prevE)
_ZN34_INTERNAL_95d7479d_4_k_cu_48f0d5474cuda3std6ranges3__45__cpo4prevE:
	.zero		1
	.type		_ZN34_INTERNAL_95d7479d_4_k_cu_48f0d5474cuda3std6ranges3__45__cpo9iter_moveE,@object
	.size		_ZN34_INTERNAL_95d7479d_4_k_cu_48f0d5474cuda3std6ranges3__45__cpo9iter_moveE,(_ZN34_INTERNAL_95d7479d_4_k_cu_48f0d5476thrust24THRUST_300001_SM_1000_NS12placeholders2_2E - _ZN34_INTERNAL_95d7479d_4_k_cu_48f0d5474cuda3std6ranges3__45__cpo9iter_moveE)
_ZN34_INTERNAL_95d7479d_4_k_cu_48f0d5474cuda3std6ranges3__45__cpo9iter_moveE:
	.zero		1
	.type		_ZN34_INTERNAL_95d7479d_4_k_cu_48f0d5476thrust24THRUST_300001_SM_1000_NS12placeholders2_2E,@object
	.size		_ZN34_INTERNAL_95d7479d_4_k_cu_48f0d5476thrust24THRUST_300001_SM_1000_NS12placeholders2_2E,(_ZN34_INTERNAL_95d7479d_4_k_cu_48f0d5476thrust24THRUST_300001_SM_1000_NS12placeholders2_4E - _ZN34_INTERNAL_95d7479d_4_k_cu_48f0d5476thrust24THRUST_300001_SM_1000_NS12placeholders2_2E)
_ZN34_INTERNAL_95d7479d_4_k_cu_48f0d5476thrust24THRUST_300001_SM_1000_NS12placeholders2_2E:
	.zero		1
	.type		_ZN34_INTERNAL_95d7479d_4_k_cu_48f0d5476thrust24THRUST_300001_SM_1000_NS12placeholders2_4E,@object
	.size		_ZN34_INTERNAL_95d7479d_4_k_cu_48f0d5476thrust24THRUST_300001_SM_1000_NS12placeholders2_4E,(_ZN34_INTERNAL_95d7479d_4_k_cu_48f0d5474cuda3std3__45__cpo3endE - _ZN34_INTERNAL_95d7479d_4_k_cu_48f0d5476thrust24THRUST_300001_SM_1000_NS12placeholders2_4E)
_ZN34_INTERNAL_95d7479d_4_k_cu_48f0d5476thrust24THRUST_300001_SM_1000_NS12placeholders2_4E:
	.zero		1
	.type		_ZN34_INTERNAL_95d7479d_4_k_cu_48f0d5474cuda3std3__45__cpo3endE,@object
	.size		_ZN34_INTERNAL_95d7479d_4_k_cu_48f0d5474cuda3std3__45__cpo3endE,(_ZN34_INTERNAL_95d7479d_4_k_cu_48f0d5474cuda3std6ranges3__45__cpo3endE - _ZN34_INTERNAL_95d7479d_4_k_cu_48f0d5474cuda3std3__45__cpo3endE)
_ZN34_INTERNAL_95d7479d_4_k_cu_48f0d5474cuda3std3__45__cpo3endE:
	.zero		1
	.type		_ZN34_INTERNAL_95d7479d_4_k_cu_48f0d5474cuda3std6ranges3__45__cpo3endE,@object
	.size		_ZN34_INTERNAL_95d7479d_4_k_cu_48f0d5474cuda3std6ranges3__45__cpo3endE,(_ZN34_INTERNAL_95d7479d_4_k_cu_48f0d5474cuda3std3__419piecewise_constructE - _ZN34_INTERNAL_95d7479d_4_k_cu_48f0d5474cuda3std6ranges3__45__cpo3endE)
_ZN34_INTERNAL_95d7479d_4_k_cu_48f0d5474cuda3std6ranges3__45__cpo3endE:
	.zero		1
	.type		_ZN34_INTERNAL_95d7479d_4_k_cu_48f0d5474cuda3std3__419piecewise_constructE,@object
	.size		_ZN34_INTERNAL_95d7479d_4_k_cu_48f0d5474cuda3std3__419piecewise_constructE,(_ZN34_INTERNAL_95d7479d_4_k_cu_48f0d5474cuda3std6ranges3__45__cpo5cdataE - _ZN34_INTERNAL_95d7479d_4_k_cu_48f0d5474cuda3std3__419piecewise_constructE)
_ZN34_INTERNAL_95d7479d_4_k_cu_48f0d5474cuda3std3__419piecewise_constructE:
	.zero		1
	.type		_ZN34_INTERNAL_95d7479d_4_k_cu_48f0d5474cuda3std6ranges3__45__cpo5cdataE,@object
	.size		_ZN34_INTERNAL_95d7479d_4_k_cu_48f0d5474cuda3std6ranges3__45__cpo5cdataE,(_ZN34_INTERNAL_95d7479d_4_k_cu_48f0d5476thrust24THRUST_300001_SM_1000_NS12placeholders2_8E - _ZN34_INTERNAL_95d7479d_4_k_cu_48f0d5474cuda3std6ranges3__45__cpo5cdataE)
_ZN34_INTERNAL_95d7479d_4_k_cu_48f0d5474cuda3std6ranges3__45__cpo5cdataE:
	.zero		1
	.type		_ZN34_INTERNAL_95d7479d_4_k_cu_48f0d5476thrust24THRUST_300001_SM_1000_NS12placeholders2_8E,@object
	.size		_ZN34_INTERNAL_95d7479d_4_k_cu_48f0d5476thrust24THRUST_300001_SM_1000_NS12placeholders2_8E,(_ZN34_INTERNAL_95d7479d_4_k_cu_48f0d5474cuda3std3__45__cpo4rendE - _ZN34_INTERNAL_95d7479d_4_k_cu_48f0d5476thrust24THRUST_300001_SM_1000_NS12placeholders2_8E)
_ZN34_INTERNAL_95d7479d_4_k_cu_48f0d5476thrust24THRUST_300001_SM_1000_NS12placeholders2_8E:
	.zero		1
	.type		_ZN34_INTERNAL_95d7479d_4_k_cu_48f0d5474cuda3std3__45__cpo4rendE,@object
	.size		_ZN34_INTERNAL_95d7479d_4_k_cu_48f0d5474cuda3std3__45__cpo4rendE,(_ZN34_INTERNAL_95d7479d_4_k_cu_48f0d5474cuda3std6ranges3__45__cpo9iter_swapE - _ZN34_INTERNAL_95d7479d_4_k_cu_48f0d5474cuda3std3__45__cpo4rendE)
_ZN34_INTERNAL_95d7479d_4_k_cu_48f0d5474cuda3std3__45__cpo4rendE:
	.zero		1
	.type		_ZN34_INTERNAL_95d7479d_4_k_cu_48f0d5474cuda3std6ranges3__45__cpo9iter_swapE,@object
	.size		_ZN34_INTERNAL_95d7479d_4_k_cu_48f0d5474cuda3std6ranges3__45__cpo9iter_swapE,(_ZN34_INTERNAL_95d7479d_4_k_cu_48f0d5474cuda3std3__48unexpectE - _ZN34_INTERNAL_95d7479d_4_k_cu_48f0d5474cuda3std6ranges3__45__cpo9iter_swapE)
_ZN34_INTERNAL_95d7479d_4_k_cu_48f0d5474cuda3std6ranges3__45__cpo9iter_swapE:
	.zero		1
	.type		_ZN34_INTERNAL_95d7479d_4_k_cu_48f0d5474cuda3std3__48unexpectE,@object
	.size		_ZN34_INTERNAL_95d7479d_4_k_cu_48f0d5474cuda3std3__48unexpectE,(_ZN34_INTERNAL_95d7479d_4_k_cu_48f0d5476thrust24THRUST_300001_SM_1000_NS6system6detail10sequential3seqE - _ZN34_INTERNAL_95d7479d_4_k_cu_48f0d5474cuda3std3__48unexpectE)
_ZN34_INTERNAL_95d7479d_4_k_cu_48f0d5474cuda3std3__48unexpectE:
	.zero		1
	.type		_ZN34_INTERNAL_95d7479d_4_k_cu_48f0d5476thrust24THRUST_300001_SM_1000_NS6system6detail10sequential3seqE,@object
	.size		_ZN34_INTERNAL_95d7479d_4_k_cu_48f0d5476thrust24THRUST_300001_SM_1000_NS6system6detail10sequential3seqE,(.L_29 - _ZN34_INTERNAL_95d7479d_4_k_cu_48f0d5476thrust24THRUST_300001_SM_1000_NS6system6detail10sequential3seqE)
_ZN34_INTERNAL_95d7479d_4_k_cu_48f0d5476thrust24THRUST_300001_SM_1000_NS6system6detail10sequential3seqE:
	.zero		1
.L_29:


//--------------------- .nv.shared._ZN3cub18CUB_300001_SM_10006detail6reduce18DeviceReduceKernelINS2_10policy_hubIdjN4cuda3__47maximumIvEEE10Policy1000EPdjS8_dNS5_3std3__410__identityEEEvT0_PT3_T1_NS0_13GridEvenShareISI_EET2_T4_ --------------------------
	.section	.nv.shared._ZN3cub18CUB_300001_SM_10006detail6reduce18DeviceReduceKernelINS2_10policy_hubIdjN4cuda3__47maximumIvEEE10Policy1000EPdjS8_dNS5_3std3__410__identityEEEvT0_PT3_T1_NS0_13GridEvenShareISI_EET2_T4_,"aw",@nobits
	.sectionflags	@""
	.align	8
.nv.shared._ZN3cub18CUB_300001_SM_10006detail6reduce18DeviceReduceKernelINS2_10policy_hubIdjN4cuda3__47maximumIvEEE10Policy1000EPdjS8_dNS5_3std3__410__identityEEEvT0_PT3_T1_NS0_13GridEvenShareISI_EET2_T4_:
	.zero		1104


//--------------------- .nv.shared._ZN3cub18CUB_300001_SM_10006detail6reduce28DeviceReduceSingleTileKernelINS2_10policy_hubIdjN4cuda3__47maximumIvEEE10Policy1000EPdSB_jS8_ddNS5_3std3__410__identityEEEvT0_T1_T2_T3_T4_T6_ --------------------------
	.section	.nv.shared._ZN3cub18CUB_300001_SM_10006detail6reduce28DeviceReduceSingleTileKernelINS2_10policy_hubIdjN4cuda3__47maximumIvEEE10Policy1000EPdSB_jS8_ddNS5_3std3__410__identityEEEvT0_T1_T2_T3_T4_T6_,"aw",@nobits
	.sectionflags	@""
	.align	8
.nv.shared._ZN3cub18CUB_300001_SM_10006detail6reduce28DeviceReduceSingleTileKernelINS2_10policy_hubIdjN4cuda3__47maximumIvEEE10Policy1000EPdSB_jS8_ddNS5_3std3__410__identityEEEvT0_T1_T2_T3_T4_T6_:
	.zero		1104


//--------------------- .nv.constant0._ZN3cub18CUB_300001_SM_10006detail6reduce28DeviceReduceSingleTileKernelINS2_10policy_hubIdjN4cuda3__47maximumIvEEE10Policy1000EPdSB_iS8_ddNS5_3std3__410__identityEEEvT0_T1_T2_T3_T4_T6_ --------------------------
	.section	.nv.constant0._ZN3cub18CUB_300001_SM_10006detail6reduce28DeviceReduceSingleTileKernelINS2_10policy_hubIdjN4cuda3__47maximumIvEEE10Policy1000EPdSB_iS8_ddNS5_3std3__410__identityEEEvT0_T1_T2_T3_T4_T6_,"a",@progbits
	.sectionflags	@""
	.align	4
.nv.constant0._ZN3cub18CUB_300001_SM_10006detail6reduce28DeviceReduceSingleTileKernelINS2_10policy_hubIdjN4cuda3__47maximumIvEEE10Policy1000EPdSB_iS8_ddNS5_3std3__410__identityEEEvT0_T1_T2_T3_T4_T6_:
	.zero		929


//--------------------- .nv.constant0._ZN3cub18CUB_300001_SM_10006detail6reduce18DeviceReduceKernelINS2_10policy_hubIdjN4cuda3__47maximumIvEEE10Policy1000EPdjS8_dNS5_3std3__410__identityEEEvT0_PT3_T1_NS0_13GridEvenShareISI_EET2_T4_ --------------------------
	.section	.nv.constant0._ZN3cub18CUB_300001_SM_10006detail6reduce18DeviceReduceKernelINS2_10policy_hubIdjN4cuda3__47maximumIvEEE10Policy1000EPdjS8_dNS5_3std3__410__identityEEEvT0_PT3_T1_NS0_13GridEvenShareISI_EET2_T4_,"a",@progbits
	.sectionflags	@""
	.align	4
.nv.constant0._ZN3cub18CUB_300001_SM_10006detail6reduce18DeviceReduceKernelINS2_10policy_hubIdjN4cuda3__47maximumIvEEE10Policy1000EPdjS8_dNS5_3std3__410__identityEEEvT0_PT3_T1_NS0_13GridEvenShareISI_EET2_T4_:
	.zero		958


//--------------------- .nv.constant0._ZN3cub18CUB_300001_SM_10006detail6reduce28DeviceReduceSingleTileKernelINS2_10policy_hubIdjN4cuda3__47maximumIvEEE10Policy1000EPdSB_jS8_ddNS5_3std3__410__identityEEEvT0_T1_T2_T3_T4_T6_ --------------------------
	.section	.nv.constant0._ZN3cub18CUB_300001_SM_10006detail6reduce28DeviceReduceSingleTileKernelINS2_10policy_hubIdjN4cuda3__47maximumIvEEE10Policy1000EPdSB_jS8_ddNS5_3std3__410__identityEEEvT0_T1_T2_T3_T4_T6_,"a",@progbits
	.sectionflags	@""
	.align	4
.nv.constant0._ZN3cub18CUB_300001_SM_10006detail6reduce28DeviceReduceSingleTileKernelINS2_10policy_hubIdjN4cuda3__47maximumIvEEE10Policy1000EPdSB_jS8_ddNS5_3std3__410__identityEEEvT0_T1_T2_T3_T4_T6_:
	.zero		929


//--------------------- .nv.constant0._ZN3cub18CUB_300001_SM_10006detail11EmptyKernelIvEEvv --------------------------
	.section	.nv.constant0._ZN3cub18CUB_300001_SM_10006detail11EmptyKernelIvEEvv,"a",@progbits
	.sectionflags	@""
	.align	4
.nv.constant0._ZN3cub18CUB_300001_SM_10006detail11EmptyKernelIvEEvv:
	.zero		896


//--------------------- .nv.constant0._Z14getErrorMatrixPdS_S_ --------------------------
	.section	.nv.constant0._Z14getErrorMatrixPdS_S_,"a",@progbits
	.sectionflags	@""
	.align	4
.nv.constant0._Z14getErrorMatrixPdS_S_:
	.zero		920


//--------------------- .nv.constant0._Z15calculateMatrixPdS_j --------------------------
	.section	.nv.constant0._Z15calculateMatrixPdS_j,"a",@progbits
	.sectionflags	@""
	.align	4
.nv.constant0._Z15calculateMatrixPdS_j:
	.zero		916


//--------------------- SYMBOLS --------------------------

	.type		.nv.reservedSmem.offset0,@object
	.size		.nv.reservedSmem.offset0,0x4
	.type		.nv.reservedSmem.cap,@object
	.size		.nv.reservedSmem.cap,0x4
